//
// Generated by NVIDIA NVVM Compiler
//
// Compiler Build ID: CL-36424714
// Cuda compilation tools, release 13.0, V13.0.88
// Based on NVVM 20.0.0
//

.version 9.0
.target sm_100
.address_size 64

	// .globl	_Z18load_scalar_bufferPdS_S_ii
.extern .func  (.param .b32 func_retval0) vprintf
(
	.param .b64 vprintf_param_0,
	.param .b64 vprintf_param_1
)
;
// _ZZ14build_h_matrixPdS_S_S_E6buffer has been demoted
.extern .shared .align 16 .b8 localbuffer[];
.global .align 1 .b8 $str[59] = {73, 110, 105, 116, 105, 97, 108, 32, 114, 101, 115, 105, 100, 117, 97, 108, 32, 98, 101, 102, 111, 114, 101, 32, 114, 101, 102, 105, 110, 101, 109, 101, 110, 116, 32, 104, 97, 115, 32, 110, 111, 114, 109, 32, 115, 113, 117, 97, 114, 101, 100, 32, 37, 46, 54, 103, 46, 10};
.global .align 1 .b8 $str$1[44] = {65, 102, 116, 101, 114, 32, 114, 101, 102, 105, 110, 101, 109, 101, 110, 116, 32, 119, 101, 32, 103, 101, 116, 32, 115, 113, 117, 97, 114, 101, 100, 32, 110, 111, 114, 109, 32, 37, 46, 54, 103, 46, 10};
.global .align 1 .b8 $str$2[59] = {105, 116, 101, 114, 32, 32, 32, 32, 32, 111, 98, 106, 118, 32, 32, 32, 32, 32, 32, 32, 32, 103, 97, 112, 32, 32, 32, 32, 32, 32, 32, 124, 65, 120, 45, 98, 124, 32, 32, 32, 32, 124, 71, 120, 43, 115, 45, 104, 124, 32, 32, 32, 32, 115, 116, 101, 112, 10};
.global .align 1 .b8 $str$3[43] = {37, 51, 100, 32, 32, 32, 37, 49, 48, 46, 51, 101, 32, 32, 37, 57, 46, 50, 101, 32, 32, 37, 57, 46, 50, 101, 32, 32, 37, 57, 46, 50, 101, 32, 32, 37, 32, 54, 46, 52, 102, 10};
.global .align 1 .b8 $str$4[36] = {83, 113, 117, 97, 114, 101, 100, 32, 110, 111, 114, 109, 32, 102, 111, 114, 32, 115, 111, 108, 117, 116, 105, 111, 110, 32, 105, 115, 32, 37, 46, 56, 103, 46, 10};
.global .align 1 .b8 $str$5[46] = {83, 113, 117, 97, 114, 101, 100, 32, 70, 114, 111, 98, 101, 110, 105, 117, 115, 32, 102, 111, 114, 32, 102, 97, 99, 116, 111, 114, 105, 122, 97, 116, 105, 111, 110, 32, 105, 115, 32, 37, 46, 56, 103, 46, 10};

.visible .entry _Z18load_scalar_bufferPdS_S_ii(
	.param .u64 .ptr .align 1 _Z18load_scalar_bufferPdS_S_ii_param_0,
	.param .u64 .ptr .align 1 _Z18load_scalar_bufferPdS_S_ii_param_1,
	.param .u64 .ptr .align 1 _Z18load_scalar_bufferPdS_S_ii_param_2,
	.param .u32 _Z18load_scalar_bufferPdS_S_ii_param_3,
	.param .u32 _Z18load_scalar_bufferPdS_S_ii_param_4
)
{
	.reg .pred 	%p<3>;
	.reg .b32 	%r<12>;
	.reg .b64 	%rd<12>;
	.reg .b64 	%fd<4>;

	ld.param.u64 	%rd4, [_Z18load_scalar_bufferPdS_S_ii_param_0];
	ld.param.u64 	%rd5, [_Z18load_scalar_bufferPdS_S_ii_param_1];
	ld.param.u64 	%rd6, [_Z18load_scalar_bufferPdS_S_ii_param_2];
	ld.param.u32 	%r7, [_Z18load_scalar_bufferPdS_S_ii_param_3];
	ld.param.u32 	%r8, [_Z18load_scalar_bufferPdS_S_ii_param_4];
	mov.u32 	%r1, %ctaid.x;
	mov.u32 	%r11, %tid.x;
	setp.ge.s32 	%p1, %r11, %r7;
	@%p1 bra 	$L__BB0_3;
	mul.lo.s32 	%r3, %r7, %r1;
	mov.u32 	%r4, %ntid.x;
	cvta.to.global.u64 	%rd1, %rd5;
	cvta.to.global.u64 	%rd2, %rd6;
	cvta.to.global.u64 	%rd3, %rd4;
$L__BB0_2:
	mad.lo.s32 	%r9, %r11, %r8, %r1;
	mul.wide.s32 	%rd7, %r9, 8;
	add.s64 	%rd8, %rd1, %rd7;
	ld.global.f64 	%fd1, [%rd8];
	add.s64 	%rd9, %rd2, %rd7;
	ld.global.f64 	%fd2, [%rd9];
	mul.f64 	%fd3, %fd1, %fd2;
	add.s32 	%r10, %r11, %r3;
	mul.wide.s32 	%rd10, %r10, 8;
	add.s64 	%rd11, %rd3, %rd10;
	st.global.f64 	[%rd11], %fd3;
	add.s32 	%r11, %r11, %r4;
	setp.lt.s32 	%p2, %r11, %r7;
	@%p2 bra 	$L__BB0_2;
$L__BB0_3:
	bar.sync 	0;
	ret;

}
	// .globl	_Z19calculate_centroidsPdS_S_ii
.visible .entry _Z19calculate_centroidsPdS_S_ii(
	.param .u64 .ptr .align 1 _Z19calculate_centroidsPdS_S_ii_param_0,
	.param .u64 .ptr .align 1 _Z19calculate_centroidsPdS_S_ii_param_1,
	.param .u64 .ptr .align 1 _Z19calculate_centroidsPdS_S_ii_param_2,
	.param .u32 _Z19calculate_centroidsPdS_S_ii_param_3,
	.param .u32 _Z19calculate_centroidsPdS_S_ii_param_4
)
{
	.reg .pred 	%p<8>;
	.reg .b32 	%r<35>;
	.reg .b64 	%rd<13>;
	.reg .b64 	%fd<8>;

	ld.param.u64 	%rd3, [_Z19calculate_centroidsPdS_S_ii_param_0];
	ld.param.u64 	%rd4, [_Z19calculate_centroidsPdS_S_ii_param_1];
	ld.param.u64 	%rd5, [_Z19calculate_centroidsPdS_S_ii_param_2];
	ld.param.u32 	%r16, [_Z19calculate_centroidsPdS_S_ii_param_3];
	ld.param.u32 	%r17, [_Z19calculate_centroidsPdS_S_ii_param_4];
	mov.u32 	%r1, %ctaid.x;
	mov.u32 	%r2, %ctaid.y;
	mov.u32 	%r3, %tid.x;
	setp.ge.s32 	%p1, %r3, %r16;
	@%p1 bra 	$L__BB1_3;
	mul.lo.s32 	%r4, %r16, %r1;
	mov.u32 	%r5, %ntid.x;
	cvta.to.global.u64 	%rd1, %rd5;
	cvta.to.global.u64 	%rd2, %rd3;
	mov.u32 	%r32, %r3;
$L__BB1_2:
	add.s32 	%r18, %r32, %r4;
	mul.wide.s32 	%rd6, %r18, 8;
	add.s64 	%rd7, %rd1, %rd6;
	ld.global.f64 	%fd1, [%rd7];
	mad.lo.s32 	%r19, %r32, %r17, %r2;
	mul.wide.s32 	%rd8, %r19, 8;
	add.s64 	%rd9, %rd2, %rd8;
	ld.global.f64 	%fd2, [%rd9];
	mul.f64 	%fd3, %fd1, %fd2;
	shl.b32 	%r20, %r32, 3;
	mov.u32 	%r21, localbuffer;
	add.s32 	%r22, %r21, %r20;
	st.shared.f64 	[%r22], %fd3;
	add.s32 	%r32, %r32, %r5;
	setp.lt.s32 	%p2, %r32, %r16;
	@%p2 bra 	$L__BB1_2;
$L__BB1_3:
	bar.sync 	0;
	setp.lt.s32 	%p3, %r16, 2;
	@%p3 bra 	$L__BB1_11;
	mov.b32 	%r33, 1;
	mov.u32 	%r8, %ntid.x;
$L__BB1_5:
	add.s32 	%r24, %r3, %r33;
	setp.ge.s32 	%p4, %r24, %r16;
	@%p4 bra 	$L__BB1_10;
	shl.b32 	%r10, %r33, 1;
	mov.u32 	%r34, %r3;
$L__BB1_7:
	mul.lo.s32 	%r12, %r34, %r10;
	add.s32 	%r13, %r12, %r33;
	setp.ge.s32 	%p5, %r13, %r16;
	@%p5 bra 	$L__BB1_9;
	shl.b32 	%r25, %r13, 3;
	mov.u32 	%r26, localbuffer;
	add.s32 	%r27, %r26, %r25;
	ld.shared.f64 	%fd4, [%r27];
	shl.b32 	%r28, %r12, 3;
	add.s32 	%r29, %r26, %r28;
	ld.shared.f64 	%fd5, [%r29];
	add.f64 	%fd6, %fd4, %fd5;
	st.shared.f64 	[%r29], %fd6;
$L__BB1_9:
	add.s32 	%r34, %r34, %r8;
	add.s32 	%r30, %r34, %r33;
	setp.lt.s32 	%p6, %r30, %r16;
	@%p6 bra 	$L__BB1_7;
$L__BB1_10:
	bar.sync 	0;
	shl.b32 	%r33, %r33, 1;
	setp.lt.s32 	%p7, %r33, %r16;
	@%p7 bra 	$L__BB1_5;
$L__BB1_11:
	cvta.to.global.u64 	%rd10, %rd4;
	bar.sync 	0;
	ld.shared.f64 	%fd7, [localbuffer];
	mad.lo.s32 	%r31, %r16, %r1, %r2;
	mul.wide.s32 	%rd11, %r31, 8;
	add.s64 	%rd12, %rd10, %rd11;
	st.global.f64 	[%rd12], %fd7;
	ret;

}
	// .globl	_Z14find_centroidsPdS_S_ii
.visible .entry _Z14find_centroidsPdS_S_ii(
	.param .u64 .ptr .align 1 _Z14find_centroidsPdS_S_ii_param_0,
	.param .u64 .ptr .align 1 _Z14find_centroidsPdS_S_ii_param_1,
	.param .u64 .ptr .align 1 _Z14find_centroidsPdS_S_ii_param_2,
	.param .u32 _Z14find_centroidsPdS_S_ii_param_3,
	.param .u32 _Z14find_centroidsPdS_S_ii_param_4
)
{
	.reg .pred 	%p<9>;
	.reg .b32 	%r<23>;
	.reg .b64 	%rd<13>;
	.reg .b64 	%fd<8>;

	ld.param.u64 	%rd2, [_Z14find_centroidsPdS_S_ii_param_1];
	ld.param.u64 	%rd3, [_Z14find_centroidsPdS_S_ii_param_2];
	ld.param.u32 	%r12, [_Z14find_centroidsPdS_S_ii_param_3];
	ld.param.u32 	%r13, [_Z14find_centroidsPdS_S_ii_param_4];
	cvta.to.global.u64 	%rd1, %rd3;
	mov.u32 	%r1, %ctaid.x;
	mov.u32 	%r2, %tid.x;
	setp.lt.s32 	%p1, %r12, 2;
	@%p1 bra 	$L__BB2_8;
	mul.lo.s32 	%r3, %r12, %r1;
	mov.b32 	%r21, 1;
	mov.u32 	%r4, %ntid.x;
$L__BB2_2:
	add.s32 	%r15, %r2, %r21;
	setp.ge.s32 	%p2, %r15, %r12;
	@%p2 bra 	$L__BB2_7;
	shl.b32 	%r6, %r21, 1;
	mov.u32 	%r22, %r2;
$L__BB2_4:
	mul.lo.s32 	%r8, %r22, %r6;
	add.s32 	%r9, %r8, %r21;
	setp.ge.s32 	%p3, %r9, %r12;
	@%p3 bra 	$L__BB2_6;
	add.s32 	%r16, %r8, %r3;
	add.s32 	%r17, %r9, %r3;
	mul.wide.s32 	%rd4, %r17, 8;
	add.s64 	%rd5, %rd1, %rd4;
	ld.global.f64 	%fd2, [%rd5];
	mul.wide.s32 	%rd6, %r16, 8;
	add.s64 	%rd7, %rd1, %rd6;
	ld.global.f64 	%fd3, [%rd7];
	add.f64 	%fd4, %fd2, %fd3;
	st.global.f64 	[%rd7], %fd4;
$L__BB2_6:
	add.s32 	%r22, %r22, %r4;
	add.s32 	%r18, %r22, %r21;
	setp.lt.s32 	%p4, %r18, %r12;
	@%p4 bra 	$L__BB2_4;
$L__BB2_7:
	bar.sync 	0;
	shl.b32 	%r21, %r21, 1;
	setp.lt.s32 	%p5, %r21, %r12;
	@%p5 bra 	$L__BB2_2;
$L__BB2_8:
	bar.sync 	0;
	mul.lo.s32 	%r19, %r12, %r1;
	mul.wide.s32 	%rd8, %r19, 8;
	add.s64 	%rd9, %rd1, %rd8;
	ld.global.f64 	%fd1, [%rd9];
	setp.eq.f64 	%p6, %fd1, 0d0000000000000000;
	setp.ge.s32 	%p7, %r2, %r13;
	or.pred  	%p8, %p7, %p6;
	@%p8 bra 	$L__BB2_10;
	mad.lo.s32 	%r20, %r13, %r1, %r2;
	cvta.to.global.u64 	%rd10, %rd2;
	mul.wide.u32 	%rd11, %r20, 8;
	add.s64 	%rd12, %rd10, %rd11;
	ld.global.f64 	%fd5, [%rd12];
	rcp.rn.f64 	%fd6, %fd1;
	mul.f64 	%fd7, %fd5, %fd6;
	st.global.f64 	[%rd12], %fd7;
$L__BB2_10:
	bar.sync 	0;
	ret;

}
	// .globl	_Z6init_SPdi
.visible .entry _Z6init_SPdi(
	.param .u64 .ptr .align 1 _Z6init_SPdi_param_0,
	.param .u32 _Z6init_SPdi_param_1
)
{
	.reg .b32 	%r<5>;
	.reg .b64 	%rd<6>;

	ld.param.u64 	%rd1, [_Z6init_SPdi_param_0];
	ld.param.u32 	%r1, [_Z6init_SPdi_param_1];
	cvta.to.global.u64 	%rd2, %rd1;
	mov.u32 	%r2, %ctaid.x;
	mov.u32 	%r3, %tid.x;
	mad.lo.s32 	%r4, %r1, %r2, %r3;
	mul.wide.s32 	%rd3, %r4, 8;
	add.s64 	%rd4, %rd2, %rd3;
	mov.b64 	%rd5, 4607182418800017408;
	st.global.u64 	[%rd4], %rd5;
	ret;

}
	// .globl	_Z14build_h_matrixPdS_S_S_
.visible .entry _Z14build_h_matrixPdS_S_S_(
	.param .u64 .ptr .align 1 _Z14build_h_matrixPdS_S_S__param_0,
	.param .u64 .ptr .align 1 _Z14build_h_matrixPdS_S_S__param_1,
	.param .u64 .ptr .align 1 _Z14build_h_matrixPdS_S_S__param_2,
	.param .u64 .ptr .align 1 _Z14build_h_matrixPdS_S_S__param_3
)
{
	.reg .pred 	%p<5>;
	.reg .b32 	%r<28>;
	.reg .b64 	%rd<16>;
	.reg .b64 	%fd<11>;
	// demoted variable
	.shared .align 8 .b8 _ZZ14build_h_matrixPdS_S_S_E6buffer[400];
	ld.param.u64 	%rd1, [_Z14build_h_matrixPdS_S_S__param_0];
	ld.param.u64 	%rd3, [_Z14build_h_matrixPdS_S_S__param_1];
	ld.param.u64 	%rd2, [_Z14build_h_matrixPdS_S_S__param_2];
	ld.param.u64 	%rd4, [_Z14build_h_matrixPdS_S_S__param_3];
	cvta.to.global.u64 	%rd5, %rd4;
	cvta.to.global.u64 	%rd6, %rd3;
	mov.u32 	%r1, %ctaid.x;
	mov.u32 	%r2, %ctaid.y;
	mov.u32 	%r3, %tid.x;
	mov.u32 	%r4, %ntid.x;
	mad.lo.s32 	%r16, %r2, %r4, %r3;
	mul.wide.u32 	%rd7, %r16, 8;
	add.s64 	%rd8, %rd6, %rd7;
	ld.global.f64 	%fd1, [%rd8];
	mad.lo.s32 	%r17, %r1, %r4, %r3;
	mul.wide.u32 	%rd9, %r17, 8;
	add.s64 	%rd10, %rd5, %rd9;
	ld.global.f64 	%fd2, [%rd10];
	sub.f64 	%fd3, %fd1, %fd2;
	mul.f64 	%fd4, %fd3, %fd3;
	shl.b32 	%r6, %r3, 3;
	mov.u32 	%r18, _ZZ14build_h_matrixPdS_S_S_E6buffer;
	add.s32 	%r19, %r18, %r6;
	st.shared.f64 	[%r19], %fd4;
	bar.sync 	0;
	shl.b32 	%r5, %r4, 3;
	mov.b32 	%r25, 1;
$L__BB4_1:
	add.s32 	%r26, %r3, %r25;
	setp.gt.s32 	%p1, %r26, %r4;
	@%p1 bra 	$L__BB4_4;
	shl.b32 	%r9, %r26, 3;
	mov.u32 	%r27, %r18;
$L__BB4_3:
	add.s32 	%r21, %r27, %r9;
	ld.shared.f64 	%fd5, [%r21];
	add.s32 	%r22, %r27, %r6;
	ld.shared.f64 	%fd6, [%r22];
	add.f64 	%fd7, %fd5, %fd6;
	st.shared.f64 	[%r22], %fd7;
	add.s32 	%r27, %r27, %r5;
	add.s32 	%r26, %r26, %r4;
	setp.le.s32 	%p2, %r26, %r4;
	@%p2 bra 	$L__BB4_3;
$L__BB4_4:
	bar.sync 	0;
	shl.b32 	%r25, %r25, 1;
	setp.le.u32 	%p3, %r25, %r4;
	@%p3 bra 	$L__BB4_1;
	setp.ne.s32 	%p4, %r3, 0;
	@%p4 bra 	$L__BB4_7;
	ld.shared.f64 	%fd8, [_ZZ14build_h_matrixPdS_S_S_E6buffer];
	mov.u32 	%r23, %nctaid.x;
	mad.lo.s32 	%r24, %r2, %r23, %r1;
	cvta.to.global.u64 	%rd11, %rd2;
	mul.wide.u32 	%rd12, %r24, 8;
	add.s64 	%rd13, %rd11, %rd12;
	ld.global.f64 	%fd9, [%rd13];
	mul.f64 	%fd10, %fd8, %fd9;
	cvta.to.global.u64 	%rd14, %rd1;
	add.s64 	%rd15, %rd14, %rd12;
	st.global.f64 	[%rd15], %fd10;
$L__BB4_7:
	ret;

}
	// .globl	_Z24update_membership_matrixPdS_S_dii
.visible .entry _Z24update_membership_matrixPdS_S_dii(
	.param .u64 .ptr .align 1 _Z24update_membership_matrixPdS_S_dii_param_0,
	.param .u64 .ptr .align 1 _Z24update_membership_matrixPdS_S_dii_param_1,
	.param .u64 .ptr .align 1 _Z24update_membership_matrixPdS_S_dii_param_2,
	.param .f64 _Z24update_membership_matrixPdS_S_dii_param_3,
	.param .u32 _Z24update_membership_matrixPdS_S_dii_param_4,
	.param .u32 _Z24update_membership_matrixPdS_S_dii_param_5
)
{
	.local .align 16 .b8 	__local_depot5[5232];
	.reg .b64 	%SP;
	.reg .b64 	%SPL;
	.reg .pred 	%p<200>;
	.reg .b32 	%r<103>;
	.reg .b64 	%rd<245>;
	.reg .b64 	%fd<8004>;

	mov.u64 	%SPL, __local_depot5;
	cvta.local.u64 	%SP, %SPL;
	ld.param.u64 	%rd18, [_Z24update_membership_matrixPdS_S_dii_param_2];
	ld.param.f64 	%fd1524, [_Z24update_membership_matrixPdS_S_dii_param_3];
	ld.param.u32 	%r21, [_Z24update_membership_matrixPdS_S_dii_param_5];
	add.u64 	%rd19, %SP, 64;
	add.u64 	%rd1, %SPL, 64;
	mov.u32 	%r22, %ctaid.x;
	mov.u32 	%r23, %ntid.x;
	mov.u32 	%r24, %tid.x;
	mad.lo.s32 	%r1, %r22, %r23, %r24;
	mov.u32 	%r98, %tid.y;
	setp.ge.s32 	%p7, %r1, %r21;
	@%p7 bra 	$L__BB5_62;
	ld.param.u32 	%r92, [_Z24update_membership_matrixPdS_S_dii_param_4];
	st.local.u32 	[%rd1+5160], %r1;
	mov.b64 	%rd20, 4517329193108106637;
	st.local.u64 	[%rd1+5088], %rd20;
	mov.b64 	%rd21, 4547007122018943789;
	st.local.u64 	[%rd1+5096], %rd21;
	mov.b32 	%r25, 1;
	mov.b32 	%r26, 25;
	st.local.v2.u32 	[%rd1+5104], {%r26, %r25};
	mov.b64 	%rd22, 4607182418800017408;
	st.local.u64 	[%rd1+5120], %rd22;
	st.local.u64 	[%rd1+5128], %rd22;
	mov.b32 	%r27, 0;
	st.local.u32 	[%rd1+5144], %r27;
	st.local.v2.u32 	[%rd1+5136], {%r27, %r27};
	st.local.u32 	[%rd1+5112], %r25;
	mov.b64 	%rd23, 4502148214488346440;
	st.local.u64 	[%rd1+5152], %rd23;
	add.f64 	%fd1, %fd1524, %fd1524;
	setp.ge.s32 	%p9, %r98, %r92;
	mov.pred 	%p197, -1;
	@%p9 bra 	$L__BB5_5;
	ld.param.u32 	%r93, [_Z24update_membership_matrixPdS_S_dii_param_4];
	mul.lo.s32 	%r3, %r93, %r1;
	mov.u32 	%r4, %ntid.y;
	cvta.to.global.u64 	%rd2, %rd18;
	rcp.rn.f64 	%fd1526, %fd1;
	neg.f64 	%fd2, %fd1526;
$L__BB5_3:
	ld.param.u32 	%r94, [_Z24update_membership_matrixPdS_S_dii_param_4];
	add.s32 	%r28, %r98, %r3;
	mul.wide.s32 	%rd24, %r28, 8;
	add.s64 	%rd25, %rd2, %rd24;
	ld.global.f64 	%fd1527, [%rd25];
	mul.f64 	%fd1528, %fd2, %fd1527;
	mul.wide.s32 	%rd26, %r98, 8;
	add.s64 	%rd27, %rd1, %rd26;
	st.local.f64 	[%rd27+8], %fd1528;
	add.s32 	%r98, %r98, %r4;
	setp.lt.s32 	%p10, %r98, %r94;
	@%p10 bra 	$L__BB5_3;
	ld.local.f64 	%fd7589, [%rd1+8];
	ld.local.f64 	%fd7588, [%rd1+16];
	ld.local.f64 	%fd7587, [%rd1+24];
	ld.local.f64 	%fd7586, [%rd1+32];
	ld.local.f64 	%fd7585, [%rd1+40];
	ld.local.f64 	%fd7584, [%rd1+48];
	ld.local.f64 	%fd7583, [%rd1+56];
	ld.local.f64 	%fd7582, [%rd1+64];
	ld.local.f64 	%fd7581, [%rd1+72];
	ld.local.f64 	%fd7580, [%rd1+80];
	ld.local.f64 	%fd7579, [%rd1+88];
	ld.local.f64 	%fd7578, [%rd1+96];
	ld.local.f64 	%fd7577, [%rd1+104];
	ld.local.f64 	%fd7576, [%rd1+112];
	ld.local.f64 	%fd7575, [%rd1+120];
	ld.local.u32 	%r29, [%rd1+5136];
	setp.eq.s32 	%p197, %r29, 0;
$L__BB5_5:
	mov.b32 	%r30, 0;
	st.local.u32 	[%rd1+5080], %r30;
	add.s64 	%rd29, %rd19, 1104;
	st.local.u64 	[%rd1+1368], %rd29;
	add.s64 	%rd30, %rd19, 1112;
	st.local.u64 	[%rd1+1352], %rd30;
	add.s64 	%rd31, %rd19, 1232;
	st.local.u64 	[%rd1+1360], %rd31;
	add.s64 	%rd32, %rd19, 984;
	st.local.u64 	[%rd1], %rd32;
	mul.f64 	%fd1529, %fd7588, %fd7588;
	fma.rn.f64 	%fd1530, %fd7589, %fd7589, %fd1529;
	fma.rn.f64 	%fd1531, %fd7587, %fd7587, %fd1530;
	fma.rn.f64 	%fd1532, %fd7586, %fd7586, %fd1531;
	fma.rn.f64 	%fd1533, %fd7585, %fd7585, %fd1532;
	fma.rn.f64 	%fd1534, %fd7584, %fd7584, %fd1533;
	fma.rn.f64 	%fd1535, %fd7583, %fd7583, %fd1534;
	fma.rn.f64 	%fd1536, %fd7582, %fd7582, %fd1535;
	fma.rn.f64 	%fd1537, %fd7581, %fd7581, %fd1536;
	fma.rn.f64 	%fd1538, %fd7580, %fd7580, %fd1537;
	fma.rn.f64 	%fd1539, %fd7579, %fd7579, %fd1538;
	fma.rn.f64 	%fd1540, %fd7578, %fd7578, %fd1539;
	fma.rn.f64 	%fd1541, %fd7577, %fd7577, %fd1540;
	fma.rn.f64 	%fd1542, %fd7576, %fd7576, %fd1541;
	fma.rn.f64 	%fd1543, %fd7575, %fd7575, %fd1542;
	st.local.f64 	[%rd1+5072], %fd1543;
	@%p197 bra 	$L__BB5_7;
	mov.u64 	%rd33, $str$2;
	cvta.global.u64 	%rd34, %rd33;
	{ // callseq 0, 0
	.param .b64 param0;
	st.param.b64 	[param0], %rd34;
	.param .b64 param1;
	st.param.b64 	[param1], 0;
	.param .b32 retval0;
	call.uni (retval0), 
	vprintf, 
	(
	param0, 
	param1
	);
	ld.param.b32 	%r31, [retval0];
	} // callseq 0
	ld.local.f64 	%fd7589, [%rd1+8];
	ld.local.f64 	%fd7588, [%rd1+16];
	ld.local.f64 	%fd7587, [%rd1+24];
	ld.local.f64 	%fd7586, [%rd1+32];
	ld.local.f64 	%fd7585, [%rd1+40];
	ld.local.f64 	%fd7584, [%rd1+48];
	ld.local.f64 	%fd7583, [%rd1+56];
	ld.local.f64 	%fd7582, [%rd1+64];
	ld.local.f64 	%fd7581, [%rd1+72];
	ld.local.f64 	%fd7580, [%rd1+80];
	ld.local.f64 	%fd7579, [%rd1+88];
	ld.local.f64 	%fd7578, [%rd1+96];
	ld.local.f64 	%fd7577, [%rd1+104];
	ld.local.f64 	%fd7576, [%rd1+112];
	ld.local.f64 	%fd7575, [%rd1+120];
$L__BB5_7:
	mul.f64 	%fd7711, %fd7589, 0dC000000000000000;
	st.local.f64 	[%rd1+496], %fd7711;
	mul.f64 	%fd7710, %fd7588, 0dC000000000000000;
	st.local.f64 	[%rd1+504], %fd7710;
	mul.f64 	%fd7709, %fd7587, 0dC000000000000000;
	st.local.f64 	[%rd1+512], %fd7709;
	mul.f64 	%fd7708, %fd7586, 0dC000000000000000;
	st.local.f64 	[%rd1+520], %fd7708;
	mul.f64 	%fd7707, %fd7585, 0dC000000000000000;
	st.local.f64 	[%rd1+528], %fd7707;
	mul.f64 	%fd7706, %fd7584, 0dC000000000000000;
	st.local.f64 	[%rd1+536], %fd7706;
	mul.f64 	%fd7705, %fd7583, 0dC000000000000000;
	st.local.f64 	[%rd1+544], %fd7705;
	mul.f64 	%fd7704, %fd7582, 0dC000000000000000;
	st.local.f64 	[%rd1+552], %fd7704;
	mul.f64 	%fd7703, %fd7581, 0dC000000000000000;
	st.local.f64 	[%rd1+560], %fd7703;
	mul.f64 	%fd7702, %fd7580, 0dC000000000000000;
	st.local.f64 	[%rd1+568], %fd7702;
	mul.f64 	%fd7701, %fd7579, 0dC000000000000000;
	st.local.f64 	[%rd1+576], %fd7701;
	mul.f64 	%fd7700, %fd7578, 0dC000000000000000;
	st.local.f64 	[%rd1+584], %fd7700;
	mul.f64 	%fd7699, %fd7577, 0dC000000000000000;
	st.local.f64 	[%rd1+592], %fd7699;
	mul.f64 	%fd7698, %fd7576, 0dC000000000000000;
	st.local.f64 	[%rd1+600], %fd7698;
	mul.f64 	%fd7697, %fd7575, 0dC000000000000000;
	st.local.f64 	[%rd1+608], %fd7697;
	mov.b64 	%rd35, 0;
	st.local.u64 	[%rd1+128], %rd35;
	st.local.u64 	[%rd1+136], %rd35;
	st.local.u64 	[%rd1+144], %rd35;
	st.local.u64 	[%rd1+152], %rd35;
	st.local.u64 	[%rd1+160], %rd35;
	st.local.u64 	[%rd1+168], %rd35;
	st.local.u64 	[%rd1+176], %rd35;
	st.local.u64 	[%rd1+184], %rd35;
	st.local.u64 	[%rd1+192], %rd35;
	st.local.u64 	[%rd1+200], %rd35;
	st.local.u64 	[%rd1+208], %rd35;
	st.local.u64 	[%rd1+216], %rd35;
	st.local.u64 	[%rd1+224], %rd35;
	st.local.u64 	[%rd1+232], %rd35;
	st.local.u64 	[%rd1+240], %rd35;
	mov.b64 	%rd36, 4607182418800017408;
	st.local.u64 	[%rd1+488], %rd36;
	ld.local.u32 	%r33, [%rd1+5112];
	setp.eq.s32 	%p11, %r33, 0;
	@%p11 bra 	$L__BB5_18;
	mov.b64 	%rd37, -4616189618054758400;
	st.local.u64 	[%rd1+5064], %rd37;
	mov.b64 	%rd38, 4607182418800017408;
	st.local.u64 	[%rd1+368], %rd38;
	st.local.u64 	[%rd1+376], %rd38;
	st.local.u64 	[%rd1+384], %rd38;
	st.local.u64 	[%rd1+392], %rd38;
	st.local.u64 	[%rd1+400], %rd38;
	st.local.u64 	[%rd1+408], %rd38;
	st.local.u64 	[%rd1+416], %rd38;
	st.local.u64 	[%rd1+424], %rd38;
	st.local.u64 	[%rd1+432], %rd38;
	st.local.u64 	[%rd1+440], %rd38;
	st.local.u64 	[%rd1+448], %rd38;
	st.local.u64 	[%rd1+456], %rd38;
	st.local.u64 	[%rd1+464], %rd38;
	st.local.u64 	[%rd1+472], %rd38;
	st.local.u64 	[%rd1+480], %rd38;
	mov.b64 	%rd39, 4611686018427387904;
	st.local.u64 	[%rd1+3328], %rd39;
	st.local.u64 	[%rd1+3344], %rd39;
	st.local.u64 	[%rd1+3360], %rd39;
	st.local.u64 	[%rd1+3376], %rd39;
	st.local.u64 	[%rd1+3392], %rd39;
	st.local.u64 	[%rd1+3408], %rd39;
	st.local.u64 	[%rd1+3424], %rd39;
	st.local.u64 	[%rd1+3440], %rd39;
	st.local.u64 	[%rd1+3456], %rd39;
	st.local.u64 	[%rd1+3472], %rd39;
	st.local.u64 	[%rd1+3488], %rd39;
	st.local.u64 	[%rd1+3504], %rd39;
	st.local.u64 	[%rd1+3520], %rd39;
	st.local.u64 	[%rd1+3536], %rd39;
	st.local.u64 	[%rd1+3552], %rd39;
	st.local.u64 	[%rd1+2848], %rd38;
	st.local.u64 	[%rd1+2864], %rd38;
	st.local.u64 	[%rd1+2880], %rd38;
	st.local.u64 	[%rd1+2896], %rd38;
	st.local.u64 	[%rd1+2912], %rd38;
	st.local.u64 	[%rd1+2928], %rd38;
	st.local.u64 	[%rd1+2944], %rd38;
	st.local.u64 	[%rd1+2960], %rd38;
	st.local.u64 	[%rd1+2976], %rd38;
	st.local.u64 	[%rd1+2992], %rd38;
	st.local.u64 	[%rd1+3008], %rd38;
	st.local.u64 	[%rd1+3024], %rd38;
	st.local.u64 	[%rd1+3040], %rd38;
	st.local.u64 	[%rd1+3056], %rd38;
	st.local.u64 	[%rd1+3072], %rd38;
	st.local.u64 	[%rd1+2856], %rd38;
	st.local.u64 	[%rd1+2872], %rd38;
	st.local.u64 	[%rd1+2888], %rd38;
	st.local.u64 	[%rd1+2904], %rd38;
	st.local.u64 	[%rd1+2920], %rd38;
	st.local.u64 	[%rd1+2936], %rd38;
	st.local.u64 	[%rd1+2952], %rd38;
	st.local.u64 	[%rd1+2968], %rd38;
	st.local.u64 	[%rd1+2984], %rd38;
	st.local.u64 	[%rd1+3000], %rd38;
	st.local.u64 	[%rd1+3016], %rd38;
	st.local.u64 	[%rd1+3032], %rd38;
	st.local.u64 	[%rd1+3048], %rd38;
	st.local.u64 	[%rd1+3064], %rd38;
	st.local.u64 	[%rd1+3080], %rd38;
	st.local.u64 	[%rd1+3088], %rd37;
	st.local.u64 	[%rd1+3104], %rd37;
	st.local.u64 	[%rd1+3120], %rd37;
	st.local.u64 	[%rd1+3136], %rd37;
	st.local.u64 	[%rd1+3152], %rd37;
	st.local.u64 	[%rd1+3168], %rd37;
	st.local.u64 	[%rd1+3184], %rd37;
	st.local.u64 	[%rd1+3200], %rd37;
	st.local.u64 	[%rd1+3216], %rd37;
	st.local.u64 	[%rd1+3232], %rd37;
	st.local.u64 	[%rd1+3248], %rd37;
	st.local.u64 	[%rd1+3264], %rd37;
	st.local.u64 	[%rd1+3280], %rd37;
	st.local.u64 	[%rd1+3296], %rd37;
	st.local.u64 	[%rd1+3312], %rd37;
	st.local.u64 	[%rd1+3096], %rd37;
	st.local.u64 	[%rd1+3112], %rd37;
	st.local.u64 	[%rd1+3128], %rd37;
	st.local.u64 	[%rd1+3144], %rd37;
	st.local.u64 	[%rd1+3160], %rd37;
	st.local.u64 	[%rd1+3176], %rd37;
	st.local.u64 	[%rd1+3192], %rd37;
	st.local.u64 	[%rd1+3208], %rd37;
	st.local.u64 	[%rd1+3224], %rd37;
	st.local.u64 	[%rd1+3240], %rd37;
	st.local.u64 	[%rd1+3256], %rd37;
	st.local.u64 	[%rd1+3272], %rd37;
	st.local.u64 	[%rd1+3288], %rd37;
	st.local.u64 	[%rd1+3304], %rd37;
	st.local.u64 	[%rd1+3320], %rd37;
	st.local.u64 	[%rd1+3336], %rd38;
	st.local.u64 	[%rd1+3352], %rd38;
	st.local.u64 	[%rd1+3368], %rd38;
	st.local.u64 	[%rd1+3384], %rd38;
	st.local.u64 	[%rd1+3400], %rd38;
	st.local.u64 	[%rd1+3416], %rd38;
	st.local.u64 	[%rd1+3432], %rd38;
	st.local.u64 	[%rd1+3448], %rd38;
	st.local.u64 	[%rd1+3464], %rd38;
	st.local.u64 	[%rd1+3480], %rd38;
	st.local.u64 	[%rd1+3496], %rd38;
	st.local.u64 	[%rd1+3512], %rd38;
	st.local.u64 	[%rd1+3528], %rd38;
	st.local.u64 	[%rd1+3544], %rd38;
	st.local.u64 	[%rd1+3560], %rd38;
	ld.local.f64 	%fd1546, [%rd1+5152];
	add.f64 	%fd78, %fd1546, 0d3FF0000000000000;
	st.local.f64 	[%rd1+3928], %fd78;
	rcp.rn.f64 	%fd7621, %fd78;
	st.local.f64 	[%rd1+4664], %fd7621;
	st.local.f64 	[%rd1+3568], %fd7621;
	st.local.u64 	[%rd1+4304], %rd38;
	st.local.f64 	[%rd1+3936], %fd78;
	st.local.f64 	[%rd1+4672], %fd7621;
	st.local.f64 	[%rd1+3576], %fd7621;
	st.local.u64 	[%rd1+4312], %rd38;
	st.local.f64 	[%rd1+3944], %fd78;
	st.local.f64 	[%rd1+4680], %fd7621;
	st.local.f64 	[%rd1+3584], %fd7621;
	st.local.u64 	[%rd1+4320], %rd38;
	st.local.f64 	[%rd1+3952], %fd78;
	st.local.f64 	[%rd1+4688], %fd7621;
	st.local.f64 	[%rd1+3592], %fd7621;
	st.local.u64 	[%rd1+4328], %rd38;
	st.local.f64 	[%rd1+3960], %fd78;
	st.local.f64 	[%rd1+4696], %fd7621;
	st.local.f64 	[%rd1+3600], %fd7621;
	st.local.u64 	[%rd1+4336], %rd38;
	st.local.f64 	[%rd1+3968], %fd78;
	st.local.f64 	[%rd1+4704], %fd7621;
	st.local.f64 	[%rd1+3608], %fd7621;
	st.local.u64 	[%rd1+4344], %rd38;
	st.local.f64 	[%rd1+3976], %fd78;
	st.local.f64 	[%rd1+4712], %fd7621;
	st.local.f64 	[%rd1+3616], %fd7621;
	st.local.u64 	[%rd1+4352], %rd38;
	st.local.f64 	[%rd1+3984], %fd78;
	st.local.f64 	[%rd1+4720], %fd7621;
	st.local.f64 	[%rd1+3624], %fd7621;
	st.local.u64 	[%rd1+4360], %rd38;
	st.local.f64 	[%rd1+3992], %fd78;
	st.local.f64 	[%rd1+4728], %fd7621;
	st.local.f64 	[%rd1+3632], %fd7621;
	st.local.u64 	[%rd1+4368], %rd38;
	st.local.f64 	[%rd1+4000], %fd78;
	st.local.f64 	[%rd1+4736], %fd7621;
	st.local.f64 	[%rd1+3640], %fd7621;
	st.local.u64 	[%rd1+4376], %rd38;
	st.local.f64 	[%rd1+4008], %fd78;
	st.local.f64 	[%rd1+4744], %fd7621;
	st.local.f64 	[%rd1+3648], %fd7621;
	st.local.u64 	[%rd1+4384], %rd38;
	st.local.f64 	[%rd1+4016], %fd78;
	st.local.f64 	[%rd1+4752], %fd7621;
	st.local.f64 	[%rd1+3656], %fd7621;
	st.local.u64 	[%rd1+4392], %rd38;
	st.local.f64 	[%rd1+4024], %fd78;
	st.local.f64 	[%rd1+4760], %fd7621;
	st.local.f64 	[%rd1+3664], %fd7621;
	st.local.u64 	[%rd1+4400], %rd38;
	st.local.f64 	[%rd1+4032], %fd78;
	st.local.f64 	[%rd1+4768], %fd7621;
	st.local.f64 	[%rd1+3672], %fd7621;
	st.local.u64 	[%rd1+4408], %rd38;
	st.local.f64 	[%rd1+4040], %fd78;
	st.local.f64 	[%rd1+4776], %fd7621;
	st.local.f64 	[%rd1+3680], %fd7621;
	mul.f64 	%fd80, %fd7621, %fd78;
	st.local.f64 	[%rd1+4296], %fd80;
	mul.f64 	%fd1547, %fd7621, %fd80;
	mov.f64 	%fd1548, 0dBFF0000000000000;
	sub.f64 	%fd81, %fd1548, %fd1547;
	st.local.f64 	[%rd1+4416], %fd81;
	setp.gt.f64 	%p13, %fd81, 0d0000000000000000;
	sub.f64 	%fd1549, %fd81, %fd1546;
	neg.f64 	%fd1550, %fd1546;
	selp.f64 	%fd82, %fd1550, %fd1549, %p13;
	st.local.f64 	[%rd1+4048], %fd82;
	rcp.rn.f64 	%fd7606, %fd82;
	st.local.f64 	[%rd1+4784], %fd7606;
	neg.f64 	%fd7651, %fd7606;
	st.local.f64 	[%rd1+3688], %fd7651;
	st.local.f64 	[%rd1+4304], %fd80;
	st.local.f64 	[%rd1+4424], %fd81;
	st.local.f64 	[%rd1+4056], %fd82;
	st.local.f64 	[%rd1+4792], %fd7606;
	st.local.f64 	[%rd1+3696], %fd7651;
	st.local.f64 	[%rd1+4312], %fd80;
	st.local.f64 	[%rd1+4432], %fd81;
	st.local.f64 	[%rd1+4064], %fd82;
	st.local.f64 	[%rd1+4800], %fd7606;
	st.local.f64 	[%rd1+3704], %fd7651;
	st.local.f64 	[%rd1+4320], %fd80;
	st.local.f64 	[%rd1+4440], %fd81;
	st.local.f64 	[%rd1+4072], %fd82;
	st.local.f64 	[%rd1+4808], %fd7606;
	st.local.f64 	[%rd1+3712], %fd7651;
	st.local.f64 	[%rd1+4328], %fd80;
	st.local.f64 	[%rd1+4448], %fd81;
	st.local.f64 	[%rd1+4080], %fd82;
	st.local.f64 	[%rd1+4816], %fd7606;
	st.local.f64 	[%rd1+3720], %fd7651;
	st.local.f64 	[%rd1+4336], %fd80;
	st.local.f64 	[%rd1+4456], %fd81;
	st.local.f64 	[%rd1+4088], %fd82;
	st.local.f64 	[%rd1+4824], %fd7606;
	st.local.f64 	[%rd1+3728], %fd7651;
	st.local.f64 	[%rd1+4344], %fd80;
	st.local.f64 	[%rd1+4464], %fd81;
	st.local.f64 	[%rd1+4096], %fd82;
	st.local.f64 	[%rd1+4832], %fd7606;
	st.local.f64 	[%rd1+3736], %fd7651;
	st.local.f64 	[%rd1+4352], %fd80;
	st.local.f64 	[%rd1+4472], %fd81;
	st.local.f64 	[%rd1+4104], %fd82;
	st.local.f64 	[%rd1+4840], %fd7606;
	st.local.f64 	[%rd1+3744], %fd7651;
	st.local.f64 	[%rd1+4360], %fd80;
	st.local.f64 	[%rd1+4480], %fd81;
	st.local.f64 	[%rd1+4112], %fd82;
	st.local.f64 	[%rd1+4848], %fd7606;
	st.local.f64 	[%rd1+3752], %fd7651;
	st.local.f64 	[%rd1+4368], %fd80;
	st.local.f64 	[%rd1+4488], %fd81;
	st.local.f64 	[%rd1+4120], %fd82;
	st.local.f64 	[%rd1+4856], %fd7606;
	st.local.f64 	[%rd1+3760], %fd7651;
	st.local.f64 	[%rd1+4376], %fd80;
	st.local.f64 	[%rd1+4496], %fd81;
	st.local.f64 	[%rd1+4128], %fd82;
	st.local.f64 	[%rd1+4864], %fd7606;
	st.local.f64 	[%rd1+3768], %fd7651;
	st.local.f64 	[%rd1+4384], %fd80;
	st.local.f64 	[%rd1+4504], %fd81;
	st.local.f64 	[%rd1+4136], %fd82;
	st.local.f64 	[%rd1+4872], %fd7606;
	st.local.f64 	[%rd1+3776], %fd7651;
	st.local.f64 	[%rd1+4392], %fd80;
	st.local.f64 	[%rd1+4512], %fd81;
	st.local.f64 	[%rd1+4144], %fd82;
	st.local.f64 	[%rd1+4880], %fd7606;
	st.local.f64 	[%rd1+3784], %fd7651;
	st.local.f64 	[%rd1+4400], %fd80;
	st.local.f64 	[%rd1+4520], %fd81;
	st.local.f64 	[%rd1+4152], %fd82;
	st.local.f64 	[%rd1+4888], %fd7606;
	st.local.f64 	[%rd1+3792], %fd7651;
	st.local.f64 	[%rd1+4408], %fd80;
	st.local.f64 	[%rd1+4160], %fd82;
	st.local.f64 	[%rd1+4896], %fd7606;
	st.local.f64 	[%rd1+3800], %fd7651;
	mul.f64 	%fd85, %fd82, %fd7651;
	st.local.f64 	[%rd1+4416], %fd85;
	mul.f64 	%fd86, %fd85, %fd7651;
	mov.f64 	%fd1551, 0d4000000000000000;
	sub.f64 	%fd1552, %fd1551, %fd86;
	setp.lt.f64 	%p14, %fd1552, 0d0000000000000000;
	add.f64 	%fd1553, %fd1552, %fd1546;
	selp.f64 	%fd87, %fd1546, %fd1553, %p14;
	st.local.f64 	[%rd1+4168], %fd87;
	rcp.rn.f64 	%fd7591, %fd87;
	st.local.f64 	[%rd1+4904], %fd7591;
	st.local.f64 	[%rd1+3808], %fd7591;
	st.local.f64 	[%rd1+4424], %fd85;
	st.local.f64 	[%rd1+4176], %fd87;
	st.local.f64 	[%rd1+4912], %fd7591;
	st.local.f64 	[%rd1+3816], %fd7591;
	st.local.f64 	[%rd1+4432], %fd85;
	st.local.f64 	[%rd1+4184], %fd87;
	st.local.f64 	[%rd1+4920], %fd7591;
	st.local.f64 	[%rd1+3824], %fd7591;
	st.local.f64 	[%rd1+4440], %fd85;
	st.local.f64 	[%rd1+4192], %fd87;
	st.local.f64 	[%rd1+4928], %fd7591;
	st.local.f64 	[%rd1+3832], %fd7591;
	st.local.f64 	[%rd1+4448], %fd85;
	st.local.f64 	[%rd1+4200], %fd87;
	st.local.f64 	[%rd1+4936], %fd7591;
	st.local.f64 	[%rd1+3840], %fd7591;
	st.local.f64 	[%rd1+4456], %fd85;
	st.local.f64 	[%rd1+4208], %fd87;
	st.local.f64 	[%rd1+4944], %fd7591;
	st.local.f64 	[%rd1+3848], %fd7591;
	st.local.f64 	[%rd1+4464], %fd85;
	st.local.f64 	[%rd1+4216], %fd87;
	st.local.f64 	[%rd1+4952], %fd7591;
	st.local.f64 	[%rd1+3856], %fd7591;
	st.local.f64 	[%rd1+4472], %fd85;
	st.local.f64 	[%rd1+4224], %fd87;
	st.local.f64 	[%rd1+4960], %fd7591;
	st.local.f64 	[%rd1+3864], %fd7591;
	st.local.f64 	[%rd1+4480], %fd85;
	st.local.f64 	[%rd1+4232], %fd87;
	st.local.f64 	[%rd1+4968], %fd7591;
	st.local.f64 	[%rd1+3872], %fd7591;
	st.local.f64 	[%rd1+4488], %fd85;
	st.local.f64 	[%rd1+4240], %fd87;
	st.local.f64 	[%rd1+4976], %fd7591;
	st.local.f64 	[%rd1+3880], %fd7591;
	st.local.f64 	[%rd1+4496], %fd85;
	st.local.f64 	[%rd1+4248], %fd87;
	st.local.f64 	[%rd1+4984], %fd7591;
	st.local.f64 	[%rd1+3888], %fd7591;
	st.local.f64 	[%rd1+4504], %fd85;
	st.local.f64 	[%rd1+4256], %fd87;
	st.local.f64 	[%rd1+4992], %fd7591;
	st.local.f64 	[%rd1+3896], %fd7591;
	st.local.f64 	[%rd1+4512], %fd85;
	st.local.f64 	[%rd1+4264], %fd87;
	st.local.f64 	[%rd1+5000], %fd7591;
	st.local.f64 	[%rd1+3904], %fd7591;
	st.local.f64 	[%rd1+4520], %fd85;
	st.local.f64 	[%rd1+4272], %fd87;
	st.local.f64 	[%rd1+5008], %fd7591;
	st.local.f64 	[%rd1+3912], %fd7591;
	st.local.f64 	[%rd1+4528], %fd85;
	st.local.f64 	[%rd1+4280], %fd87;
	st.local.f64 	[%rd1+5016], %fd7591;
	st.local.f64 	[%rd1+3920], %fd7591;
	mul.f64 	%fd89, %fd7591, %fd87;
	st.local.f64 	[%rd1+4536], %fd89;
	st.local.f64 	[%rd1+4544], %fd89;
	st.local.f64 	[%rd1+4552], %fd89;
	st.local.f64 	[%rd1+4560], %fd89;
	st.local.f64 	[%rd1+4568], %fd89;
	st.local.f64 	[%rd1+4576], %fd89;
	st.local.f64 	[%rd1+4584], %fd89;
	st.local.f64 	[%rd1+4592], %fd89;
	st.local.f64 	[%rd1+4600], %fd89;
	st.local.f64 	[%rd1+4608], %fd89;
	st.local.f64 	[%rd1+4616], %fd89;
	st.local.f64 	[%rd1+4624], %fd89;
	st.local.f64 	[%rd1+4632], %fd89;
	st.local.f64 	[%rd1+4640], %fd89;
	st.local.f64 	[%rd1+4648], %fd89;
	mul.f64 	%fd1554, %fd7591, %fd89;
	mov.f64 	%fd7682, 0d0000000000000000;
	sub.f64 	%fd1555, %fd7682, %fd1554;
	sub.f64 	%fd1556, %fd1555, %fd1554;
	sub.f64 	%fd1557, %fd1556, %fd1554;
	sub.f64 	%fd1558, %fd1557, %fd1554;
	sub.f64 	%fd1559, %fd1558, %fd1554;
	sub.f64 	%fd1560, %fd1559, %fd1554;
	sub.f64 	%fd1561, %fd1560, %fd1554;
	sub.f64 	%fd1562, %fd1561, %fd1554;
	sub.f64 	%fd1563, %fd1562, %fd1554;
	sub.f64 	%fd1564, %fd1563, %fd1554;
	sub.f64 	%fd1565, %fd1564, %fd1554;
	sub.f64 	%fd1566, %fd1565, %fd1554;
	sub.f64 	%fd1567, %fd1566, %fd1554;
	sub.f64 	%fd1568, %fd1567, %fd1554;
	sub.f64 	%fd1569, %fd1568, %fd1554;
	st.local.f64 	[%rd1+4656], %fd1569;
	setp.gt.f64 	%p15, %fd1569, 0d0000000000000000;
	sub.f64 	%fd1570, %fd1569, %fd1546;
	selp.f64 	%fd1571, %fd1550, %fd1570, %p15;
	st.local.f64 	[%rd1+4288], %fd1571;
	rcp.rn.f64 	%fd7590, %fd1571;
	st.local.f64 	[%rd1+5024], %fd7590;
	ld.local.u32 	%r34, [%rd1+5144];
	setp.eq.s32 	%p16, %r34, 0;
	mov.f64 	%fd7681, 0d3FF0000000000000;
	mov.pred 	%p198, -1;
	mov.f64 	%fd7592, %fd7591;
	mov.f64 	%fd7593, %fd7591;
	mov.f64 	%fd7594, %fd7591;
	mov.f64 	%fd7595, %fd7591;
	mov.f64 	%fd7596, %fd7591;
	mov.f64 	%fd7597, %fd7591;
	mov.f64 	%fd7598, %fd7591;
	mov.f64 	%fd7599, %fd7591;
	mov.f64 	%fd7600, %fd7591;
	mov.f64 	%fd7601, %fd7591;
	mov.f64 	%fd7602, %fd7591;
	mov.f64 	%fd7603, %fd7591;
	mov.f64 	%fd7604, %fd7591;
	mov.f64 	%fd7605, %fd7591;
	mov.f64 	%fd7607, %fd7606;
	mov.f64 	%fd7608, %fd7606;
	mov.f64 	%fd7609, %fd7606;
	mov.f64 	%fd7610, %fd7606;
	mov.f64 	%fd7611, %fd7606;
	mov.f64 	%fd7612, %fd7606;
	mov.f64 	%fd7613, %fd7606;
	mov.f64 	%fd7614, %fd7606;
	mov.f64 	%fd7615, %fd7606;
	mov.f64 	%fd7616, %fd7606;
	mov.f64 	%fd7617, %fd7606;
	mov.f64 	%fd7618, %fd7606;
	mov.f64 	%fd7619, %fd7606;
	mov.f64 	%fd7620, %fd7606;
	mov.f64 	%fd7622, %fd7621;
	mov.f64 	%fd7623, %fd7621;
	mov.f64 	%fd7624, %fd7621;
	mov.f64 	%fd7625, %fd7621;
	mov.f64 	%fd7626, %fd7621;
	mov.f64 	%fd7627, %fd7621;
	mov.f64 	%fd7628, %fd7621;
	mov.f64 	%fd7629, %fd7621;
	mov.f64 	%fd7630, %fd7621;
	mov.f64 	%fd7631, %fd7621;
	mov.f64 	%fd7632, %fd7621;
	mov.f64 	%fd7633, %fd7621;
	mov.f64 	%fd7634, %fd7621;
	mov.f64 	%fd7635, %fd7621;
	mov.f64 	%fd7636, %fd7591;
	mov.f64 	%fd7637, %fd7591;
	mov.f64 	%fd7638, %fd7591;
	mov.f64 	%fd7639, %fd7591;
	mov.f64 	%fd7640, %fd7591;
	mov.f64 	%fd7641, %fd7591;
	mov.f64 	%fd7642, %fd7591;
	mov.f64 	%fd7643, %fd7591;
	mov.f64 	%fd7644, %fd7591;
	mov.f64 	%fd7645, %fd7591;
	mov.f64 	%fd7646, %fd7591;
	mov.f64 	%fd7647, %fd7591;
	mov.f64 	%fd7648, %fd7591;
	mov.f64 	%fd7649, %fd7591;
	mov.f64 	%fd7650, %fd7591;
	mov.f64 	%fd7652, %fd7651;
	mov.f64 	%fd7653, %fd7651;
	mov.f64 	%fd7654, %fd7651;
	mov.f64 	%fd7655, %fd7651;
	mov.f64 	%fd7656, %fd7651;
	mov.f64 	%fd7657, %fd7651;
	mov.f64 	%fd7658, %fd7651;
	mov.f64 	%fd7659, %fd7651;
	mov.f64 	%fd7660, %fd7651;
	mov.f64 	%fd7661, %fd7651;
	mov.f64 	%fd7662, %fd7651;
	mov.f64 	%fd7663, %fd7651;
	mov.f64 	%fd7664, %fd7651;
	mov.f64 	%fd7665, %fd7651;
	mov.f64 	%fd7666, %fd7621;
	mov.f64 	%fd7667, %fd7621;
	mov.f64 	%fd7668, %fd7621;
	mov.f64 	%fd7669, %fd7621;
	mov.f64 	%fd7670, %fd7621;
	mov.f64 	%fd7671, %fd7621;
	mov.f64 	%fd7672, %fd7621;
	mov.f64 	%fd7673, %fd7621;
	mov.f64 	%fd7674, %fd7621;
	mov.f64 	%fd7675, %fd7621;
	mov.f64 	%fd7676, %fd7621;
	mov.f64 	%fd7677, %fd7621;
	mov.f64 	%fd7678, %fd7621;
	mov.f64 	%fd7679, %fd7621;
	mov.f64 	%fd7680, %fd7621;
	mov.f64 	%fd7683, %fd7682;
	mov.f64 	%fd7684, %fd7682;
	mov.f64 	%fd7685, %fd7682;
	mov.f64 	%fd7686, %fd7682;
	mov.f64 	%fd7687, %fd7682;
	mov.f64 	%fd7688, %fd7682;
	mov.f64 	%fd7689, %fd7682;
	mov.f64 	%fd7690, %fd7682;
	mov.f64 	%fd7691, %fd7682;
	mov.f64 	%fd7692, %fd7682;
	mov.f64 	%fd7693, %fd7682;
	mov.f64 	%fd7694, %fd7682;
	mov.f64 	%fd7695, %fd7682;
	mov.f64 	%fd7696, %fd7682;
	@%p16 bra 	$L__BB5_10;
	mov.f64 	%fd1572, 0d4000000000000000;
	sub.f64 	%fd1573, %fd1572, %fd87;
	sub.f64 	%fd1574, %fd1573, %fd86;
	mul.f64 	%fd1575, %fd1574, %fd1574;
	add.f64 	%fd1576, %fd1575, %fd1575;
	add.f64 	%fd1577, %fd1576, %fd1575;
	add.f64 	%fd1578, %fd1577, %fd1575;
	add.f64 	%fd1579, %fd1578, %fd1575;
	add.f64 	%fd1580, %fd1579, %fd1575;
	add.f64 	%fd1581, %fd1580, %fd1575;
	add.f64 	%fd1582, %fd1581, %fd1575;
	add.f64 	%fd1583, %fd1582, %fd1575;
	add.f64 	%fd1584, %fd1583, %fd1575;
	add.f64 	%fd1585, %fd1584, %fd1575;
	add.f64 	%fd1586, %fd1585, %fd1575;
	add.f64 	%fd1587, %fd1586, %fd1575;
	add.f64 	%fd1588, %fd1587, %fd1575;
	add.f64 	%fd1589, %fd1588, %fd1575;
	mov.f64 	%fd1590, 0d3FF0000000000000;
	sub.f64 	%fd1591, %fd1590, %fd78;
	mul.f64 	%fd1592, %fd1591, %fd1591;
	add.f64 	%fd1593, %fd1592, %fd1589;
	add.f64 	%fd1594, %fd1593, %fd1592;
	add.f64 	%fd1595, %fd1594, %fd1592;
	add.f64 	%fd1596, %fd1595, %fd1592;
	add.f64 	%fd1597, %fd1596, %fd1592;
	add.f64 	%fd1598, %fd1597, %fd1592;
	add.f64 	%fd1599, %fd1598, %fd1592;
	add.f64 	%fd1600, %fd1599, %fd1592;
	add.f64 	%fd1601, %fd1600, %fd1592;
	add.f64 	%fd1602, %fd1601, %fd1592;
	add.f64 	%fd1603, %fd1602, %fd1592;
	add.f64 	%fd1604, %fd1603, %fd1592;
	add.f64 	%fd1605, %fd1604, %fd1592;
	add.f64 	%fd1606, %fd1605, %fd1592;
	add.f64 	%fd1607, %fd1606, %fd1592;
	sub.f64 	%fd1608, %fd1590, %fd80;
	mul.f64 	%fd1609, %fd1608, %fd1608;
	add.f64 	%fd1610, %fd1607, %fd1609;
	add.f64 	%fd1611, %fd1610, %fd1609;
	add.f64 	%fd1612, %fd1611, %fd1609;
	add.f64 	%fd1613, %fd1612, %fd1609;
	add.f64 	%fd1614, %fd1613, %fd1609;
	add.f64 	%fd1615, %fd1614, %fd1609;
	add.f64 	%fd1616, %fd1615, %fd1609;
	add.f64 	%fd1617, %fd1616, %fd1609;
	add.f64 	%fd1618, %fd1617, %fd1609;
	add.f64 	%fd1619, %fd1618, %fd1609;
	add.f64 	%fd1620, %fd1619, %fd1609;
	add.f64 	%fd1621, %fd1620, %fd1609;
	add.f64 	%fd1622, %fd1621, %fd1609;
	add.f64 	%fd1623, %fd1622, %fd1609;
	add.f64 	%fd1624, %fd1623, %fd1609;
	sub.f64 	%fd1625, %fd81, %fd82;
	mul.f64 	%fd1626, %fd1625, %fd1625;
	add.f64 	%fd1627, %fd1624, %fd1626;
	add.f64 	%fd1628, %fd1627, %fd1626;
	add.f64 	%fd1629, %fd1628, %fd1626;
	add.f64 	%fd1630, %fd1629, %fd1626;
	add.f64 	%fd1631, %fd1630, %fd1626;
	add.f64 	%fd1632, %fd1631, %fd1626;
	add.f64 	%fd1633, %fd1632, %fd1626;
	add.f64 	%fd1634, %fd1633, %fd1626;
	add.f64 	%fd1635, %fd1634, %fd1626;
	add.f64 	%fd1636, %fd1635, %fd1626;
	add.f64 	%fd1637, %fd1636, %fd1626;
	add.f64 	%fd1638, %fd1637, %fd1626;
	add.f64 	%fd1639, %fd1638, %fd1626;
	add.f64 	%fd1640, %fd1639, %fd1626;
	add.f64 	%fd1641, %fd1640, %fd1626;
	mov.f64 	%fd1642, 0dBFF0000000000000;
	sub.f64 	%fd1643, %fd1642, %fd85;
	mul.f64 	%fd1644, %fd1643, %fd1643;
	add.f64 	%fd1645, %fd1641, %fd1644;
	add.f64 	%fd1646, %fd1645, %fd1644;
	add.f64 	%fd1647, %fd1646, %fd1644;
	add.f64 	%fd1648, %fd1647, %fd1644;
	add.f64 	%fd1649, %fd1648, %fd1644;
	add.f64 	%fd1650, %fd1649, %fd1644;
	add.f64 	%fd1651, %fd1650, %fd1644;
	add.f64 	%fd1652, %fd1651, %fd1644;
	add.f64 	%fd1653, %fd1652, %fd1644;
	add.f64 	%fd1654, %fd1653, %fd1644;
	add.f64 	%fd1655, %fd1654, %fd1644;
	add.f64 	%fd1656, %fd1655, %fd1644;
	add.f64 	%fd1657, %fd1656, %fd1644;
	add.f64 	%fd1658, %fd1657, %fd1644;
	add.f64 	%fd1659, %fd1658, %fd1644;
	sub.f64 	%fd1660, %fd1590, %fd89;
	mul.f64 	%fd1661, %fd1660, %fd1660;
	add.f64 	%fd1662, %fd1659, %fd1661;
	add.f64 	%fd1663, %fd1662, %fd1661;
	add.f64 	%fd1664, %fd1663, %fd1661;
	add.f64 	%fd1665, %fd1664, %fd1661;
	add.f64 	%fd1666, %fd1665, %fd1661;
	add.f64 	%fd1667, %fd1666, %fd1661;
	add.f64 	%fd1668, %fd1667, %fd1661;
	add.f64 	%fd1669, %fd1668, %fd1661;
	add.f64 	%fd1670, %fd1669, %fd1661;
	add.f64 	%fd1671, %fd1670, %fd1661;
	add.f64 	%fd1672, %fd1671, %fd1661;
	add.f64 	%fd1673, %fd1672, %fd1661;
	add.f64 	%fd1674, %fd1673, %fd1661;
	add.f64 	%fd1675, %fd1674, %fd1661;
	add.f64 	%fd1676, %fd1675, %fd1661;
	add.u64 	%rd40, %SP, 16;
	add.u64 	%rd41, %SPL, 16;
	st.local.f64 	[%rd41], %fd1676;
	mov.u64 	%rd42, $str$5;
	cvta.global.u64 	%rd43, %rd42;
	{ // callseq 1, 0
	.param .b64 param0;
	st.param.b64 	[param0], %rd43;
	.param .b64 param1;
	st.param.b64 	[param1], %rd40;
	.param .b32 retval0;
	call.uni (retval0), 
	vprintf, 
	(
	param0, 
	param1
	);
	ld.param.b32 	%r35, [retval0];
	} // callseq 1
	ld.local.f64 	%fd7711, [%rd1+496];
	ld.local.f64 	%fd7710, [%rd1+504];
	ld.local.f64 	%fd7709, [%rd1+512];
	ld.local.f64 	%fd7708, [%rd1+520];
	ld.local.f64 	%fd7707, [%rd1+528];
	ld.local.f64 	%fd7706, [%rd1+536];
	ld.local.f64 	%fd7705, [%rd1+544];
	ld.local.f64 	%fd7704, [%rd1+552];
	ld.local.f64 	%fd7703, [%rd1+560];
	ld.local.f64 	%fd7702, [%rd1+568];
	ld.local.f64 	%fd7701, [%rd1+576];
	ld.local.f64 	%fd7700, [%rd1+584];
	ld.local.f64 	%fd7699, [%rd1+592];
	ld.local.f64 	%fd7698, [%rd1+600];
	ld.local.f64 	%fd7697, [%rd1+608];
	ld.local.f64 	%fd7696, [%rd1+128];
	ld.local.f64 	%fd7695, [%rd1+136];
	ld.local.f64 	%fd7694, [%rd1+144];
	ld.local.f64 	%fd7693, [%rd1+152];
	ld.local.f64 	%fd7692, [%rd1+160];
	ld.local.f64 	%fd7691, [%rd1+168];
	ld.local.f64 	%fd7690, [%rd1+176];
	ld.local.f64 	%fd7689, [%rd1+184];
	ld.local.f64 	%fd7688, [%rd1+192];
	ld.local.f64 	%fd7687, [%rd1+200];
	ld.local.f64 	%fd7686, [%rd1+208];
	ld.local.f64 	%fd7685, [%rd1+216];
	ld.local.f64 	%fd7684, [%rd1+224];
	ld.local.f64 	%fd7683, [%rd1+232];
	ld.local.f64 	%fd7682, [%rd1+240];
	ld.local.f64 	%fd7681, [%rd1+488];
	ld.local.f64 	%fd7680, [%rd1+3568];
	ld.local.f64 	%fd7679, [%rd1+3576];
	ld.local.f64 	%fd7678, [%rd1+3584];
	ld.local.f64 	%fd7677, [%rd1+3592];
	ld.local.f64 	%fd7676, [%rd1+3600];
	ld.local.f64 	%fd7675, [%rd1+3608];
	ld.local.f64 	%fd7674, [%rd1+3616];
	ld.local.f64 	%fd7673, [%rd1+3624];
	ld.local.f64 	%fd7672, [%rd1+3632];
	ld.local.f64 	%fd7671, [%rd1+3640];
	ld.local.f64 	%fd7670, [%rd1+3648];
	ld.local.f64 	%fd7669, [%rd1+3656];
	ld.local.f64 	%fd7668, [%rd1+3664];
	ld.local.f64 	%fd7667, [%rd1+3672];
	ld.local.f64 	%fd7666, [%rd1+3680];
	ld.local.f64 	%fd7665, [%rd1+3688];
	ld.local.f64 	%fd7664, [%rd1+3696];
	ld.local.f64 	%fd7663, [%rd1+3704];
	ld.local.f64 	%fd7662, [%rd1+3712];
	ld.local.f64 	%fd7661, [%rd1+3720];
	ld.local.f64 	%fd7660, [%rd1+3728];
	ld.local.f64 	%fd7659, [%rd1+3736];
	ld.local.f64 	%fd7658, [%rd1+3744];
	ld.local.f64 	%fd7657, [%rd1+3752];
	ld.local.f64 	%fd7656, [%rd1+3760];
	ld.local.f64 	%fd7655, [%rd1+3768];
	ld.local.f64 	%fd7654, [%rd1+3776];
	ld.local.f64 	%fd7653, [%rd1+3784];
	ld.local.f64 	%fd7652, [%rd1+3792];
	ld.local.f64 	%fd7651, [%rd1+3800];
	ld.local.f64 	%fd7650, [%rd1+3808];
	ld.local.f64 	%fd7649, [%rd1+3816];
	ld.local.f64 	%fd7648, [%rd1+3824];
	ld.local.f64 	%fd7647, [%rd1+3832];
	ld.local.f64 	%fd7646, [%rd1+3840];
	ld.local.f64 	%fd7645, [%rd1+3848];
	ld.local.f64 	%fd7644, [%rd1+3856];
	ld.local.f64 	%fd7643, [%rd1+3864];
	ld.local.f64 	%fd7642, [%rd1+3872];
	ld.local.f64 	%fd7641, [%rd1+3880];
	ld.local.f64 	%fd7640, [%rd1+3888];
	ld.local.f64 	%fd7639, [%rd1+3896];
	ld.local.f64 	%fd7638, [%rd1+3904];
	ld.local.f64 	%fd7637, [%rd1+3912];
	ld.local.f64 	%fd7636, [%rd1+3920];
	ld.local.f64 	%fd7635, [%rd1+4664];
	ld.local.f64 	%fd7634, [%rd1+4672];
	ld.local.f64 	%fd7633, [%rd1+4680];
	ld.local.f64 	%fd7632, [%rd1+4688];
	ld.local.f64 	%fd7631, [%rd1+4696];
	ld.local.f64 	%fd7630, [%rd1+4704];
	ld.local.f64 	%fd7629, [%rd1+4712];
	ld.local.f64 	%fd7628, [%rd1+4720];
	ld.local.f64 	%fd7627, [%rd1+4728];
	ld.local.f64 	%fd7626, [%rd1+4736];
	ld.local.f64 	%fd7625, [%rd1+4744];
	ld.local.f64 	%fd7624, [%rd1+4752];
	ld.local.f64 	%fd7623, [%rd1+4760];
	ld.local.f64 	%fd7622, [%rd1+4768];
	ld.local.f64 	%fd7621, [%rd1+4776];
	ld.local.f64 	%fd7620, [%rd1+4784];
	ld.local.f64 	%fd7619, [%rd1+4792];
	ld.local.f64 	%fd7618, [%rd1+4800];
	ld.local.f64 	%fd7617, [%rd1+4808];
	ld.local.f64 	%fd7616, [%rd1+4816];
	ld.local.f64 	%fd7615, [%rd1+4824];
	ld.local.f64 	%fd7614, [%rd1+4832];
	ld.local.f64 	%fd7613, [%rd1+4840];
	ld.local.f64 	%fd7612, [%rd1+4848];
	ld.local.f64 	%fd7611, [%rd1+4856];
	ld.local.f64 	%fd7610, [%rd1+4864];
	ld.local.f64 	%fd7609, [%rd1+4872];
	ld.local.f64 	%fd7608, [%rd1+4880];
	ld.local.f64 	%fd7607, [%rd1+4888];
	ld.local.f64 	%fd7606, [%rd1+4896];
	ld.local.f64 	%fd7605, [%rd1+4904];
	ld.local.f64 	%fd7604, [%rd1+4912];
	ld.local.f64 	%fd7603, [%rd1+4920];
	ld.local.f64 	%fd7602, [%rd1+4928];
	ld.local.f64 	%fd7601, [%rd1+4936];
	ld.local.f64 	%fd7600, [%rd1+4944];
	ld.local.f64 	%fd7599, [%rd1+4952];
	ld.local.f64 	%fd7598, [%rd1+4960];
	ld.local.f64 	%fd7597, [%rd1+4968];
	ld.local.f64 	%fd7596, [%rd1+4976];
	ld.local.f64 	%fd7595, [%rd1+4984];
	ld.local.f64 	%fd7594, [%rd1+4992];
	ld.local.f64 	%fd7593, [%rd1+5000];
	ld.local.f64 	%fd7592, [%rd1+5008];
	ld.local.f64 	%fd7591, [%rd1+5016];
	ld.local.f64 	%fd7590, [%rd1+5024];
	ld.local.u32 	%r37, [%rd1+5144];
	setp.eq.s32 	%p198, %r37, 0;
$L__BB5_10:
	neg.f64 	%fd335, %fd7711;
	st.local.f64 	[%rd1+616], %fd335;
	neg.f64 	%fd336, %fd7710;
	st.local.f64 	[%rd1+624], %fd336;
	neg.f64 	%fd337, %fd7709;
	st.local.f64 	[%rd1+632], %fd337;
	neg.f64 	%fd338, %fd7708;
	st.local.f64 	[%rd1+640], %fd338;
	neg.f64 	%fd339, %fd7707;
	st.local.f64 	[%rd1+648], %fd339;
	neg.f64 	%fd340, %fd7706;
	st.local.f64 	[%rd1+656], %fd340;
	neg.f64 	%fd341, %fd7705;
	st.local.f64 	[%rd1+664], %fd341;
	neg.f64 	%fd342, %fd7704;
	st.local.f64 	[%rd1+672], %fd342;
	neg.f64 	%fd343, %fd7703;
	st.local.f64 	[%rd1+680], %fd343;
	neg.f64 	%fd344, %fd7702;
	st.local.f64 	[%rd1+688], %fd344;
	neg.f64 	%fd345, %fd7701;
	st.local.f64 	[%rd1+696], %fd345;
	neg.f64 	%fd346, %fd7700;
	st.local.f64 	[%rd1+704], %fd346;
	neg.f64 	%fd347, %fd7699;
	st.local.f64 	[%rd1+712], %fd347;
	neg.f64 	%fd348, %fd7698;
	st.local.f64 	[%rd1+720], %fd348;
	neg.f64 	%fd349, %fd7697;
	st.local.f64 	[%rd1+728], %fd349;
	mov.b64 	%rd44, 0;
	st.local.u64 	[%rd1+736], %rd44;
	st.local.u64 	[%rd1+744], %rd44;
	st.local.u64 	[%rd1+752], %rd44;
	st.local.u64 	[%rd1+760], %rd44;
	st.local.u64 	[%rd1+768], %rd44;
	st.local.u64 	[%rd1+776], %rd44;
	st.local.u64 	[%rd1+784], %rd44;
	st.local.u64 	[%rd1+792], %rd44;
	st.local.u64 	[%rd1+800], %rd44;
	st.local.u64 	[%rd1+808], %rd44;
	st.local.u64 	[%rd1+816], %rd44;
	st.local.u64 	[%rd1+824], %rd44;
	st.local.u64 	[%rd1+832], %rd44;
	st.local.u64 	[%rd1+840], %rd44;
	st.local.u64 	[%rd1+848], %rd44;
	st.local.f64 	[%rd1+856], %fd7696;
	st.local.f64 	[%rd1+864], %fd7695;
	st.local.f64 	[%rd1+872], %fd7694;
	st.local.f64 	[%rd1+880], %fd7693;
	st.local.f64 	[%rd1+888], %fd7692;
	st.local.f64 	[%rd1+896], %fd7691;
	st.local.f64 	[%rd1+904], %fd7690;
	st.local.f64 	[%rd1+912], %fd7689;
	st.local.f64 	[%rd1+920], %fd7688;
	st.local.f64 	[%rd1+928], %fd7687;
	st.local.f64 	[%rd1+936], %fd7686;
	st.local.f64 	[%rd1+944], %fd7685;
	st.local.f64 	[%rd1+952], %fd7684;
	st.local.f64 	[%rd1+960], %fd7683;
	st.local.f64 	[%rd1+968], %fd7682;
	st.local.f64 	[%rd1+976], %fd7681;
	mul.f64 	%fd1677, %fd7680, 0d0000000000000000;
	sub.f64 	%fd1678, %fd7696, %fd1677;
	mul.f64 	%fd1679, %fd7679, 0d0000000000000000;
	sub.f64 	%fd1680, %fd7695, %fd1679;
	mul.f64 	%fd1681, %fd7678, 0d0000000000000000;
	sub.f64 	%fd1682, %fd7694, %fd1681;
	mul.f64 	%fd1683, %fd7677, 0d0000000000000000;
	sub.f64 	%fd1684, %fd7693, %fd1683;
	mul.f64 	%fd1685, %fd7676, 0d0000000000000000;
	sub.f64 	%fd1686, %fd7692, %fd1685;
	mul.f64 	%fd1687, %fd7675, 0d0000000000000000;
	sub.f64 	%fd1688, %fd7691, %fd1687;
	mul.f64 	%fd1689, %fd7674, 0d0000000000000000;
	sub.f64 	%fd1690, %fd7690, %fd1689;
	mul.f64 	%fd1691, %fd7673, 0d0000000000000000;
	sub.f64 	%fd1692, %fd7689, %fd1691;
	mul.f64 	%fd1693, %fd7672, 0d0000000000000000;
	sub.f64 	%fd1694, %fd7688, %fd1693;
	mul.f64 	%fd1695, %fd7671, 0d0000000000000000;
	sub.f64 	%fd1696, %fd7687, %fd1695;
	mul.f64 	%fd1697, %fd7670, 0d0000000000000000;
	sub.f64 	%fd1698, %fd7686, %fd1697;
	mul.f64 	%fd1699, %fd7669, 0d0000000000000000;
	sub.f64 	%fd1700, %fd7685, %fd1699;
	mul.f64 	%fd1701, %fd7668, 0d0000000000000000;
	sub.f64 	%fd1702, %fd7684, %fd1701;
	mul.f64 	%fd1703, %fd7667, 0d0000000000000000;
	sub.f64 	%fd1704, %fd7683, %fd1703;
	mul.f64 	%fd1705, %fd7666, 0d0000000000000000;
	sub.f64 	%fd1706, %fd7682, %fd1705;
	mul.f64 	%fd1707, %fd7665, %fd1678;
	sub.f64 	%fd1708, %fd335, %fd1707;
	mul.f64 	%fd1709, %fd7664, %fd1680;
	sub.f64 	%fd1710, %fd336, %fd1709;
	mul.f64 	%fd1711, %fd7663, %fd1682;
	sub.f64 	%fd1712, %fd337, %fd1711;
	mul.f64 	%fd1713, %fd7662, %fd1684;
	sub.f64 	%fd1714, %fd338, %fd1713;
	mul.f64 	%fd1715, %fd7661, %fd1686;
	sub.f64 	%fd1716, %fd339, %fd1715;
	mul.f64 	%fd1717, %fd7660, %fd1688;
	sub.f64 	%fd1718, %fd340, %fd1717;
	mul.f64 	%fd1719, %fd7659, %fd1690;
	sub.f64 	%fd1720, %fd341, %fd1719;
	mul.f64 	%fd1721, %fd7658, %fd1692;
	sub.f64 	%fd1722, %fd342, %fd1721;
	mul.f64 	%fd1723, %fd7657, %fd1694;
	sub.f64 	%fd1724, %fd343, %fd1723;
	mul.f64 	%fd1725, %fd7656, %fd1696;
	sub.f64 	%fd1726, %fd344, %fd1725;
	mul.f64 	%fd1727, %fd7655, %fd1698;
	sub.f64 	%fd1728, %fd345, %fd1727;
	mul.f64 	%fd1729, %fd7654, %fd1700;
	sub.f64 	%fd1730, %fd346, %fd1729;
	mul.f64 	%fd1731, %fd7653, %fd1702;
	sub.f64 	%fd1732, %fd347, %fd1731;
	mul.f64 	%fd1733, %fd7652, %fd1704;
	sub.f64 	%fd1734, %fd348, %fd1733;
	mul.f64 	%fd1735, %fd7651, %fd1706;
	sub.f64 	%fd1736, %fd349, %fd1735;
	mul.f64 	%fd1737, %fd7650, %fd1708;
	sub.f64 	%fd1738, %fd7681, %fd1737;
	mul.f64 	%fd1739, %fd7649, %fd1710;
	sub.f64 	%fd1740, %fd1738, %fd1739;
	mul.f64 	%fd1741, %fd7648, %fd1712;
	sub.f64 	%fd1742, %fd1740, %fd1741;
	mul.f64 	%fd1743, %fd7647, %fd1714;
	sub.f64 	%fd1744, %fd1742, %fd1743;
	mul.f64 	%fd1745, %fd7646, %fd1716;
	sub.f64 	%fd1746, %fd1744, %fd1745;
	mul.f64 	%fd1747, %fd7645, %fd1718;
	sub.f64 	%fd1748, %fd1746, %fd1747;
	mul.f64 	%fd1749, %fd7644, %fd1720;
	sub.f64 	%fd1750, %fd1748, %fd1749;
	mul.f64 	%fd1751, %fd7643, %fd1722;
	sub.f64 	%fd1752, %fd1750, %fd1751;
	mul.f64 	%fd1753, %fd7642, %fd1724;
	sub.f64 	%fd1754, %fd1752, %fd1753;
	mul.f64 	%fd1755, %fd7641, %fd1726;
	sub.f64 	%fd1756, %fd1754, %fd1755;
	mul.f64 	%fd1757, %fd7640, %fd1728;
	sub.f64 	%fd1758, %fd1756, %fd1757;
	mul.f64 	%fd1759, %fd7639, %fd1730;
	sub.f64 	%fd1760, %fd1758, %fd1759;
	mul.f64 	%fd1761, %fd7638, %fd1732;
	sub.f64 	%fd1762, %fd1760, %fd1761;
	mul.f64 	%fd1763, %fd7637, %fd1734;
	sub.f64 	%fd1764, %fd1762, %fd1763;
	mul.f64 	%fd1765, %fd7636, %fd1736;
	sub.f64 	%fd1766, %fd1764, %fd1765;
	mul.f64 	%fd1767, %fd7635, 0d0000000000000000;
	mul.f64 	%fd1768, %fd7634, 0d0000000000000000;
	mul.f64 	%fd1769, %fd7633, 0d0000000000000000;
	mul.f64 	%fd1770, %fd7632, 0d0000000000000000;
	mul.f64 	%fd1771, %fd7631, 0d0000000000000000;
	mul.f64 	%fd1772, %fd7630, 0d0000000000000000;
	mul.f64 	%fd1773, %fd7629, 0d0000000000000000;
	mul.f64 	%fd1774, %fd7628, 0d0000000000000000;
	mul.f64 	%fd1775, %fd7627, 0d0000000000000000;
	mul.f64 	%fd1776, %fd7626, 0d0000000000000000;
	mul.f64 	%fd1777, %fd7625, 0d0000000000000000;
	mul.f64 	%fd1778, %fd7624, 0d0000000000000000;
	mul.f64 	%fd1779, %fd7623, 0d0000000000000000;
	mul.f64 	%fd1780, %fd7622, 0d0000000000000000;
	mul.f64 	%fd1781, %fd7621, 0d0000000000000000;
	mul.f64 	%fd1782, %fd7620, %fd1678;
	mul.f64 	%fd1783, %fd7619, %fd1680;
	mul.f64 	%fd1784, %fd7618, %fd1682;
	mul.f64 	%fd1785, %fd7617, %fd1684;
	mul.f64 	%fd1786, %fd7616, %fd1686;
	mul.f64 	%fd1787, %fd7615, %fd1688;
	mul.f64 	%fd1788, %fd7614, %fd1690;
	mul.f64 	%fd1789, %fd7613, %fd1692;
	mul.f64 	%fd1790, %fd7612, %fd1694;
	mul.f64 	%fd1791, %fd7611, %fd1696;
	mul.f64 	%fd1792, %fd7610, %fd1698;
	mul.f64 	%fd1793, %fd7609, %fd1700;
	mul.f64 	%fd1794, %fd7608, %fd1702;
	mul.f64 	%fd1795, %fd7607, %fd1704;
	mul.f64 	%fd1796, %fd7606, %fd1706;
	mul.f64 	%fd1797, %fd7605, %fd1708;
	mul.f64 	%fd1798, %fd7604, %fd1710;
	mul.f64 	%fd1799, %fd7603, %fd1712;
	mul.f64 	%fd1800, %fd7602, %fd1714;
	mul.f64 	%fd1801, %fd7601, %fd1716;
	mul.f64 	%fd1802, %fd7600, %fd1718;
	mul.f64 	%fd1803, %fd7599, %fd1720;
	mul.f64 	%fd1804, %fd7598, %fd1722;
	mul.f64 	%fd1805, %fd7597, %fd1724;
	mul.f64 	%fd1806, %fd7596, %fd1726;
	mul.f64 	%fd1807, %fd7595, %fd1728;
	mul.f64 	%fd1808, %fd7594, %fd1730;
	mul.f64 	%fd1809, %fd7593, %fd1732;
	mul.f64 	%fd1810, %fd7592, %fd1734;
	mul.f64 	%fd1811, %fd7591, %fd1736;
	mul.f64 	%fd7712, %fd7590, %fd1766;
	st.local.f64 	[%rd1+4656], %fd7712;
	mul.f64 	%fd1812, %fd7636, %fd7712;
	sub.f64 	%fd7713, %fd1811, %fd1812;
	st.local.f64 	[%rd1+4648], %fd7713;
	mul.f64 	%fd1813, %fd7712, %fd7637;
	sub.f64 	%fd7714, %fd1810, %fd1813;
	st.local.f64 	[%rd1+4640], %fd7714;
	mul.f64 	%fd1814, %fd7638, %fd7712;
	sub.f64 	%fd7715, %fd1809, %fd1814;
	st.local.f64 	[%rd1+4632], %fd7715;
	mul.f64 	%fd1815, %fd7712, %fd7639;
	sub.f64 	%fd7716, %fd1808, %fd1815;
	st.local.f64 	[%rd1+4624], %fd7716;
	mul.f64 	%fd1816, %fd7640, %fd7712;
	sub.f64 	%fd7717, %fd1807, %fd1816;
	st.local.f64 	[%rd1+4616], %fd7717;
	mul.f64 	%fd1817, %fd7712, %fd7641;
	sub.f64 	%fd7718, %fd1806, %fd1817;
	st.local.f64 	[%rd1+4608], %fd7718;
	mul.f64 	%fd1818, %fd7642, %fd7712;
	sub.f64 	%fd7719, %fd1805, %fd1818;
	st.local.f64 	[%rd1+4600], %fd7719;
	mul.f64 	%fd1819, %fd7712, %fd7643;
	sub.f64 	%fd7720, %fd1804, %fd1819;
	st.local.f64 	[%rd1+4592], %fd7720;
	mul.f64 	%fd1820, %fd7644, %fd7712;
	sub.f64 	%fd7721, %fd1803, %fd1820;
	st.local.f64 	[%rd1+4584], %fd7721;
	mul.f64 	%fd1821, %fd7712, %fd7645;
	sub.f64 	%fd7722, %fd1802, %fd1821;
	st.local.f64 	[%rd1+4576], %fd7722;
	mul.f64 	%fd1822, %fd7646, %fd7712;
	sub.f64 	%fd7723, %fd1801, %fd1822;
	st.local.f64 	[%rd1+4568], %fd7723;
	mul.f64 	%fd1823, %fd7712, %fd7647;
	sub.f64 	%fd7724, %fd1800, %fd1823;
	st.local.f64 	[%rd1+4560], %fd7724;
	mul.f64 	%fd1824, %fd7648, %fd7712;
	sub.f64 	%fd7725, %fd1799, %fd1824;
	st.local.f64 	[%rd1+4552], %fd7725;
	mul.f64 	%fd1825, %fd7712, %fd7649;
	sub.f64 	%fd7726, %fd1798, %fd1825;
	st.local.f64 	[%rd1+4544], %fd7726;
	mul.f64 	%fd1826, %fd7650, %fd7712;
	sub.f64 	%fd7727, %fd1797, %fd1826;
	st.local.f64 	[%rd1+4536], %fd7727;
	mul.f64 	%fd1827, %fd7651, %fd7713;
	sub.f64 	%fd366, %fd1796, %fd1827;
	st.local.f64 	[%rd1+4528], %fd366;
	mul.f64 	%fd1828, %fd7652, %fd7714;
	sub.f64 	%fd367, %fd1795, %fd1828;
	st.local.f64 	[%rd1+4520], %fd367;
	mul.f64 	%fd1829, %fd7653, %fd7715;
	sub.f64 	%fd368, %fd1794, %fd1829;
	st.local.f64 	[%rd1+4512], %fd368;
	mul.f64 	%fd1830, %fd7654, %fd7716;
	sub.f64 	%fd369, %fd1793, %fd1830;
	st.local.f64 	[%rd1+4504], %fd369;
	mul.f64 	%fd1831, %fd7655, %fd7717;
	sub.f64 	%fd370, %fd1792, %fd1831;
	st.local.f64 	[%rd1+4496], %fd370;
	mul.f64 	%fd1832, %fd7656, %fd7718;
	sub.f64 	%fd371, %fd1791, %fd1832;
	st.local.f64 	[%rd1+4488], %fd371;
	mul.f64 	%fd1833, %fd7657, %fd7719;
	sub.f64 	%fd372, %fd1790, %fd1833;
	st.local.f64 	[%rd1+4480], %fd372;
	mul.f64 	%fd1834, %fd7658, %fd7720;
	sub.f64 	%fd373, %fd1789, %fd1834;
	st.local.f64 	[%rd1+4472], %fd373;
	mul.f64 	%fd1835, %fd7659, %fd7721;
	sub.f64 	%fd374, %fd1788, %fd1835;
	st.local.f64 	[%rd1+4464], %fd374;
	mul.f64 	%fd1836, %fd7660, %fd7722;
	sub.f64 	%fd375, %fd1787, %fd1836;
	st.local.f64 	[%rd1+4456], %fd375;
	mul.f64 	%fd1837, %fd7661, %fd7723;
	sub.f64 	%fd376, %fd1786, %fd1837;
	st.local.f64 	[%rd1+4448], %fd376;
	mul.f64 	%fd1838, %fd7662, %fd7724;
	sub.f64 	%fd377, %fd1785, %fd1838;
	st.local.f64 	[%rd1+4440], %fd377;
	mul.f64 	%fd1839, %fd7663, %fd7725;
	sub.f64 	%fd378, %fd1784, %fd1839;
	st.local.f64 	[%rd1+4432], %fd378;
	mul.f64 	%fd1840, %fd7664, %fd7726;
	sub.f64 	%fd379, %fd1783, %fd1840;
	st.local.f64 	[%rd1+4424], %fd379;
	mul.f64 	%fd1841, %fd7665, %fd7727;
	sub.f64 	%fd380, %fd1782, %fd1841;
	st.local.f64 	[%rd1+4416], %fd380;
	mul.f64 	%fd1842, %fd7666, %fd366;
	sub.f64 	%fd381, %fd1781, %fd1842;
	st.local.f64 	[%rd1+4408], %fd381;
	mul.f64 	%fd1843, %fd7667, %fd367;
	sub.f64 	%fd382, %fd1780, %fd1843;
	st.local.f64 	[%rd1+4400], %fd382;
	mul.f64 	%fd1844, %fd7668, %fd368;
	sub.f64 	%fd383, %fd1779, %fd1844;
	st.local.f64 	[%rd1+4392], %fd383;
	mul.f64 	%fd1845, %fd7669, %fd369;
	sub.f64 	%fd384, %fd1778, %fd1845;
	st.local.f64 	[%rd1+4384], %fd384;
	mul.f64 	%fd1846, %fd7670, %fd370;
	sub.f64 	%fd385, %fd1777, %fd1846;
	st.local.f64 	[%rd1+4376], %fd385;
	mul.f64 	%fd1847, %fd7671, %fd371;
	sub.f64 	%fd386, %fd1776, %fd1847;
	st.local.f64 	[%rd1+4368], %fd386;
	mul.f64 	%fd1848, %fd7672, %fd372;
	sub.f64 	%fd387, %fd1775, %fd1848;
	st.local.f64 	[%rd1+4360], %fd387;
	mul.f64 	%fd1849, %fd7673, %fd373;
	sub.f64 	%fd388, %fd1774, %fd1849;
	st.local.f64 	[%rd1+4352], %fd388;
	mul.f64 	%fd1850, %fd7674, %fd374;
	sub.f64 	%fd389, %fd1773, %fd1850;
	st.local.f64 	[%rd1+4344], %fd389;
	mul.f64 	%fd1851, %fd7675, %fd375;
	sub.f64 	%fd390, %fd1772, %fd1851;
	st.local.f64 	[%rd1+4336], %fd390;
	mul.f64 	%fd1852, %fd7676, %fd376;
	sub.f64 	%fd391, %fd1771, %fd1852;
	st.local.f64 	[%rd1+4328], %fd391;
	mul.f64 	%fd1853, %fd7677, %fd377;
	sub.f64 	%fd392, %fd1770, %fd1853;
	st.local.f64 	[%rd1+4320], %fd392;
	mul.f64 	%fd1854, %fd7678, %fd378;
	sub.f64 	%fd393, %fd1769, %fd1854;
	st.local.f64 	[%rd1+4312], %fd393;
	mul.f64 	%fd1855, %fd7679, %fd379;
	sub.f64 	%fd394, %fd1768, %fd1855;
	st.local.f64 	[%rd1+4304], %fd394;
	mul.f64 	%fd1856, %fd7680, %fd380;
	sub.f64 	%fd395, %fd1767, %fd1856;
	st.local.f64 	[%rd1+4296], %fd395;
	st.local.f64 	[%rd1+1376], %fd7727;
	st.local.f64 	[%rd1+1384], %fd7726;
	st.local.f64 	[%rd1+1392], %fd7725;
	st.local.f64 	[%rd1+1400], %fd7724;
	st.local.f64 	[%rd1+1408], %fd7723;
	st.local.f64 	[%rd1+1416], %fd7722;
	st.local.f64 	[%rd1+1424], %fd7721;
	st.local.f64 	[%rd1+1432], %fd7720;
	st.local.f64 	[%rd1+1440], %fd7719;
	st.local.f64 	[%rd1+1448], %fd7718;
	st.local.f64 	[%rd1+1456], %fd7717;
	st.local.f64 	[%rd1+1464], %fd7716;
	st.local.f64 	[%rd1+1472], %fd7715;
	st.local.f64 	[%rd1+1480], %fd7714;
	st.local.f64 	[%rd1+1488], %fd7713;
	st.local.f64 	[%rd1+1496], %fd395;
	st.local.f64 	[%rd1+1504], %fd394;
	st.local.f64 	[%rd1+1512], %fd393;
	st.local.f64 	[%rd1+1520], %fd392;
	st.local.f64 	[%rd1+1528], %fd391;
	st.local.f64 	[%rd1+1536], %fd390;
	st.local.f64 	[%rd1+1544], %fd389;
	st.local.f64 	[%rd1+1552], %fd388;
	st.local.f64 	[%rd1+1560], %fd387;
	st.local.f64 	[%rd1+1568], %fd386;
	st.local.f64 	[%rd1+1576], %fd385;
	st.local.f64 	[%rd1+1584], %fd384;
	st.local.f64 	[%rd1+1592], %fd383;
	st.local.f64 	[%rd1+1600], %fd382;
	st.local.f64 	[%rd1+1608], %fd381;
	st.local.f64 	[%rd1+1616], %fd380;
	st.local.f64 	[%rd1+1624], %fd379;
	st.local.f64 	[%rd1+1632], %fd378;
	st.local.f64 	[%rd1+1640], %fd377;
	st.local.f64 	[%rd1+1648], %fd376;
	st.local.f64 	[%rd1+1656], %fd375;
	st.local.f64 	[%rd1+1664], %fd374;
	st.local.f64 	[%rd1+1672], %fd373;
	st.local.f64 	[%rd1+1680], %fd372;
	st.local.f64 	[%rd1+1688], %fd371;
	st.local.f64 	[%rd1+1696], %fd370;
	st.local.f64 	[%rd1+1704], %fd369;
	st.local.f64 	[%rd1+1712], %fd368;
	st.local.f64 	[%rd1+1720], %fd367;
	st.local.f64 	[%rd1+1728], %fd366;
	st.local.f64 	[%rd1+1736], %fd7712;
	@%p198 bra 	$L__BB5_12;
	ld.local.f64 	%fd1857, [%rd1+3328];
	ld.local.f64 	%fd1858, [%rd1+3096];
	mul.f64 	%fd1859, %fd1858, %fd380;
	fma.rn.f64 	%fd1860, %fd1857, %fd7727, %fd1859;
	ld.local.f64 	%fd1861, [%rd1+3336];
	fma.rn.f64 	%fd1862, %fd1861, %fd7712, %fd1860;
	st.local.f64 	[%rd1+4296], %fd1862;
	ld.local.f64 	%fd1863, [%rd1+3344];
	ld.local.f64 	%fd1864, [%rd1+3112];
	mul.f64 	%fd1865, %fd1864, %fd379;
	fma.rn.f64 	%fd1866, %fd1863, %fd7726, %fd1865;
	ld.local.f64 	%fd1867, [%rd1+3352];
	fma.rn.f64 	%fd1868, %fd1867, %fd7712, %fd1866;
	st.local.f64 	[%rd1+4304], %fd1868;
	ld.local.f64 	%fd1869, [%rd1+3360];
	ld.local.f64 	%fd1870, [%rd1+3128];
	mul.f64 	%fd1871, %fd1870, %fd378;
	fma.rn.f64 	%fd1872, %fd1869, %fd7725, %fd1871;
	ld.local.f64 	%fd1873, [%rd1+3368];
	fma.rn.f64 	%fd1874, %fd1873, %fd7712, %fd1872;
	st.local.f64 	[%rd1+4312], %fd1874;
	ld.local.f64 	%fd1875, [%rd1+3376];
	ld.local.f64 	%fd1876, [%rd1+3144];
	mul.f64 	%fd1877, %fd1876, %fd377;
	fma.rn.f64 	%fd1878, %fd1875, %fd7724, %fd1877;
	ld.local.f64 	%fd1879, [%rd1+3384];
	fma.rn.f64 	%fd1880, %fd1879, %fd7712, %fd1878;
	st.local.f64 	[%rd1+4320], %fd1880;
	ld.local.f64 	%fd1881, [%rd1+3392];
	ld.local.f64 	%fd1882, [%rd1+3160];
	mul.f64 	%fd1883, %fd1882, %fd376;
	fma.rn.f64 	%fd1884, %fd1881, %fd7723, %fd1883;
	ld.local.f64 	%fd1885, [%rd1+3400];
	fma.rn.f64 	%fd1886, %fd1885, %fd7712, %fd1884;
	st.local.f64 	[%rd1+4328], %fd1886;
	ld.local.f64 	%fd1887, [%rd1+3408];
	ld.local.f64 	%fd1888, [%rd1+3176];
	mul.f64 	%fd1889, %fd1888, %fd375;
	fma.rn.f64 	%fd1890, %fd1887, %fd7722, %fd1889;
	ld.local.f64 	%fd1891, [%rd1+3416];
	fma.rn.f64 	%fd1892, %fd1891, %fd7712, %fd1890;
	st.local.f64 	[%rd1+4336], %fd1892;
	ld.local.f64 	%fd1893, [%rd1+3424];
	ld.local.f64 	%fd1894, [%rd1+3192];
	mul.f64 	%fd1895, %fd1894, %fd374;
	fma.rn.f64 	%fd1896, %fd1893, %fd7721, %fd1895;
	ld.local.f64 	%fd1897, [%rd1+3432];
	fma.rn.f64 	%fd1898, %fd1897, %fd7712, %fd1896;
	st.local.f64 	[%rd1+4344], %fd1898;
	ld.local.f64 	%fd1899, [%rd1+3440];
	ld.local.f64 	%fd1900, [%rd1+3208];
	mul.f64 	%fd1901, %fd1900, %fd373;
	fma.rn.f64 	%fd1902, %fd1899, %fd7720, %fd1901;
	ld.local.f64 	%fd1903, [%rd1+3448];
	fma.rn.f64 	%fd1904, %fd1903, %fd7712, %fd1902;
	st.local.f64 	[%rd1+4352], %fd1904;
	ld.local.f64 	%fd1905, [%rd1+3456];
	ld.local.f64 	%fd1906, [%rd1+3224];
	mul.f64 	%fd1907, %fd1906, %fd372;
	fma.rn.f64 	%fd1908, %fd1905, %fd7719, %fd1907;
	ld.local.f64 	%fd1909, [%rd1+3464];
	fma.rn.f64 	%fd1910, %fd1909, %fd7712, %fd1908;
	st.local.f64 	[%rd1+4360], %fd1910;
	ld.local.f64 	%fd1911, [%rd1+3472];
	ld.local.f64 	%fd1912, [%rd1+3240];
	mul.f64 	%fd1913, %fd1912, %fd371;
	fma.rn.f64 	%fd1914, %fd1911, %fd7718, %fd1913;
	ld.local.f64 	%fd1915, [%rd1+3480];
	fma.rn.f64 	%fd1916, %fd1915, %fd7712, %fd1914;
	st.local.f64 	[%rd1+4368], %fd1916;
	ld.local.f64 	%fd1917, [%rd1+3488];
	ld.local.f64 	%fd1918, [%rd1+3256];
	mul.f64 	%fd1919, %fd1918, %fd370;
	fma.rn.f64 	%fd1920, %fd1917, %fd7717, %fd1919;
	ld.local.f64 	%fd1921, [%rd1+3496];
	fma.rn.f64 	%fd1922, %fd1921, %fd7712, %fd1920;
	st.local.f64 	[%rd1+4376], %fd1922;
	ld.local.f64 	%fd1923, [%rd1+3504];
	ld.local.f64 	%fd1924, [%rd1+3272];
	mul.f64 	%fd1925, %fd1924, %fd369;
	fma.rn.f64 	%fd1926, %fd1923, %fd7716, %fd1925;
	ld.local.f64 	%fd1927, [%rd1+3512];
	fma.rn.f64 	%fd1928, %fd1927, %fd7712, %fd1926;
	st.local.f64 	[%rd1+4384], %fd1928;
	ld.local.f64 	%fd1929, [%rd1+3520];
	ld.local.f64 	%fd1930, [%rd1+3288];
	mul.f64 	%fd1931, %fd1930, %fd368;
	fma.rn.f64 	%fd1932, %fd1929, %fd7715, %fd1931;
	ld.local.f64 	%fd1933, [%rd1+3528];
	fma.rn.f64 	%fd1934, %fd1933, %fd7712, %fd1932;
	st.local.f64 	[%rd1+4392], %fd1934;
	ld.local.f64 	%fd1935, [%rd1+3536];
	ld.local.f64 	%fd1936, [%rd1+3304];
	mul.f64 	%fd1937, %fd1936, %fd367;
	fma.rn.f64 	%fd1938, %fd1935, %fd7714, %fd1937;
	ld.local.f64 	%fd1939, [%rd1+3544];
	fma.rn.f64 	%fd1940, %fd1939, %fd7712, %fd1938;
	st.local.f64 	[%rd1+4400], %fd1940;
	ld.local.f64 	%fd1941, [%rd1+3552];
	ld.local.f64 	%fd1942, [%rd1+3320];
	mul.f64 	%fd1943, %fd1942, %fd366;
	fma.rn.f64 	%fd1944, %fd1941, %fd7713, %fd1943;
	ld.local.f64 	%fd1945, [%rd1+3560];
	fma.rn.f64 	%fd1946, %fd1945, %fd7712, %fd1944;
	st.local.f64 	[%rd1+4408], %fd1946;
	ld.local.f64 	%fd1947, [%rd1+2848];
	ld.local.f64 	%fd1948, [%rd1+2856];
	mul.f64 	%fd1949, %fd1948, %fd380;
	fma.rn.f64 	%fd1950, %fd1947, %fd395, %fd1949;
	st.local.f64 	[%rd1+4416], %fd1950;
	ld.local.f64 	%fd1951, [%rd1+2864];
	ld.local.f64 	%fd1952, [%rd1+2872];
	mul.f64 	%fd1953, %fd1952, %fd379;
	fma.rn.f64 	%fd1954, %fd1951, %fd394, %fd1953;
	st.local.f64 	[%rd1+4424], %fd1954;
	ld.local.f64 	%fd1955, [%rd1+2880];
	ld.local.f64 	%fd1956, [%rd1+2888];
	mul.f64 	%fd1957, %fd1956, %fd378;
	fma.rn.f64 	%fd1958, %fd1955, %fd393, %fd1957;
	st.local.f64 	[%rd1+4432], %fd1958;
	ld.local.f64 	%fd1959, [%rd1+2896];
	ld.local.f64 	%fd1960, [%rd1+2904];
	mul.f64 	%fd1961, %fd1960, %fd377;
	fma.rn.f64 	%fd1962, %fd1959, %fd392, %fd1961;
	st.local.f64 	[%rd1+4440], %fd1962;
	ld.local.f64 	%fd1963, [%rd1+2912];
	ld.local.f64 	%fd1964, [%rd1+2920];
	mul.f64 	%fd1965, %fd1964, %fd376;
	fma.rn.f64 	%fd1966, %fd1963, %fd391, %fd1965;
	st.local.f64 	[%rd1+4448], %fd1966;
	ld.local.f64 	%fd1967, [%rd1+2928];
	ld.local.f64 	%fd1968, [%rd1+2936];
	mul.f64 	%fd1969, %fd1968, %fd375;
	fma.rn.f64 	%fd1970, %fd1967, %fd390, %fd1969;
	st.local.f64 	[%rd1+4456], %fd1970;
	ld.local.f64 	%fd1971, [%rd1+2944];
	ld.local.f64 	%fd1972, [%rd1+2952];
	mul.f64 	%fd1973, %fd1972, %fd374;
	fma.rn.f64 	%fd1974, %fd1971, %fd389, %fd1973;
	st.local.f64 	[%rd1+4464], %fd1974;
	ld.local.f64 	%fd1975, [%rd1+2960];
	ld.local.f64 	%fd1976, [%rd1+2968];
	mul.f64 	%fd1977, %fd1976, %fd373;
	fma.rn.f64 	%fd1978, %fd1975, %fd388, %fd1977;
	st.local.f64 	[%rd1+4472], %fd1978;
	ld.local.f64 	%fd1979, [%rd1+2976];
	ld.local.f64 	%fd1980, [%rd1+2984];
	mul.f64 	%fd1981, %fd1980, %fd372;
	fma.rn.f64 	%fd1982, %fd1979, %fd387, %fd1981;
	st.local.f64 	[%rd1+4480], %fd1982;
	ld.local.f64 	%fd1983, [%rd1+2992];
	ld.local.f64 	%fd1984, [%rd1+3000];
	mul.f64 	%fd1985, %fd1984, %fd371;
	fma.rn.f64 	%fd1986, %fd1983, %fd386, %fd1985;
	st.local.f64 	[%rd1+4488], %fd1986;
	ld.local.f64 	%fd1987, [%rd1+3008];
	ld.local.f64 	%fd1988, [%rd1+3016];
	mul.f64 	%fd1989, %fd1988, %fd370;
	fma.rn.f64 	%fd1990, %fd1987, %fd385, %fd1989;
	st.local.f64 	[%rd1+4496], %fd1990;
	ld.local.f64 	%fd1991, [%rd1+3024];
	ld.local.f64 	%fd1992, [%rd1+3032];
	mul.f64 	%fd1993, %fd1992, %fd369;
	fma.rn.f64 	%fd1994, %fd1991, %fd384, %fd1993;
	st.local.f64 	[%rd1+4504], %fd1994;
	ld.local.f64 	%fd1995, [%rd1+3040];
	ld.local.f64 	%fd1996, [%rd1+3048];
	mul.f64 	%fd1997, %fd1996, %fd368;
	fma.rn.f64 	%fd1998, %fd1995, %fd383, %fd1997;
	st.local.f64 	[%rd1+4512], %fd1998;
	ld.local.f64 	%fd1999, [%rd1+3056];
	ld.local.f64 	%fd2000, [%rd1+3064];
	mul.f64 	%fd2001, %fd2000, %fd367;
	fma.rn.f64 	%fd2002, %fd1999, %fd382, %fd2001;
	st.local.f64 	[%rd1+4520], %fd2002;
	ld.local.f64 	%fd2003, [%rd1+3072];
	ld.local.f64 	%fd2004, [%rd1+3080];
	mul.f64 	%fd2005, %fd2004, %fd366;
	fma.rn.f64 	%fd2006, %fd2003, %fd381, %fd2005;
	st.local.f64 	[%rd1+4528], %fd2006;
	ld.local.f64 	%fd2007, [%rd1+3088];
	mul.f64 	%fd2008, %fd2007, %fd380;
	fma.rn.f64 	%fd2009, %fd1948, %fd395, %fd2008;
	fma.rn.f64 	%fd2010, %fd1858, %fd7727, %fd2009;
	st.local.f64 	[%rd1+4536], %fd2010;
	ld.local.f64 	%fd2011, [%rd1+3104];
	mul.f64 	%fd2012, %fd2011, %fd379;
	fma.rn.f64 	%fd2013, %fd1952, %fd394, %fd2012;
	fma.rn.f64 	%fd2014, %fd1864, %fd7726, %fd2013;
	st.local.f64 	[%rd1+4544], %fd2014;
	ld.local.f64 	%fd2015, [%rd1+3120];
	mul.f64 	%fd2016, %fd2015, %fd378;
	fma.rn.f64 	%fd2017, %fd1956, %fd393, %fd2016;
	fma.rn.f64 	%fd2018, %fd1870, %fd7725, %fd2017;
	st.local.f64 	[%rd1+4552], %fd2018;
	ld.local.f64 	%fd2019, [%rd1+3136];
	mul.f64 	%fd2020, %fd2019, %fd377;
	fma.rn.f64 	%fd2021, %fd1960, %fd392, %fd2020;
	fma.rn.f64 	%fd2022, %fd1876, %fd7724, %fd2021;
	st.local.f64 	[%rd1+4560], %fd2022;
	ld.local.f64 	%fd2023, [%rd1+3152];
	mul.f64 	%fd2024, %fd2023, %fd376;
	fma.rn.f64 	%fd2025, %fd1964, %fd391, %fd2024;
	fma.rn.f64 	%fd2026, %fd1882, %fd7723, %fd2025;
	st.local.f64 	[%rd1+4568], %fd2026;
	ld.local.f64 	%fd2027, [%rd1+3168];
	mul.f64 	%fd2028, %fd2027, %fd375;
	fma.rn.f64 	%fd2029, %fd1968, %fd390, %fd2028;
	fma.rn.f64 	%fd2030, %fd1888, %fd7722, %fd2029;
	st.local.f64 	[%rd1+4576], %fd2030;
	ld.local.f64 	%fd2031, [%rd1+3184];
	mul.f64 	%fd2032, %fd2031, %fd374;
	fma.rn.f64 	%fd2033, %fd1972, %fd389, %fd2032;
	fma.rn.f64 	%fd2034, %fd1894, %fd7721, %fd2033;
	st.local.f64 	[%rd1+4584], %fd2034;
	ld.local.f64 	%fd2035, [%rd1+3200];
	mul.f64 	%fd2036, %fd2035, %fd373;
	fma.rn.f64 	%fd2037, %fd1976, %fd388, %fd2036;
	fma.rn.f64 	%fd2038, %fd1900, %fd7720, %fd2037;
	st.local.f64 	[%rd1+4592], %fd2038;
	ld.local.f64 	%fd2039, [%rd1+3216];
	mul.f64 	%fd2040, %fd2039, %fd372;
	fma.rn.f64 	%fd2041, %fd1980, %fd387, %fd2040;
	fma.rn.f64 	%fd2042, %fd1906, %fd7719, %fd2041;
	st.local.f64 	[%rd1+4600], %fd2042;
	ld.local.f64 	%fd2043, [%rd1+3232];
	mul.f64 	%fd2044, %fd2043, %fd371;
	fma.rn.f64 	%fd2045, %fd1984, %fd386, %fd2044;
	fma.rn.f64 	%fd2046, %fd1912, %fd7718, %fd2045;
	st.local.f64 	[%rd1+4608], %fd2046;
	ld.local.f64 	%fd2047, [%rd1+3248];
	mul.f64 	%fd2048, %fd2047, %fd370;
	fma.rn.f64 	%fd2049, %fd1988, %fd385, %fd2048;
	fma.rn.f64 	%fd2050, %fd1918, %fd7717, %fd2049;
	st.local.f64 	[%rd1+4616], %fd2050;
	ld.local.f64 	%fd2051, [%rd1+3264];
	mul.f64 	%fd2052, %fd2051, %fd369;
	fma.rn.f64 	%fd2053, %fd1992, %fd384, %fd2052;
	fma.rn.f64 	%fd2054, %fd1924, %fd7716, %fd2053;
	st.local.f64 	[%rd1+4624], %fd2054;
	ld.local.f64 	%fd2055, [%rd1+3280];
	mul.f64 	%fd2056, %fd2055, %fd368;
	fma.rn.f64 	%fd2057, %fd1996, %fd383, %fd2056;
	fma.rn.f64 	%fd2058, %fd1930, %fd7715, %fd2057;
	st.local.f64 	[%rd1+4632], %fd2058;
	ld.local.f64 	%fd2059, [%rd1+3296];
	mul.f64 	%fd2060, %fd2059, %fd367;
	fma.rn.f64 	%fd2061, %fd2000, %fd382, %fd2060;
	fma.rn.f64 	%fd2062, %fd1936, %fd7714, %fd2061;
	st.local.f64 	[%rd1+4640], %fd2062;
	ld.local.f64 	%fd2063, [%rd1+3312];
	mul.f64 	%fd2064, %fd2063, %fd366;
	fma.rn.f64 	%fd2065, %fd2004, %fd381, %fd2064;
	fma.rn.f64 	%fd2066, %fd1942, %fd7713, %fd2065;
	st.local.f64 	[%rd1+4648], %fd2066;
	mul.f64 	%fd2067, %fd1867, %fd7726;
	fma.rn.f64 	%fd2068, %fd1861, %fd7727, %fd2067;
	fma.rn.f64 	%fd2069, %fd1873, %fd7725, %fd2068;
	fma.rn.f64 	%fd2070, %fd1879, %fd7724, %fd2069;
	fma.rn.f64 	%fd2071, %fd1885, %fd7723, %fd2070;
	fma.rn.f64 	%fd2072, %fd1891, %fd7722, %fd2071;
	fma.rn.f64 	%fd2073, %fd1897, %fd7721, %fd2072;
	fma.rn.f64 	%fd2074, %fd1903, %fd7720, %fd2073;
	fma.rn.f64 	%fd2075, %fd1909, %fd7719, %fd2074;
	fma.rn.f64 	%fd2076, %fd1915, %fd7718, %fd2075;
	fma.rn.f64 	%fd2077, %fd1921, %fd7717, %fd2076;
	fma.rn.f64 	%fd2078, %fd1927, %fd7716, %fd2077;
	fma.rn.f64 	%fd2079, %fd1933, %fd7715, %fd2078;
	fma.rn.f64 	%fd2080, %fd1939, %fd7714, %fd2079;
	fma.rn.f64 	%fd2081, %fd1945, %fd7713, %fd2080;
	st.local.f64 	[%rd1+4656], %fd2081;
	sub.f64 	%fd2082, %fd335, %fd1862;
	sub.f64 	%fd2083, %fd336, %fd1868;
	mul.f64 	%fd2084, %fd2083, %fd2083;
	fma.rn.f64 	%fd2085, %fd2082, %fd2082, %fd2084;
	sub.f64 	%fd2086, %fd337, %fd1874;
	fma.rn.f64 	%fd2087, %fd2086, %fd2086, %fd2085;
	sub.f64 	%fd2088, %fd338, %fd1880;
	fma.rn.f64 	%fd2089, %fd2088, %fd2088, %fd2087;
	sub.f64 	%fd2090, %fd339, %fd1886;
	fma.rn.f64 	%fd2091, %fd2090, %fd2090, %fd2089;
	sub.f64 	%fd2092, %fd340, %fd1892;
	fma.rn.f64 	%fd2093, %fd2092, %fd2092, %fd2091;
	sub.f64 	%fd2094, %fd341, %fd1898;
	fma.rn.f64 	%fd2095, %fd2094, %fd2094, %fd2093;
	sub.f64 	%fd2096, %fd342, %fd1904;
	fma.rn.f64 	%fd2097, %fd2096, %fd2096, %fd2095;
	sub.f64 	%fd2098, %fd343, %fd1910;
	fma.rn.f64 	%fd2099, %fd2098, %fd2098, %fd2097;
	sub.f64 	%fd2100, %fd344, %fd1916;
	fma.rn.f64 	%fd2101, %fd2100, %fd2100, %fd2099;
	sub.f64 	%fd2102, %fd345, %fd1922;
	fma.rn.f64 	%fd2103, %fd2102, %fd2102, %fd2101;
	sub.f64 	%fd2104, %fd346, %fd1928;
	fma.rn.f64 	%fd2105, %fd2104, %fd2104, %fd2103;
	sub.f64 	%fd2106, %fd347, %fd1934;
	fma.rn.f64 	%fd2107, %fd2106, %fd2106, %fd2105;
	sub.f64 	%fd2108, %fd348, %fd1940;
	fma.rn.f64 	%fd2109, %fd2108, %fd2108, %fd2107;
	sub.f64 	%fd2110, %fd349, %fd1946;
	fma.rn.f64 	%fd2111, %fd2110, %fd2110, %fd2109;
	add.u64 	%rd45, %SP, 16;
	add.u64 	%rd46, %SPL, 16;
	st.local.f64 	[%rd46], %fd2111;
	mov.u64 	%rd47, $str$4;
	cvta.global.u64 	%rd48, %rd47;
	{ // callseq 2, 0
	.param .b64 param0;
	st.param.b64 	[param0], %rd48;
	.param .b64 param1;
	st.param.b64 	[param1], %rd45;
	.param .b32 retval0;
	call.uni (retval0), 
	vprintf, 
	(
	param0, 
	param1
	);
	ld.param.b32 	%r38, [retval0];
	} // callseq 2
	ld.local.f64 	%fd7727, [%rd1+1376];
	ld.local.f64 	%fd7726, [%rd1+1384];
	ld.local.f64 	%fd7725, [%rd1+1392];
	ld.local.f64 	%fd7724, [%rd1+1400];
	ld.local.f64 	%fd7723, [%rd1+1408];
	ld.local.f64 	%fd7722, [%rd1+1416];
	ld.local.f64 	%fd7721, [%rd1+1424];
	ld.local.f64 	%fd7720, [%rd1+1432];
	ld.local.f64 	%fd7719, [%rd1+1440];
	ld.local.f64 	%fd7718, [%rd1+1448];
	ld.local.f64 	%fd7717, [%rd1+1456];
	ld.local.f64 	%fd7716, [%rd1+1464];
	ld.local.f64 	%fd7715, [%rd1+1472];
	ld.local.f64 	%fd7714, [%rd1+1480];
	ld.local.f64 	%fd7713, [%rd1+1488];
	ld.local.f64 	%fd7712, [%rd1+1736];
$L__BB5_12:
	st.local.f64 	[%rd1+984], %fd7727;
	st.local.f64 	[%rd1+992], %fd7726;
	st.local.f64 	[%rd1+1000], %fd7725;
	st.local.f64 	[%rd1+1008], %fd7724;
	st.local.f64 	[%rd1+1016], %fd7723;
	st.local.f64 	[%rd1+1024], %fd7722;
	st.local.f64 	[%rd1+1032], %fd7721;
	st.local.f64 	[%rd1+1040], %fd7720;
	st.local.f64 	[%rd1+1048], %fd7719;
	st.local.f64 	[%rd1+1056], %fd7718;
	st.local.f64 	[%rd1+1064], %fd7717;
	st.local.f64 	[%rd1+1072], %fd7716;
	st.local.f64 	[%rd1+1080], %fd7715;
	st.local.f64 	[%rd1+1088], %fd7714;
	st.local.f64 	[%rd1+1096], %fd7713;
	ld.local.u64 	%rd49, [%rd1+1368];
	st.f64 	[%rd49], %fd7712;
	ld.local.f64 	%fd428, [%rd1+1616];
	max.f64 	%fd2112, %fd428, 0dD47D42AEA2879F2E;
	ld.local.f64 	%fd2113, [%rd1+1624];
	setp.lt.f64 	%p17, %fd2112, %fd2113;
	selp.f64 	%fd2114, %fd2113, %fd2112, %p17;
	ld.local.f64 	%fd2115, [%rd1+1632];
	setp.lt.f64 	%p18, %fd2114, %fd2115;
	selp.f64 	%fd2116, %fd2115, %fd2114, %p18;
	ld.local.f64 	%fd2117, [%rd1+1640];
	setp.lt.f64 	%p19, %fd2116, %fd2117;
	selp.f64 	%fd2118, %fd2117, %fd2116, %p19;
	ld.local.f64 	%fd2119, [%rd1+1648];
	setp.lt.f64 	%p20, %fd2118, %fd2119;
	selp.f64 	%fd2120, %fd2119, %fd2118, %p20;
	ld.local.f64 	%fd2121, [%rd1+1656];
	setp.lt.f64 	%p21, %fd2120, %fd2121;
	selp.f64 	%fd2122, %fd2121, %fd2120, %p21;
	ld.local.f64 	%fd2123, [%rd1+1664];
	setp.lt.f64 	%p22, %fd2122, %fd2123;
	selp.f64 	%fd2124, %fd2123, %fd2122, %p22;
	ld.local.f64 	%fd2125, [%rd1+1672];
	setp.lt.f64 	%p23, %fd2124, %fd2125;
	selp.f64 	%fd2126, %fd2125, %fd2124, %p23;
	ld.local.f64 	%fd2127, [%rd1+1680];
	setp.lt.f64 	%p24, %fd2126, %fd2127;
	selp.f64 	%fd2128, %fd2127, %fd2126, %p24;
	ld.local.f64 	%fd2129, [%rd1+1688];
	setp.lt.f64 	%p25, %fd2128, %fd2129;
	selp.f64 	%fd2130, %fd2129, %fd2128, %p25;
	ld.local.f64 	%fd2131, [%rd1+1696];
	setp.lt.f64 	%p26, %fd2130, %fd2131;
	selp.f64 	%fd2132, %fd2131, %fd2130, %p26;
	ld.local.f64 	%fd2133, [%rd1+1704];
	setp.lt.f64 	%p27, %fd2132, %fd2133;
	selp.f64 	%fd2134, %fd2133, %fd2132, %p27;
	ld.local.f64 	%fd2135, [%rd1+1712];
	setp.lt.f64 	%p28, %fd2134, %fd2135;
	selp.f64 	%fd2136, %fd2135, %fd2134, %p28;
	ld.local.f64 	%fd2137, [%rd1+1720];
	setp.lt.f64 	%p29, %fd2136, %fd2137;
	selp.f64 	%fd2138, %fd2137, %fd2136, %p29;
	ld.local.f64 	%fd2139, [%rd1+1728];
	setp.lt.f64 	%p30, %fd2138, %fd2139;
	selp.f64 	%fd429, %fd2139, %fd2138, %p30;
	setp.geu.f64 	%p31, %fd429, 0d0000000000000000;
	@%p31 bra 	$L__BB5_14;
	neg.f64 	%fd2170, %fd428;
	ld.local.u64 	%rd65, [%rd1+1352];
	st.f64 	[%rd65], %fd2170;
	ld.local.f64 	%fd2171, [%rd1+1624];
	neg.f64 	%fd2172, %fd2171;
	ld.local.u64 	%rd66, [%rd1+1352];
	st.f64 	[%rd66+8], %fd2172;
	ld.local.f64 	%fd2173, [%rd1+1632];
	neg.f64 	%fd2174, %fd2173;
	ld.local.u64 	%rd67, [%rd1+1352];
	st.f64 	[%rd67+16], %fd2174;
	ld.local.f64 	%fd2175, [%rd1+1640];
	neg.f64 	%fd2176, %fd2175;
	ld.local.u64 	%rd68, [%rd1+1352];
	st.f64 	[%rd68+24], %fd2176;
	ld.local.f64 	%fd2177, [%rd1+1648];
	neg.f64 	%fd2178, %fd2177;
	ld.local.u64 	%rd69, [%rd1+1352];
	st.f64 	[%rd69+32], %fd2178;
	ld.local.f64 	%fd2179, [%rd1+1656];
	neg.f64 	%fd2180, %fd2179;
	ld.local.u64 	%rd70, [%rd1+1352];
	st.f64 	[%rd70+40], %fd2180;
	ld.local.f64 	%fd2181, [%rd1+1664];
	neg.f64 	%fd2182, %fd2181;
	ld.local.u64 	%rd71, [%rd1+1352];
	st.f64 	[%rd71+48], %fd2182;
	ld.local.f64 	%fd2183, [%rd1+1672];
	neg.f64 	%fd2184, %fd2183;
	ld.local.u64 	%rd72, [%rd1+1352];
	st.f64 	[%rd72+56], %fd2184;
	ld.local.f64 	%fd2185, [%rd1+1680];
	neg.f64 	%fd2186, %fd2185;
	ld.local.u64 	%rd73, [%rd1+1352];
	st.f64 	[%rd73+64], %fd2186;
	ld.local.f64 	%fd2187, [%rd1+1688];
	neg.f64 	%fd2188, %fd2187;
	ld.local.u64 	%rd74, [%rd1+1352];
	st.f64 	[%rd74+72], %fd2188;
	ld.local.f64 	%fd2189, [%rd1+1696];
	neg.f64 	%fd2190, %fd2189;
	ld.local.u64 	%rd75, [%rd1+1352];
	st.f64 	[%rd75+80], %fd2190;
	ld.local.f64 	%fd2191, [%rd1+1704];
	neg.f64 	%fd2192, %fd2191;
	ld.local.u64 	%rd76, [%rd1+1352];
	st.f64 	[%rd76+88], %fd2192;
	ld.local.f64 	%fd2193, [%rd1+1712];
	neg.f64 	%fd2194, %fd2193;
	ld.local.u64 	%rd77, [%rd1+1352];
	st.f64 	[%rd77+96], %fd2194;
	ld.local.f64 	%fd2195, [%rd1+1720];
	neg.f64 	%fd2196, %fd2195;
	ld.local.u64 	%rd78, [%rd1+1352];
	st.f64 	[%rd78+104], %fd2196;
	ld.local.f64 	%fd2197, [%rd1+1728];
	neg.f64 	%fd2198, %fd2197;
	ld.local.u64 	%rd79, [%rd1+1352];
	st.f64 	[%rd79+112], %fd2198;
	bra.uni 	$L__BB5_15;
$L__BB5_14:
	add.f64 	%fd2140, %fd429, 0d3FF0000000000000;
	sub.f64 	%fd2141, %fd2140, %fd428;
	ld.local.u64 	%rd50, [%rd1+1352];
	st.f64 	[%rd50], %fd2141;
	ld.local.f64 	%fd2142, [%rd1+1624];
	sub.f64 	%fd2143, %fd2140, %fd2142;
	ld.local.u64 	%rd51, [%rd1+1352];
	st.f64 	[%rd51+8], %fd2143;
	ld.local.f64 	%fd2144, [%rd1+1632];
	sub.f64 	%fd2145, %fd2140, %fd2144;
	ld.local.u64 	%rd52, [%rd1+1352];
	st.f64 	[%rd52+16], %fd2145;
	ld.local.f64 	%fd2146, [%rd1+1640];
	sub.f64 	%fd2147, %fd2140, %fd2146;
	ld.local.u64 	%rd53, [%rd1+1352];
	st.f64 	[%rd53+24], %fd2147;
	ld.local.f64 	%fd2148, [%rd1+1648];
	sub.f64 	%fd2149, %fd2140, %fd2148;
	ld.local.u64 	%rd54, [%rd1+1352];
	st.f64 	[%rd54+32], %fd2149;
	ld.local.f64 	%fd2150, [%rd1+1656];
	sub.f64 	%fd2151, %fd2140, %fd2150;
	ld.local.u64 	%rd55, [%rd1+1352];
	st.f64 	[%rd55+40], %fd2151;
	ld.local.f64 	%fd2152, [%rd1+1664];
	sub.f64 	%fd2153, %fd2140, %fd2152;
	ld.local.u64 	%rd56, [%rd1+1352];
	st.f64 	[%rd56+48], %fd2153;
	ld.local.f64 	%fd2154, [%rd1+1672];
	sub.f64 	%fd2155, %fd2140, %fd2154;
	ld.local.u64 	%rd57, [%rd1+1352];
	st.f64 	[%rd57+56], %fd2155;
	ld.local.f64 	%fd2156, [%rd1+1680];
	sub.f64 	%fd2157, %fd2140, %fd2156;
	ld.local.u64 	%rd58, [%rd1+1352];
	st.f64 	[%rd58+64], %fd2157;
	ld.local.f64 	%fd2158, [%rd1+1688];
	sub.f64 	%fd2159, %fd2140, %fd2158;
	ld.local.u64 	%rd59, [%rd1+1352];
	st.f64 	[%rd59+72], %fd2159;
	ld.local.f64 	%fd2160, [%rd1+1696];
	sub.f64 	%fd2161, %fd2140, %fd2160;
	ld.local.u64 	%rd60, [%rd1+1352];
	st.f64 	[%rd60+80], %fd2161;
	ld.local.f64 	%fd2162, [%rd1+1704];
	sub.f64 	%fd2163, %fd2140, %fd2162;
	ld.local.u64 	%rd61, [%rd1+1352];
	st.f64 	[%rd61+88], %fd2163;
	ld.local.f64 	%fd2164, [%rd1+1712];
	sub.f64 	%fd2165, %fd2140, %fd2164;
	ld.local.u64 	%rd62, [%rd1+1352];
	st.f64 	[%rd62+96], %fd2165;
	ld.local.f64 	%fd2166, [%rd1+1720];
	sub.f64 	%fd2167, %fd2140, %fd2166;
	ld.local.u64 	%rd63, [%rd1+1352];
	st.f64 	[%rd63+104], %fd2167;
	ld.local.f64 	%fd2168, [%rd1+1728];
	sub.f64 	%fd2169, %fd2140, %fd2168;
	ld.local.u64 	%rd64, [%rd1+1352];
	st.f64 	[%rd64+112], %fd2169;
$L__BB5_15:
	ld.local.f64 	%fd430, [%rd1+1616];
	setp.lt.f64 	%p32, %fd430, 0d547D42AEA2879F2E;
	neg.f64 	%fd2199, %fd430;
	selp.f64 	%fd2200, %fd2199, 0dD47D42AEA2879F2E, %p32;
	ld.local.f64 	%fd2201, [%rd1+1624];
	neg.f64 	%fd2202, %fd2201;
	setp.lt.f64 	%p33, %fd2200, %fd2202;
	selp.f64 	%fd2203, %fd2202, %fd2200, %p33;
	ld.local.f64 	%fd2204, [%rd1+1632];
	neg.f64 	%fd2205, %fd2204;
	setp.lt.f64 	%p34, %fd2203, %fd2205;
	selp.f64 	%fd2206, %fd2205, %fd2203, %p34;
	ld.local.f64 	%fd2207, [%rd1+1640];
	neg.f64 	%fd2208, %fd2207;
	setp.lt.f64 	%p35, %fd2206, %fd2208;
	selp.f64 	%fd2209, %fd2208, %fd2206, %p35;
	ld.local.f64 	%fd2210, [%rd1+1648];
	neg.f64 	%fd2211, %fd2210;
	setp.lt.f64 	%p36, %fd2209, %fd2211;
	selp.f64 	%fd2212, %fd2211, %fd2209, %p36;
	ld.local.f64 	%fd2213, [%rd1+1656];
	neg.f64 	%fd2214, %fd2213;
	setp.lt.f64 	%p37, %fd2212, %fd2214;
	selp.f64 	%fd2215, %fd2214, %fd2212, %p37;
	ld.local.f64 	%fd2216, [%rd1+1664];
	neg.f64 	%fd2217, %fd2216;
	setp.lt.f64 	%p38, %fd2215, %fd2217;
	selp.f64 	%fd2218, %fd2217, %fd2215, %p38;
	ld.local.f64 	%fd2219, [%rd1+1672];
	neg.f64 	%fd2220, %fd2219;
	setp.lt.f64 	%p39, %fd2218, %fd2220;
	selp.f64 	%fd2221, %fd2220, %fd2218, %p39;
	ld.local.f64 	%fd2222, [%rd1+1680];
	neg.f64 	%fd2223, %fd2222;
	setp.lt.f64 	%p40, %fd2221, %fd2223;
	selp.f64 	%fd2224, %fd2223, %fd2221, %p40;
	ld.local.f64 	%fd2225, [%rd1+1688];
	neg.f64 	%fd2226, %fd2225;
	setp.lt.f64 	%p41, %fd2224, %fd2226;
	selp.f64 	%fd2227, %fd2226, %fd2224, %p41;
	ld.local.f64 	%fd2228, [%rd1+1696];
	neg.f64 	%fd2229, %fd2228;
	setp.lt.f64 	%p42, %fd2227, %fd2229;
	selp.f64 	%fd2230, %fd2229, %fd2227, %p42;
	ld.local.f64 	%fd2231, [%rd1+1704];
	neg.f64 	%fd2232, %fd2231;
	setp.lt.f64 	%p43, %fd2230, %fd2232;
	selp.f64 	%fd2233, %fd2232, %fd2230, %p43;
	ld.local.f64 	%fd2234, [%rd1+1712];
	neg.f64 	%fd2235, %fd2234;
	setp.lt.f64 	%p44, %fd2233, %fd2235;
	selp.f64 	%fd2236, %fd2235, %fd2233, %p44;
	ld.local.f64 	%fd2237, [%rd1+1720];
	neg.f64 	%fd2238, %fd2237;
	setp.lt.f64 	%p45, %fd2236, %fd2238;
	selp.f64 	%fd2239, %fd2238, %fd2236, %p45;
	ld.local.f64 	%fd2240, [%rd1+1728];
	neg.f64 	%fd2241, %fd2240;
	setp.lt.f64 	%p46, %fd2239, %fd2241;
	selp.f64 	%fd431, %fd2241, %fd2239, %p46;
	setp.geu.f64 	%p47, %fd431, 0d0000000000000000;
	@%p47 bra 	$L__BB5_17;
	ld.local.u64 	%rd95, [%rd1+1360];
	st.f64 	[%rd95], %fd430;
	ld.local.f64 	%fd2272, [%rd1+1624];
	ld.local.u64 	%rd96, [%rd1+1360];
	st.f64 	[%rd96+8], %fd2272;
	ld.local.f64 	%fd2273, [%rd1+1632];
	ld.local.u64 	%rd97, [%rd1+1360];
	st.f64 	[%rd97+16], %fd2273;
	ld.local.f64 	%fd2274, [%rd1+1640];
	ld.local.u64 	%rd98, [%rd1+1360];
	st.f64 	[%rd98+24], %fd2274;
	ld.local.f64 	%fd2275, [%rd1+1648];
	ld.local.u64 	%rd99, [%rd1+1360];
	st.f64 	[%rd99+32], %fd2275;
	ld.local.f64 	%fd2276, [%rd1+1656];
	ld.local.u64 	%rd100, [%rd1+1360];
	st.f64 	[%rd100+40], %fd2276;
	ld.local.f64 	%fd2277, [%rd1+1664];
	ld.local.u64 	%rd101, [%rd1+1360];
	st.f64 	[%rd101+48], %fd2277;
	ld.local.f64 	%fd2278, [%rd1+1672];
	ld.local.u64 	%rd102, [%rd1+1360];
	st.f64 	[%rd102+56], %fd2278;
	ld.local.f64 	%fd2279, [%rd1+1680];
	ld.local.u64 	%rd103, [%rd1+1360];
	st.f64 	[%rd103+64], %fd2279;
	ld.local.f64 	%fd2280, [%rd1+1688];
	ld.local.u64 	%rd104, [%rd1+1360];
	st.f64 	[%rd104+72], %fd2280;
	ld.local.f64 	%fd2281, [%rd1+1696];
	ld.local.u64 	%rd105, [%rd1+1360];
	st.f64 	[%rd105+80], %fd2281;
	ld.local.f64 	%fd2282, [%rd1+1704];
	ld.local.u64 	%rd106, [%rd1+1360];
	st.f64 	[%rd106+88], %fd2282;
	ld.local.f64 	%fd2283, [%rd1+1712];
	ld.local.u64 	%rd107, [%rd1+1360];
	st.f64 	[%rd107+96], %fd2283;
	ld.local.f64 	%fd2284, [%rd1+1720];
	ld.local.u64 	%rd108, [%rd1+1360];
	st.f64 	[%rd108+104], %fd2284;
	ld.local.f64 	%fd2285, [%rd1+1728];
	ld.local.u64 	%rd109, [%rd1+1360];
	st.f64 	[%rd109+112], %fd2285;
	bra.uni 	$L__BB5_19;
$L__BB5_17:
	add.f64 	%fd2242, %fd431, 0d3FF0000000000000;
	add.f64 	%fd2243, %fd2242, %fd430;
	ld.local.u64 	%rd80, [%rd1+1360];
	st.f64 	[%rd80], %fd2243;
	ld.local.f64 	%fd2244, [%rd1+1624];
	add.f64 	%fd2245, %fd2242, %fd2244;
	ld.local.u64 	%rd81, [%rd1+1360];
	st.f64 	[%rd81+8], %fd2245;
	ld.local.f64 	%fd2246, [%rd1+1632];
	add.f64 	%fd2247, %fd2242, %fd2246;
	ld.local.u64 	%rd82, [%rd1+1360];
	st.f64 	[%rd82+16], %fd2247;
	ld.local.f64 	%fd2248, [%rd1+1640];
	add.f64 	%fd2249, %fd2242, %fd2248;
	ld.local.u64 	%rd83, [%rd1+1360];
	st.f64 	[%rd83+24], %fd2249;
	ld.local.f64 	%fd2250, [%rd1+1648];
	add.f64 	%fd2251, %fd2242, %fd2250;
	ld.local.u64 	%rd84, [%rd1+1360];
	st.f64 	[%rd84+32], %fd2251;
	ld.local.f64 	%fd2252, [%rd1+1656];
	add.f64 	%fd2253, %fd2242, %fd2252;
	ld.local.u64 	%rd85, [%rd1+1360];
	st.f64 	[%rd85+40], %fd2253;
	ld.local.f64 	%fd2254, [%rd1+1664];
	add.f64 	%fd2255, %fd2242, %fd2254;
	ld.local.u64 	%rd86, [%rd1+1360];
	st.f64 	[%rd86+48], %fd2255;
	ld.local.f64 	%fd2256, [%rd1+1672];
	add.f64 	%fd2257, %fd2242, %fd2256;
	ld.local.u64 	%rd87, [%rd1+1360];
	st.f64 	[%rd87+56], %fd2257;
	ld.local.f64 	%fd2258, [%rd1+1680];
	add.f64 	%fd2259, %fd2242, %fd2258;
	ld.local.u64 	%rd88, [%rd1+1360];
	st.f64 	[%rd88+64], %fd2259;
	ld.local.f64 	%fd2260, [%rd1+1688];
	add.f64 	%fd2261, %fd2242, %fd2260;
	ld.local.u64 	%rd89, [%rd1+1360];
	st.f64 	[%rd89+72], %fd2261;
	ld.local.f64 	%fd2262, [%rd1+1696];
	add.f64 	%fd2263, %fd2242, %fd2262;
	ld.local.u64 	%rd90, [%rd1+1360];
	st.f64 	[%rd90+80], %fd2263;
	ld.local.f64 	%fd2264, [%rd1+1704];
	add.f64 	%fd2265, %fd2242, %fd2264;
	ld.local.u64 	%rd91, [%rd1+1360];
	st.f64 	[%rd91+88], %fd2265;
	ld.local.f64 	%fd2266, [%rd1+1712];
	add.f64 	%fd2267, %fd2242, %fd2266;
	ld.local.u64 	%rd92, [%rd1+1360];
	st.f64 	[%rd92+96], %fd2267;
	ld.local.f64 	%fd2268, [%rd1+1720];
	add.f64 	%fd2269, %fd2242, %fd2268;
	ld.local.u64 	%rd93, [%rd1+1360];
	st.f64 	[%rd93+104], %fd2269;
	ld.local.f64 	%fd2270, [%rd1+1728];
	add.f64 	%fd2271, %fd2242, %fd2270;
	ld.local.u64 	%rd94, [%rd1+1360];
	st.f64 	[%rd94+112], %fd2271;
	bra.uni 	$L__BB5_19;
$L__BB5_18:
	mov.b64 	%rd110, 0;
	st.local.u64 	[%rd1+984], %rd110;
	st.local.u64 	[%rd1+992], %rd110;
	st.local.u64 	[%rd1+1000], %rd110;
	st.local.u64 	[%rd1+1008], %rd110;
	st.local.u64 	[%rd1+1016], %rd110;
	st.local.u64 	[%rd1+1024], %rd110;
	st.local.u64 	[%rd1+1032], %rd110;
	st.local.u64 	[%rd1+1040], %rd110;
	st.local.u64 	[%rd1+1048], %rd110;
	st.local.u64 	[%rd1+1056], %rd110;
	st.local.u64 	[%rd1+1064], %rd110;
	st.local.u64 	[%rd1+1072], %rd110;
	st.local.u64 	[%rd1+1080], %rd110;
	st.local.u64 	[%rd1+1088], %rd110;
	st.local.u64 	[%rd1+1096], %rd110;
	ld.local.u64 	%rd111, [%rd1+1368];
	st.u64 	[%rd111], %rd110;
	ld.local.f64 	%fd2286, [%rd1+128];
	setp.gt.f64 	%p48, %fd2286, 0d0000000000000000;
	ld.local.f64 	%fd2287, [%rd1+5120];
	selp.f64 	%fd2288, %fd2286, %fd2287, %p48;
	ld.local.u64 	%rd112, [%rd1+1352];
	st.f64 	[%rd112], %fd2288;
	ld.local.f64 	%fd2289, [%rd1+136];
	setp.gt.f64 	%p49, %fd2289, 0d0000000000000000;
	ld.local.f64 	%fd2290, [%rd1+5120];
	selp.f64 	%fd2291, %fd2289, %fd2290, %p49;
	ld.local.u64 	%rd113, [%rd1+1352];
	st.f64 	[%rd113+8], %fd2291;
	ld.local.f64 	%fd2292, [%rd1+144];
	setp.gt.f64 	%p50, %fd2292, 0d0000000000000000;
	ld.local.f64 	%fd2293, [%rd1+5120];
	selp.f64 	%fd2294, %fd2292, %fd2293, %p50;
	ld.local.u64 	%rd114, [%rd1+1352];
	st.f64 	[%rd114+16], %fd2294;
	ld.local.f64 	%fd2295, [%rd1+152];
	setp.gt.f64 	%p51, %fd2295, 0d0000000000000000;
	ld.local.f64 	%fd2296, [%rd1+5120];
	selp.f64 	%fd2297, %fd2295, %fd2296, %p51;
	ld.local.u64 	%rd115, [%rd1+1352];
	st.f64 	[%rd115+24], %fd2297;
	ld.local.f64 	%fd2298, [%rd1+160];
	setp.gt.f64 	%p52, %fd2298, 0d0000000000000000;
	ld.local.f64 	%fd2299, [%rd1+5120];
	selp.f64 	%fd2300, %fd2298, %fd2299, %p52;
	ld.local.u64 	%rd116, [%rd1+1352];
	st.f64 	[%rd116+32], %fd2300;
	ld.local.f64 	%fd2301, [%rd1+168];
	setp.gt.f64 	%p53, %fd2301, 0d0000000000000000;
	ld.local.f64 	%fd2302, [%rd1+5120];
	selp.f64 	%fd2303, %fd2301, %fd2302, %p53;
	ld.local.u64 	%rd117, [%rd1+1352];
	st.f64 	[%rd117+40], %fd2303;
	ld.local.f64 	%fd2304, [%rd1+176];
	setp.gt.f64 	%p54, %fd2304, 0d0000000000000000;
	ld.local.f64 	%fd2305, [%rd1+5120];
	selp.f64 	%fd2306, %fd2304, %fd2305, %p54;
	ld.local.u64 	%rd118, [%rd1+1352];
	st.f64 	[%rd118+48], %fd2306;
	ld.local.f64 	%fd2307, [%rd1+184];
	setp.gt.f64 	%p55, %fd2307, 0d0000000000000000;
	ld.local.f64 	%fd2308, [%rd1+5120];
	selp.f64 	%fd2309, %fd2307, %fd2308, %p55;
	ld.local.u64 	%rd119, [%rd1+1352];
	st.f64 	[%rd119+56], %fd2309;
	ld.local.f64 	%fd2310, [%rd1+192];
	setp.gt.f64 	%p56, %fd2310, 0d0000000000000000;
	ld.local.f64 	%fd2311, [%rd1+5120];
	selp.f64 	%fd2312, %fd2310, %fd2311, %p56;
	ld.local.u64 	%rd120, [%rd1+1352];
	st.f64 	[%rd120+64], %fd2312;
	ld.local.f64 	%fd2313, [%rd1+200];
	setp.gt.f64 	%p57, %fd2313, 0d0000000000000000;
	ld.local.f64 	%fd2314, [%rd1+5120];
	selp.f64 	%fd2315, %fd2313, %fd2314, %p57;
	ld.local.u64 	%rd121, [%rd1+1352];
	st.f64 	[%rd121+72], %fd2315;
	ld.local.f64 	%fd2316, [%rd1+208];
	setp.gt.f64 	%p58, %fd2316, 0d0000000000000000;
	ld.local.f64 	%fd2317, [%rd1+5120];
	selp.f64 	%fd2318, %fd2316, %fd2317, %p58;
	ld.local.u64 	%rd122, [%rd1+1352];
	st.f64 	[%rd122+80], %fd2318;
	ld.local.f64 	%fd2319, [%rd1+216];
	setp.gt.f64 	%p59, %fd2319, 0d0000000000000000;
	ld.local.f64 	%fd2320, [%rd1+5120];
	selp.f64 	%fd2321, %fd2319, %fd2320, %p59;
	ld.local.u64 	%rd123, [%rd1+1352];
	st.f64 	[%rd123+88], %fd2321;
	ld.local.f64 	%fd2322, [%rd1+224];
	setp.gt.f64 	%p60, %fd2322, 0d0000000000000000;
	ld.local.f64 	%fd2323, [%rd1+5120];
	selp.f64 	%fd2324, %fd2322, %fd2323, %p60;
	ld.local.u64 	%rd124, [%rd1+1352];
	st.f64 	[%rd124+96], %fd2324;
	ld.local.f64 	%fd2325, [%rd1+232];
	setp.gt.f64 	%p61, %fd2325, 0d0000000000000000;
	ld.local.f64 	%fd2326, [%rd1+5120];
	selp.f64 	%fd2327, %fd2325, %fd2326, %p61;
	ld.local.u64 	%rd125, [%rd1+1352];
	st.f64 	[%rd125+104], %fd2327;
	ld.local.f64 	%fd2328, [%rd1+240];
	setp.gt.f64 	%p62, %fd2328, 0d0000000000000000;
	ld.local.f64 	%fd2329, [%rd1+5120];
	selp.f64 	%fd2330, %fd2328, %fd2329, %p62;
	ld.local.u64 	%rd126, [%rd1+1352];
	st.f64 	[%rd126+112], %fd2330;
	ld.local.f64 	%fd2331, [%rd1+5128];
	ld.local.u64 	%rd127, [%rd1+1360];
	st.f64 	[%rd127], %fd2331;
	ld.local.u64 	%rd128, [%rd1+1360];
	st.f64 	[%rd128+8], %fd2331;
	ld.local.f64 	%fd2332, [%rd1+5128];
	ld.local.u64 	%rd129, [%rd1+1360];
	st.f64 	[%rd129+16], %fd2332;
	ld.local.u64 	%rd130, [%rd1+1360];
	st.f64 	[%rd130+24], %fd2332;
	ld.local.f64 	%fd2333, [%rd1+5128];
	ld.local.u64 	%rd131, [%rd1+1360];
	st.f64 	[%rd131+32], %fd2333;
	ld.local.u64 	%rd132, [%rd1+1360];
	st.f64 	[%rd132+40], %fd2333;
	ld.local.f64 	%fd2334, [%rd1+5128];
	ld.local.u64 	%rd133, [%rd1+1360];
	st.f64 	[%rd133+48], %fd2334;
	ld.local.u64 	%rd134, [%rd1+1360];
	st.f64 	[%rd134+56], %fd2334;
	ld.local.f64 	%fd2335, [%rd1+5128];
	ld.local.u64 	%rd135, [%rd1+1360];
	st.f64 	[%rd135+64], %fd2335;
	ld.local.u64 	%rd136, [%rd1+1360];
	st.f64 	[%rd136+72], %fd2335;
	ld.local.f64 	%fd2336, [%rd1+5128];
	ld.local.u64 	%rd137, [%rd1+1360];
	st.f64 	[%rd137+80], %fd2336;
	ld.local.u64 	%rd138, [%rd1+1360];
	st.f64 	[%rd138+88], %fd2336;
	ld.local.f64 	%fd2337, [%rd1+5128];
	ld.local.u64 	%rd139, [%rd1+1360];
	st.f64 	[%rd139+96], %fd2337;
	ld.local.u64 	%rd140, [%rd1+1360];
	st.f64 	[%rd140+104], %fd2337;
	ld.local.f64 	%fd2338, [%rd1+5128];
	ld.local.u64 	%rd141, [%rd1+1360];
	st.f64 	[%rd141+112], %fd2338;
$L__BB5_19:
	ld.local.u32 	%r40, [%rd1+5104];
	setp.lt.s32 	%p63, %r40, 1;
	@%p63 bra 	$L__BB5_59;
	mov.b32 	%r99, 0;
$L__BB5_21:
	ld.local.u64 	%rd243, [%rd1+1352];
	ld.f64 	%fd2339, [%rd243];
	rcp.rn.f64 	%fd2340, %fd2339;
	st.local.f64 	[%rd1+248], %fd2340;
	ld.local.u64 	%rd244, [%rd1+1360];
	ld.f64 	%fd2341, [%rd244];
	mul.f64 	%fd432, %fd2340, %fd2341;
	st.local.f64 	[%rd1+368], %fd432;
	ld.f64 	%fd2342, [%rd243+8];
	rcp.rn.f64 	%fd2343, %fd2342;
	st.local.f64 	[%rd1+256], %fd2343;
	ld.f64 	%fd2344, [%rd244+8];
	mul.f64 	%fd433, %fd2343, %fd2344;
	st.local.f64 	[%rd1+376], %fd433;
	ld.f64 	%fd2345, [%rd243+16];
	rcp.rn.f64 	%fd2346, %fd2345;
	st.local.f64 	[%rd1+264], %fd2346;
	ld.f64 	%fd2347, [%rd244+16];
	mul.f64 	%fd434, %fd2346, %fd2347;
	st.local.f64 	[%rd1+384], %fd434;
	ld.f64 	%fd2348, [%rd243+24];
	rcp.rn.f64 	%fd2349, %fd2348;
	st.local.f64 	[%rd1+272], %fd2349;
	ld.f64 	%fd2350, [%rd244+24];
	mul.f64 	%fd435, %fd2349, %fd2350;
	st.local.f64 	[%rd1+392], %fd435;
	ld.f64 	%fd2351, [%rd243+32];
	rcp.rn.f64 	%fd2352, %fd2351;
	st.local.f64 	[%rd1+280], %fd2352;
	ld.f64 	%fd2353, [%rd244+32];
	mul.f64 	%fd436, %fd2352, %fd2353;
	st.local.f64 	[%rd1+400], %fd436;
	ld.f64 	%fd2354, [%rd243+40];
	rcp.rn.f64 	%fd2355, %fd2354;
	st.local.f64 	[%rd1+288], %fd2355;
	ld.f64 	%fd2356, [%rd244+40];
	mul.f64 	%fd437, %fd2355, %fd2356;
	st.local.f64 	[%rd1+408], %fd437;
	ld.f64 	%fd2357, [%rd243+48];
	rcp.rn.f64 	%fd2358, %fd2357;
	st.local.f64 	[%rd1+296], %fd2358;
	ld.f64 	%fd2359, [%rd244+48];
	mul.f64 	%fd438, %fd2358, %fd2359;
	st.local.f64 	[%rd1+416], %fd438;
	ld.f64 	%fd2360, [%rd243+56];
	rcp.rn.f64 	%fd2361, %fd2360;
	st.local.f64 	[%rd1+304], %fd2361;
	ld.f64 	%fd2362, [%rd244+56];
	mul.f64 	%fd439, %fd2361, %fd2362;
	st.local.f64 	[%rd1+424], %fd439;
	ld.f64 	%fd2363, [%rd243+64];
	rcp.rn.f64 	%fd2364, %fd2363;
	st.local.f64 	[%rd1+312], %fd2364;
	ld.f64 	%fd2365, [%rd244+64];
	mul.f64 	%fd440, %fd2364, %fd2365;
	st.local.f64 	[%rd1+432], %fd440;
	ld.f64 	%fd2366, [%rd243+72];
	rcp.rn.f64 	%fd2367, %fd2366;
	st.local.f64 	[%rd1+320], %fd2367;
	ld.f64 	%fd2368, [%rd244+72];
	mul.f64 	%fd441, %fd2367, %fd2368;
	st.local.f64 	[%rd1+440], %fd441;
	ld.f64 	%fd2369, [%rd243+80];
	rcp.rn.f64 	%fd2370, %fd2369;
	st.local.f64 	[%rd1+328], %fd2370;
	ld.f64 	%fd2371, [%rd244+80];
	mul.f64 	%fd442, %fd2370, %fd2371;
	st.local.f64 	[%rd1+448], %fd442;
	ld.f64 	%fd2372, [%rd243+88];
	rcp.rn.f64 	%fd2373, %fd2372;
	st.local.f64 	[%rd1+336], %fd2373;
	ld.f64 	%fd2374, [%rd244+88];
	mul.f64 	%fd443, %fd2373, %fd2374;
	st.local.f64 	[%rd1+456], %fd443;
	ld.f64 	%fd2375, [%rd243+96];
	rcp.rn.f64 	%fd2376, %fd2375;
	st.local.f64 	[%rd1+344], %fd2376;
	ld.f64 	%fd2377, [%rd244+96];
	mul.f64 	%fd444, %fd2376, %fd2377;
	st.local.f64 	[%rd1+464], %fd444;
	ld.f64 	%fd2378, [%rd243+104];
	rcp.rn.f64 	%fd2379, %fd2378;
	st.local.f64 	[%rd1+352], %fd2379;
	ld.f64 	%fd2380, [%rd244+104];
	mul.f64 	%fd445, %fd2379, %fd2380;
	st.local.f64 	[%rd1+472], %fd445;
	ld.f64 	%fd2381, [%rd243+112];
	rcp.rn.f64 	%fd2382, %fd2381;
	st.local.f64 	[%rd1+360], %fd2382;
	ld.f64 	%fd2383, [%rd244+112];
	mul.f64 	%fd446, %fd2382, %fd2383;
	st.local.f64 	[%rd1+480], %fd446;
	mov.b64 	%rd142, 0;
	st.local.u64 	[%rd1+5064], %rd142;
	mov.b64 	%rd143, 4611686018427387904;
	st.local.u64 	[%rd1+3328], %rd143;
	st.local.u64 	[%rd1+3344], %rd143;
	st.local.u64 	[%rd1+3360], %rd143;
	st.local.u64 	[%rd1+3376], %rd143;
	st.local.u64 	[%rd1+3392], %rd143;
	st.local.u64 	[%rd1+3408], %rd143;
	st.local.u64 	[%rd1+3424], %rd143;
	st.local.u64 	[%rd1+3440], %rd143;
	st.local.u64 	[%rd1+3456], %rd143;
	st.local.u64 	[%rd1+3472], %rd143;
	st.local.u64 	[%rd1+3488], %rd143;
	st.local.u64 	[%rd1+3504], %rd143;
	st.local.u64 	[%rd1+3520], %rd143;
	st.local.u64 	[%rd1+3536], %rd143;
	st.local.u64 	[%rd1+3552], %rd143;
	st.local.f64 	[%rd1+2848], %fd432;
	st.local.f64 	[%rd1+2864], %fd433;
	st.local.f64 	[%rd1+2880], %fd434;
	st.local.f64 	[%rd1+2896], %fd435;
	st.local.f64 	[%rd1+2912], %fd436;
	st.local.f64 	[%rd1+2928], %fd437;
	st.local.f64 	[%rd1+2944], %fd438;
	st.local.f64 	[%rd1+2960], %fd439;
	st.local.f64 	[%rd1+2976], %fd440;
	st.local.f64 	[%rd1+2992], %fd441;
	st.local.f64 	[%rd1+3008], %fd442;
	st.local.f64 	[%rd1+3024], %fd443;
	st.local.f64 	[%rd1+3040], %fd444;
	st.local.f64 	[%rd1+3056], %fd445;
	st.local.f64 	[%rd1+3072], %fd446;
	mov.b64 	%rd144, 4607182418800017408;
	st.local.u64 	[%rd1+2856], %rd144;
	st.local.u64 	[%rd1+2872], %rd144;
	st.local.u64 	[%rd1+2888], %rd144;
	st.local.u64 	[%rd1+2904], %rd144;
	st.local.u64 	[%rd1+2920], %rd144;
	st.local.u64 	[%rd1+2936], %rd144;
	st.local.u64 	[%rd1+2952], %rd144;
	st.local.u64 	[%rd1+2968], %rd144;
	st.local.u64 	[%rd1+2984], %rd144;
	st.local.u64 	[%rd1+3000], %rd144;
	st.local.u64 	[%rd1+3016], %rd144;
	st.local.u64 	[%rd1+3032], %rd144;
	st.local.u64 	[%rd1+3048], %rd144;
	st.local.u64 	[%rd1+3064], %rd144;
	st.local.u64 	[%rd1+3080], %rd144;
	st.local.u64 	[%rd1+3088], %rd142;
	st.local.u64 	[%rd1+3104], %rd142;
	st.local.u64 	[%rd1+3120], %rd142;
	st.local.u64 	[%rd1+3136], %rd142;
	st.local.u64 	[%rd1+3152], %rd142;
	st.local.u64 	[%rd1+3168], %rd142;
	st.local.u64 	[%rd1+3184], %rd142;
	st.local.u64 	[%rd1+3200], %rd142;
	st.local.u64 	[%rd1+3216], %rd142;
	st.local.u64 	[%rd1+3232], %rd142;
	st.local.u64 	[%rd1+3248], %rd142;
	st.local.u64 	[%rd1+3264], %rd142;
	st.local.u64 	[%rd1+3280], %rd142;
	st.local.u64 	[%rd1+3296], %rd142;
	st.local.u64 	[%rd1+3312], %rd142;
	mov.b64 	%rd145, -4616189618054758400;
	st.local.u64 	[%rd1+3096], %rd145;
	st.local.u64 	[%rd1+3112], %rd145;
	st.local.u64 	[%rd1+3128], %rd145;
	st.local.u64 	[%rd1+3144], %rd145;
	st.local.u64 	[%rd1+3160], %rd145;
	st.local.u64 	[%rd1+3176], %rd145;
	st.local.u64 	[%rd1+3192], %rd145;
	st.local.u64 	[%rd1+3208], %rd145;
	st.local.u64 	[%rd1+3224], %rd145;
	st.local.u64 	[%rd1+3240], %rd145;
	st.local.u64 	[%rd1+3256], %rd145;
	st.local.u64 	[%rd1+3272], %rd145;
	st.local.u64 	[%rd1+3288], %rd145;
	st.local.u64 	[%rd1+3304], %rd145;
	st.local.u64 	[%rd1+3320], %rd145;
	st.local.u64 	[%rd1+3336], %rd144;
	st.local.u64 	[%rd1+3352], %rd144;
	st.local.u64 	[%rd1+3368], %rd144;
	st.local.u64 	[%rd1+3384], %rd144;
	st.local.u64 	[%rd1+3400], %rd144;
	st.local.u64 	[%rd1+3416], %rd144;
	st.local.u64 	[%rd1+3432], %rd144;
	st.local.u64 	[%rd1+3448], %rd144;
	st.local.u64 	[%rd1+3464], %rd144;
	st.local.u64 	[%rd1+3480], %rd144;
	st.local.u64 	[%rd1+3496], %rd144;
	st.local.u64 	[%rd1+3512], %rd144;
	st.local.u64 	[%rd1+3528], %rd144;
	st.local.u64 	[%rd1+3544], %rd144;
	st.local.u64 	[%rd1+3560], %rd144;
	setp.lt.f64 	%p65, %fd432, 0d0000000000000000;
	ld.local.f64 	%fd2384, [%rd1+5152];
	add.f64 	%fd2385, %fd432, %fd2384;
	selp.f64 	%fd447, %fd2384, %fd2385, %p65;
	st.local.f64 	[%rd1+3928], %fd447;
	rcp.rn.f64 	%fd7773, %fd447;
	st.local.f64 	[%rd1+4664], %fd7773;
	st.local.f64 	[%rd1+3568], %fd7773;
	st.local.f64 	[%rd1+4304], %fd433;
	setp.lt.f64 	%p66, %fd433, 0d0000000000000000;
	add.f64 	%fd2386, %fd433, %fd2384;
	selp.f64 	%fd449, %fd2384, %fd2386, %p66;
	st.local.f64 	[%rd1+3936], %fd449;
	rcp.rn.f64 	%fd7772, %fd449;
	st.local.f64 	[%rd1+4672], %fd7772;
	st.local.f64 	[%rd1+3576], %fd7772;
	st.local.f64 	[%rd1+4312], %fd434;
	setp.lt.f64 	%p67, %fd434, 0d0000000000000000;
	add.f64 	%fd2387, %fd434, %fd2384;
	selp.f64 	%fd451, %fd2384, %fd2387, %p67;
	st.local.f64 	[%rd1+3944], %fd451;
	rcp.rn.f64 	%fd7771, %fd451;
	st.local.f64 	[%rd1+4680], %fd7771;
	st.local.f64 	[%rd1+3584], %fd7771;
	st.local.f64 	[%rd1+4320], %fd435;
	setp.lt.f64 	%p68, %fd435, 0d0000000000000000;
	add.f64 	%fd2388, %fd435, %fd2384;
	selp.f64 	%fd453, %fd2384, %fd2388, %p68;
	st.local.f64 	[%rd1+3952], %fd453;
	rcp.rn.f64 	%fd7770, %fd453;
	st.local.f64 	[%rd1+4688], %fd7770;
	st.local.f64 	[%rd1+3592], %fd7770;
	st.local.f64 	[%rd1+4328], %fd436;
	setp.lt.f64 	%p69, %fd436, 0d0000000000000000;
	add.f64 	%fd2389, %fd436, %fd2384;
	selp.f64 	%fd455, %fd2384, %fd2389, %p69;
	st.local.f64 	[%rd1+3960], %fd455;
	rcp.rn.f64 	%fd7769, %fd455;
	st.local.f64 	[%rd1+4696], %fd7769;
	st.local.f64 	[%rd1+3600], %fd7769;
	st.local.f64 	[%rd1+4336], %fd437;
	setp.lt.f64 	%p70, %fd437, 0d0000000000000000;
	add.f64 	%fd2390, %fd437, %fd2384;
	selp.f64 	%fd457, %fd2384, %fd2390, %p70;
	st.local.f64 	[%rd1+3968], %fd457;
	rcp.rn.f64 	%fd7768, %fd457;
	st.local.f64 	[%rd1+4704], %fd7768;
	st.local.f64 	[%rd1+3608], %fd7768;
	st.local.f64 	[%rd1+4344], %fd438;
	setp.lt.f64 	%p71, %fd438, 0d0000000000000000;
	add.f64 	%fd2391, %fd438, %fd2384;
	selp.f64 	%fd459, %fd2384, %fd2391, %p71;
	st.local.f64 	[%rd1+3976], %fd459;
	rcp.rn.f64 	%fd7767, %fd459;
	st.local.f64 	[%rd1+4712], %fd7767;
	st.local.f64 	[%rd1+3616], %fd7767;
	st.local.f64 	[%rd1+4352], %fd439;
	setp.lt.f64 	%p72, %fd439, 0d0000000000000000;
	add.f64 	%fd2392, %fd439, %fd2384;
	selp.f64 	%fd461, %fd2384, %fd2392, %p72;
	st.local.f64 	[%rd1+3984], %fd461;
	rcp.rn.f64 	%fd7766, %fd461;
	st.local.f64 	[%rd1+4720], %fd7766;
	st.local.f64 	[%rd1+3624], %fd7766;
	st.local.f64 	[%rd1+4360], %fd440;
	setp.lt.f64 	%p73, %fd440, 0d0000000000000000;
	add.f64 	%fd2393, %fd440, %fd2384;
	selp.f64 	%fd463, %fd2384, %fd2393, %p73;
	st.local.f64 	[%rd1+3992], %fd463;
	rcp.rn.f64 	%fd7765, %fd463;
	st.local.f64 	[%rd1+4728], %fd7765;
	st.local.f64 	[%rd1+3632], %fd7765;
	st.local.f64 	[%rd1+4368], %fd441;
	setp.lt.f64 	%p74, %fd441, 0d0000000000000000;
	add.f64 	%fd2394, %fd441, %fd2384;
	selp.f64 	%fd465, %fd2384, %fd2394, %p74;
	st.local.f64 	[%rd1+4000], %fd465;
	rcp.rn.f64 	%fd7764, %fd465;
	st.local.f64 	[%rd1+4736], %fd7764;
	st.local.f64 	[%rd1+3640], %fd7764;
	st.local.f64 	[%rd1+4376], %fd442;
	setp.lt.f64 	%p75, %fd442, 0d0000000000000000;
	add.f64 	%fd2395, %fd442, %fd2384;
	selp.f64 	%fd467, %fd2384, %fd2395, %p75;
	st.local.f64 	[%rd1+4008], %fd467;
	rcp.rn.f64 	%fd7763, %fd467;
	st.local.f64 	[%rd1+4744], %fd7763;
	st.local.f64 	[%rd1+3648], %fd7763;
	st.local.f64 	[%rd1+4384], %fd443;
	setp.lt.f64 	%p76, %fd443, 0d0000000000000000;
	add.f64 	%fd2396, %fd443, %fd2384;
	selp.f64 	%fd469, %fd2384, %fd2396, %p76;
	st.local.f64 	[%rd1+4016], %fd469;
	rcp.rn.f64 	%fd7762, %fd469;
	st.local.f64 	[%rd1+4752], %fd7762;
	st.local.f64 	[%rd1+3656], %fd7762;
	st.local.f64 	[%rd1+4392], %fd444;
	setp.lt.f64 	%p77, %fd444, 0d0000000000000000;
	add.f64 	%fd2397, %fd444, %fd2384;
	selp.f64 	%fd471, %fd2384, %fd2397, %p77;
	st.local.f64 	[%rd1+4024], %fd471;
	rcp.rn.f64 	%fd7761, %fd471;
	st.local.f64 	[%rd1+4760], %fd7761;
	st.local.f64 	[%rd1+3664], %fd7761;
	st.local.f64 	[%rd1+4400], %fd445;
	setp.lt.f64 	%p78, %fd445, 0d0000000000000000;
	add.f64 	%fd2398, %fd445, %fd2384;
	selp.f64 	%fd473, %fd2384, %fd2398, %p78;
	st.local.f64 	[%rd1+4032], %fd473;
	rcp.rn.f64 	%fd7760, %fd473;
	st.local.f64 	[%rd1+4768], %fd7760;
	st.local.f64 	[%rd1+3672], %fd7760;
	st.local.f64 	[%rd1+4408], %fd446;
	setp.lt.f64 	%p79, %fd446, 0d0000000000000000;
	add.f64 	%fd2399, %fd446, %fd2384;
	selp.f64 	%fd475, %fd2384, %fd2399, %p79;
	st.local.f64 	[%rd1+4040], %fd475;
	rcp.rn.f64 	%fd7759, %fd475;
	st.local.f64 	[%rd1+4776], %fd7759;
	st.local.f64 	[%rd1+3680], %fd7759;
	mul.f64 	%fd477, %fd7773, %fd447;
	st.local.f64 	[%rd1+4296], %fd477;
	mul.f64 	%fd2400, %fd7773, %fd477;
	mov.f64 	%fd2401, 0d0000000000000000;
	sub.f64 	%fd478, %fd2401, %fd2400;
	st.local.f64 	[%rd1+4416], %fd478;
	setp.gt.f64 	%p80, %fd478, 0d0000000000000000;
	sub.f64 	%fd2402, %fd478, %fd2384;
	neg.f64 	%fd2403, %fd2384;
	selp.f64 	%fd479, %fd2403, %fd2402, %p80;
	st.local.f64 	[%rd1+4048], %fd479;
	rcp.rn.f64 	%fd7758, %fd479;
	st.local.f64 	[%rd1+4784], %fd7758;
	neg.f64 	%fd7803, %fd7758;
	st.local.f64 	[%rd1+3688], %fd7803;
	mul.f64 	%fd482, %fd7772, %fd449;
	st.local.f64 	[%rd1+4304], %fd482;
	mul.f64 	%fd2404, %fd7772, %fd482;
	sub.f64 	%fd483, %fd2401, %fd2404;
	st.local.f64 	[%rd1+4424], %fd483;
	setp.gt.f64 	%p81, %fd483, 0d0000000000000000;
	sub.f64 	%fd2405, %fd483, %fd2384;
	selp.f64 	%fd484, %fd2403, %fd2405, %p81;
	st.local.f64 	[%rd1+4056], %fd484;
	rcp.rn.f64 	%fd7757, %fd484;
	st.local.f64 	[%rd1+4792], %fd7757;
	neg.f64 	%fd7802, %fd7757;
	st.local.f64 	[%rd1+3696], %fd7802;
	mul.f64 	%fd487, %fd7771, %fd451;
	st.local.f64 	[%rd1+4312], %fd487;
	mul.f64 	%fd2406, %fd7771, %fd487;
	sub.f64 	%fd488, %fd2401, %fd2406;
	st.local.f64 	[%rd1+4432], %fd488;
	setp.gt.f64 	%p82, %fd488, 0d0000000000000000;
	sub.f64 	%fd2407, %fd488, %fd2384;
	selp.f64 	%fd489, %fd2403, %fd2407, %p82;
	st.local.f64 	[%rd1+4064], %fd489;
	rcp.rn.f64 	%fd7756, %fd489;
	st.local.f64 	[%rd1+4800], %fd7756;
	neg.f64 	%fd7801, %fd7756;
	st.local.f64 	[%rd1+3704], %fd7801;
	mul.f64 	%fd492, %fd7770, %fd453;
	st.local.f64 	[%rd1+4320], %fd492;
	mul.f64 	%fd2408, %fd7770, %fd492;
	sub.f64 	%fd493, %fd2401, %fd2408;
	st.local.f64 	[%rd1+4440], %fd493;
	setp.gt.f64 	%p83, %fd493, 0d0000000000000000;
	sub.f64 	%fd2409, %fd493, %fd2384;
	selp.f64 	%fd494, %fd2403, %fd2409, %p83;
	st.local.f64 	[%rd1+4072], %fd494;
	rcp.rn.f64 	%fd7755, %fd494;
	st.local.f64 	[%rd1+4808], %fd7755;
	neg.f64 	%fd7800, %fd7755;
	st.local.f64 	[%rd1+3712], %fd7800;
	mul.f64 	%fd497, %fd7769, %fd455;
	st.local.f64 	[%rd1+4328], %fd497;
	mul.f64 	%fd2410, %fd7769, %fd497;
	sub.f64 	%fd498, %fd2401, %fd2410;
	st.local.f64 	[%rd1+4448], %fd498;
	setp.gt.f64 	%p84, %fd498, 0d0000000000000000;
	sub.f64 	%fd2411, %fd498, %fd2384;
	selp.f64 	%fd499, %fd2403, %fd2411, %p84;
	st.local.f64 	[%rd1+4080], %fd499;
	rcp.rn.f64 	%fd7754, %fd499;
	st.local.f64 	[%rd1+4816], %fd7754;
	neg.f64 	%fd7799, %fd7754;
	st.local.f64 	[%rd1+3720], %fd7799;
	mul.f64 	%fd502, %fd7768, %fd457;
	st.local.f64 	[%rd1+4336], %fd502;
	mul.f64 	%fd2412, %fd7768, %fd502;
	sub.f64 	%fd503, %fd2401, %fd2412;
	st.local.f64 	[%rd1+4456], %fd503;
	setp.gt.f64 	%p85, %fd503, 0d0000000000000000;
	sub.f64 	%fd2413, %fd503, %fd2384;
	selp.f64 	%fd504, %fd2403, %fd2413, %p85;
	st.local.f64 	[%rd1+4088], %fd504;
	rcp.rn.f64 	%fd7753, %fd504;
	st.local.f64 	[%rd1+4824], %fd7753;
	neg.f64 	%fd7798, %fd7753;
	st.local.f64 	[%rd1+3728], %fd7798;
	mul.f64 	%fd507, %fd7767, %fd459;
	st.local.f64 	[%rd1+4344], %fd507;
	mul.f64 	%fd2414, %fd7767, %fd507;
	sub.f64 	%fd508, %fd2401, %fd2414;
	st.local.f64 	[%rd1+4464], %fd508;
	setp.gt.f64 	%p86, %fd508, 0d0000000000000000;
	sub.f64 	%fd2415, %fd508, %fd2384;
	selp.f64 	%fd509, %fd2403, %fd2415, %p86;
	st.local.f64 	[%rd1+4096], %fd509;
	rcp.rn.f64 	%fd7752, %fd509;
	st.local.f64 	[%rd1+4832], %fd7752;
	neg.f64 	%fd7797, %fd7752;
	st.local.f64 	[%rd1+3736], %fd7797;
	mul.f64 	%fd512, %fd7766, %fd461;
	st.local.f64 	[%rd1+4352], %fd512;
	mul.f64 	%fd2416, %fd7766, %fd512;
	sub.f64 	%fd513, %fd2401, %fd2416;
	st.local.f64 	[%rd1+4472], %fd513;
	setp.gt.f64 	%p87, %fd513, 0d0000000000000000;
	sub.f64 	%fd2417, %fd513, %fd2384;
	selp.f64 	%fd514, %fd2403, %fd2417, %p87;
	st.local.f64 	[%rd1+4104], %fd514;
	rcp.rn.f64 	%fd7751, %fd514;
	st.local.f64 	[%rd1+4840], %fd7751;
	neg.f64 	%fd7796, %fd7751;
	st.local.f64 	[%rd1+3744], %fd7796;
	mul.f64 	%fd517, %fd7765, %fd463;
	st.local.f64 	[%rd1+4360], %fd517;
	mul.f64 	%fd2418, %fd7765, %fd517;
	sub.f64 	%fd518, %fd2401, %fd2418;
	st.local.f64 	[%rd1+4480], %fd518;
	setp.gt.f64 	%p88, %fd518, 0d0000000000000000;
	sub.f64 	%fd2419, %fd518, %fd2384;
	selp.f64 	%fd519, %fd2403, %fd2419, %p88;
	st.local.f64 	[%rd1+4112], %fd519;
	rcp.rn.f64 	%fd7750, %fd519;
	st.local.f64 	[%rd1+4848], %fd7750;
	neg.f64 	%fd7795, %fd7750;
	st.local.f64 	[%rd1+3752], %fd7795;
	mul.f64 	%fd522, %fd7764, %fd465;
	st.local.f64 	[%rd1+4368], %fd522;
	mul.f64 	%fd2420, %fd7764, %fd522;
	sub.f64 	%fd523, %fd2401, %fd2420;
	st.local.f64 	[%rd1+4488], %fd523;
	setp.gt.f64 	%p89, %fd523, 0d0000000000000000;
	sub.f64 	%fd2421, %fd523, %fd2384;
	selp.f64 	%fd524, %fd2403, %fd2421, %p89;
	st.local.f64 	[%rd1+4120], %fd524;
	rcp.rn.f64 	%fd7749, %fd524;
	st.local.f64 	[%rd1+4856], %fd7749;
	neg.f64 	%fd7794, %fd7749;
	st.local.f64 	[%rd1+3760], %fd7794;
	mul.f64 	%fd527, %fd7763, %fd467;
	st.local.f64 	[%rd1+4376], %fd527;
	mul.f64 	%fd2422, %fd7763, %fd527;
	sub.f64 	%fd528, %fd2401, %fd2422;
	st.local.f64 	[%rd1+4496], %fd528;
	setp.gt.f64 	%p90, %fd528, 0d0000000000000000;
	sub.f64 	%fd2423, %fd528, %fd2384;
	selp.f64 	%fd529, %fd2403, %fd2423, %p90;
	st.local.f64 	[%rd1+4128], %fd529;
	rcp.rn.f64 	%fd7748, %fd529;
	st.local.f64 	[%rd1+4864], %fd7748;
	neg.f64 	%fd7793, %fd7748;
	st.local.f64 	[%rd1+3768], %fd7793;
	mul.f64 	%fd532, %fd7762, %fd469;
	st.local.f64 	[%rd1+4384], %fd532;
	mul.f64 	%fd2424, %fd7762, %fd532;
	sub.f64 	%fd533, %fd2401, %fd2424;
	st.local.f64 	[%rd1+4504], %fd533;
	setp.gt.f64 	%p91, %fd533, 0d0000000000000000;
	sub.f64 	%fd2425, %fd533, %fd2384;
	selp.f64 	%fd534, %fd2403, %fd2425, %p91;
	st.local.f64 	[%rd1+4136], %fd534;
	rcp.rn.f64 	%fd7747, %fd534;
	st.local.f64 	[%rd1+4872], %fd7747;
	neg.f64 	%fd7792, %fd7747;
	st.local.f64 	[%rd1+3776], %fd7792;
	mul.f64 	%fd537, %fd7761, %fd471;
	st.local.f64 	[%rd1+4392], %fd537;
	mul.f64 	%fd2426, %fd7761, %fd537;
	sub.f64 	%fd538, %fd2401, %fd2426;
	st.local.f64 	[%rd1+4512], %fd538;
	setp.gt.f64 	%p92, %fd538, 0d0000000000000000;
	sub.f64 	%fd2427, %fd538, %fd2384;
	selp.f64 	%fd539, %fd2403, %fd2427, %p92;
	st.local.f64 	[%rd1+4144], %fd539;
	rcp.rn.f64 	%fd7746, %fd539;
	st.local.f64 	[%rd1+4880], %fd7746;
	neg.f64 	%fd7791, %fd7746;
	st.local.f64 	[%rd1+3784], %fd7791;
	mul.f64 	%fd542, %fd7760, %fd473;
	st.local.f64 	[%rd1+4400], %fd542;
	mul.f64 	%fd2428, %fd7760, %fd542;
	sub.f64 	%fd543, %fd2401, %fd2428;
	st.local.f64 	[%rd1+4520], %fd543;
	setp.gt.f64 	%p93, %fd543, 0d0000000000000000;
	sub.f64 	%fd2429, %fd543, %fd2384;
	selp.f64 	%fd544, %fd2403, %fd2429, %p93;
	st.local.f64 	[%rd1+4152], %fd544;
	rcp.rn.f64 	%fd7745, %fd544;
	st.local.f64 	[%rd1+4888], %fd7745;
	neg.f64 	%fd7790, %fd7745;
	st.local.f64 	[%rd1+3792], %fd7790;
	mul.f64 	%fd547, %fd7759, %fd475;
	st.local.f64 	[%rd1+4408], %fd547;
	mul.f64 	%fd2430, %fd7759, %fd547;
	sub.f64 	%fd548, %fd2401, %fd2430;
	setp.gt.f64 	%p94, %fd548, 0d0000000000000000;
	sub.f64 	%fd2431, %fd548, %fd2384;
	selp.f64 	%fd549, %fd2403, %fd2431, %p94;
	st.local.f64 	[%rd1+4160], %fd549;
	rcp.rn.f64 	%fd7744, %fd549;
	st.local.f64 	[%rd1+4896], %fd7744;
	neg.f64 	%fd7789, %fd7744;
	st.local.f64 	[%rd1+3800], %fd7789;
	mul.f64 	%fd552, %fd479, %fd7803;
	st.local.f64 	[%rd1+4416], %fd552;
	mul.f64 	%fd553, %fd552, %fd7803;
	mov.f64 	%fd2432, 0d4000000000000000;
	sub.f64 	%fd2433, %fd2432, %fd553;
	setp.lt.f64 	%p95, %fd2433, 0d0000000000000000;
	add.f64 	%fd2434, %fd2433, %fd2384;
	selp.f64 	%fd554, %fd2384, %fd2434, %p95;
	st.local.f64 	[%rd1+4168], %fd554;
	rcp.rn.f64 	%fd7743, %fd554;
	st.local.f64 	[%rd1+4904], %fd7743;
	st.local.f64 	[%rd1+3808], %fd7743;
	mul.f64 	%fd556, %fd484, %fd7802;
	st.local.f64 	[%rd1+4424], %fd556;
	mul.f64 	%fd557, %fd556, %fd7802;
	sub.f64 	%fd2435, %fd2432, %fd557;
	setp.lt.f64 	%p96, %fd2435, 0d0000000000000000;
	add.f64 	%fd2436, %fd2435, %fd2384;
	selp.f64 	%fd558, %fd2384, %fd2436, %p96;
	st.local.f64 	[%rd1+4176], %fd558;
	rcp.rn.f64 	%fd7742, %fd558;
	st.local.f64 	[%rd1+4912], %fd7742;
	st.local.f64 	[%rd1+3816], %fd7742;
	mul.f64 	%fd560, %fd489, %fd7801;
	st.local.f64 	[%rd1+4432], %fd560;
	mul.f64 	%fd561, %fd560, %fd7801;
	sub.f64 	%fd2437, %fd2432, %fd561;
	setp.lt.f64 	%p97, %fd2437, 0d0000000000000000;
	add.f64 	%fd2438, %fd2437, %fd2384;
	selp.f64 	%fd562, %fd2384, %fd2438, %p97;
	st.local.f64 	[%rd1+4184], %fd562;
	rcp.rn.f64 	%fd7741, %fd562;
	st.local.f64 	[%rd1+4920], %fd7741;
	st.local.f64 	[%rd1+3824], %fd7741;
	mul.f64 	%fd564, %fd494, %fd7800;
	st.local.f64 	[%rd1+4440], %fd564;
	mul.f64 	%fd565, %fd564, %fd7800;
	sub.f64 	%fd2439, %fd2432, %fd565;
	setp.lt.f64 	%p98, %fd2439, 0d0000000000000000;
	add.f64 	%fd2440, %fd2439, %fd2384;
	selp.f64 	%fd566, %fd2384, %fd2440, %p98;
	st.local.f64 	[%rd1+4192], %fd566;
	rcp.rn.f64 	%fd7740, %fd566;
	st.local.f64 	[%rd1+4928], %fd7740;
	st.local.f64 	[%rd1+3832], %fd7740;
	mul.f64 	%fd568, %fd499, %fd7799;
	st.local.f64 	[%rd1+4448], %fd568;
	mul.f64 	%fd569, %fd568, %fd7799;
	sub.f64 	%fd2441, %fd2432, %fd569;
	setp.lt.f64 	%p99, %fd2441, 0d0000000000000000;
	add.f64 	%fd2442, %fd2441, %fd2384;
	selp.f64 	%fd570, %fd2384, %fd2442, %p99;
	st.local.f64 	[%rd1+4200], %fd570;
	rcp.rn.f64 	%fd7739, %fd570;
	st.local.f64 	[%rd1+4936], %fd7739;
	st.local.f64 	[%rd1+3840], %fd7739;
	mul.f64 	%fd572, %fd504, %fd7798;
	st.local.f64 	[%rd1+4456], %fd572;
	mul.f64 	%fd573, %fd572, %fd7798;
	sub.f64 	%fd2443, %fd2432, %fd573;
	setp.lt.f64 	%p100, %fd2443, 0d0000000000000000;
	add.f64 	%fd2444, %fd2443, %fd2384;
	selp.f64 	%fd574, %fd2384, %fd2444, %p100;
	st.local.f64 	[%rd1+4208], %fd574;
	rcp.rn.f64 	%fd7738, %fd574;
	st.local.f64 	[%rd1+4944], %fd7738;
	st.local.f64 	[%rd1+3848], %fd7738;
	mul.f64 	%fd576, %fd509, %fd7797;
	st.local.f64 	[%rd1+4464], %fd576;
	mul.f64 	%fd577, %fd576, %fd7797;
	sub.f64 	%fd2445, %fd2432, %fd577;
	setp.lt.f64 	%p101, %fd2445, 0d0000000000000000;
	add.f64 	%fd2446, %fd2445, %fd2384;
	selp.f64 	%fd578, %fd2384, %fd2446, %p101;
	st.local.f64 	[%rd1+4216], %fd578;
	rcp.rn.f64 	%fd7737, %fd578;
	st.local.f64 	[%rd1+4952], %fd7737;
	st.local.f64 	[%rd1+3856], %fd7737;
	mul.f64 	%fd580, %fd514, %fd7796;
	st.local.f64 	[%rd1+4472], %fd580;
	mul.f64 	%fd581, %fd580, %fd7796;
	sub.f64 	%fd2447, %fd2432, %fd581;
	setp.lt.f64 	%p102, %fd2447, 0d0000000000000000;
	add.f64 	%fd2448, %fd2447, %fd2384;
	selp.f64 	%fd582, %fd2384, %fd2448, %p102;
	st.local.f64 	[%rd1+4224], %fd582;
	rcp.rn.f64 	%fd7736, %fd582;
	st.local.f64 	[%rd1+4960], %fd7736;
	st.local.f64 	[%rd1+3864], %fd7736;
	mul.f64 	%fd584, %fd519, %fd7795;
	st.local.f64 	[%rd1+4480], %fd584;
	mul.f64 	%fd585, %fd584, %fd7795;
	sub.f64 	%fd2449, %fd2432, %fd585;
	setp.lt.f64 	%p103, %fd2449, 0d0000000000000000;
	add.f64 	%fd2450, %fd2449, %fd2384;
	selp.f64 	%fd586, %fd2384, %fd2450, %p103;
	st.local.f64 	[%rd1+4232], %fd586;
	rcp.rn.f64 	%fd7735, %fd586;
	st.local.f64 	[%rd1+4968], %fd7735;
	st.local.f64 	[%rd1+3872], %fd7735;
	mul.f64 	%fd588, %fd524, %fd7794;
	st.local.f64 	[%rd1+4488], %fd588;
	mul.f64 	%fd589, %fd588, %fd7794;
	sub.f64 	%fd2451, %fd2432, %fd589;
	setp.lt.f64 	%p104, %fd2451, 0d0000000000000000;
	add.f64 	%fd2452, %fd2451, %fd2384;
	selp.f64 	%fd590, %fd2384, %fd2452, %p104;
	st.local.f64 	[%rd1+4240], %fd590;
	rcp.rn.f64 	%fd7734, %fd590;
	st.local.f64 	[%rd1+4976], %fd7734;
	st.local.f64 	[%rd1+3880], %fd7734;
	mul.f64 	%fd592, %fd529, %fd7793;
	st.local.f64 	[%rd1+4496], %fd592;
	mul.f64 	%fd593, %fd592, %fd7793;
	sub.f64 	%fd2453, %fd2432, %fd593;
	setp.lt.f64 	%p105, %fd2453, 0d0000000000000000;
	add.f64 	%fd2454, %fd2453, %fd2384;
	selp.f64 	%fd594, %fd2384, %fd2454, %p105;
	st.local.f64 	[%rd1+4248], %fd594;
	rcp.rn.f64 	%fd7733, %fd594;
	st.local.f64 	[%rd1+4984], %fd7733;
	st.local.f64 	[%rd1+3888], %fd7733;
	mul.f64 	%fd596, %fd534, %fd7792;
	st.local.f64 	[%rd1+4504], %fd596;
	mul.f64 	%fd597, %fd596, %fd7792;
	sub.f64 	%fd2455, %fd2432, %fd597;
	setp.lt.f64 	%p106, %fd2455, 0d0000000000000000;
	add.f64 	%fd2456, %fd2455, %fd2384;
	selp.f64 	%fd598, %fd2384, %fd2456, %p106;
	st.local.f64 	[%rd1+4256], %fd598;
	rcp.rn.f64 	%fd7732, %fd598;
	st.local.f64 	[%rd1+4992], %fd7732;
	st.local.f64 	[%rd1+3896], %fd7732;
	mul.f64 	%fd600, %fd539, %fd7791;
	st.local.f64 	[%rd1+4512], %fd600;
	mul.f64 	%fd601, %fd600, %fd7791;
	sub.f64 	%fd2457, %fd2432, %fd601;
	setp.lt.f64 	%p107, %fd2457, 0d0000000000000000;
	add.f64 	%fd2458, %fd2457, %fd2384;
	selp.f64 	%fd602, %fd2384, %fd2458, %p107;
	st.local.f64 	[%rd1+4264], %fd602;
	rcp.rn.f64 	%fd7731, %fd602;
	st.local.f64 	[%rd1+5000], %fd7731;
	st.local.f64 	[%rd1+3904], %fd7731;
	mul.f64 	%fd604, %fd544, %fd7790;
	st.local.f64 	[%rd1+4520], %fd604;
	mul.f64 	%fd605, %fd604, %fd7790;
	sub.f64 	%fd2459, %fd2432, %fd605;
	setp.lt.f64 	%p108, %fd2459, 0d0000000000000000;
	add.f64 	%fd2460, %fd2459, %fd2384;
	selp.f64 	%fd606, %fd2384, %fd2460, %p108;
	st.local.f64 	[%rd1+4272], %fd606;
	rcp.rn.f64 	%fd7730, %fd606;
	st.local.f64 	[%rd1+5008], %fd7730;
	st.local.f64 	[%rd1+3912], %fd7730;
	mul.f64 	%fd608, %fd549, %fd7789;
	st.local.f64 	[%rd1+4528], %fd608;
	mul.f64 	%fd609, %fd608, %fd7789;
	sub.f64 	%fd2461, %fd2432, %fd609;
	setp.lt.f64 	%p109, %fd2461, 0d0000000000000000;
	add.f64 	%fd2462, %fd2461, %fd2384;
	selp.f64 	%fd610, %fd2384, %fd2462, %p109;
	st.local.f64 	[%rd1+4280], %fd610;
	rcp.rn.f64 	%fd7729, %fd610;
	st.local.f64 	[%rd1+5016], %fd7729;
	st.local.f64 	[%rd1+3920], %fd7729;
	mul.f64 	%fd612, %fd7743, %fd554;
	st.local.f64 	[%rd1+4536], %fd612;
	mul.f64 	%fd613, %fd7742, %fd558;
	st.local.f64 	[%rd1+4544], %fd613;
	mul.f64 	%fd614, %fd7741, %fd562;
	st.local.f64 	[%rd1+4552], %fd614;
	mul.f64 	%fd615, %fd7740, %fd566;
	st.local.f64 	[%rd1+4560], %fd615;
	mul.f64 	%fd616, %fd7739, %fd570;
	st.local.f64 	[%rd1+4568], %fd616;
	mul.f64 	%fd617, %fd7738, %fd574;
	st.local.f64 	[%rd1+4576], %fd617;
	mul.f64 	%fd618, %fd7737, %fd578;
	st.local.f64 	[%rd1+4584], %fd618;
	mul.f64 	%fd619, %fd7736, %fd582;
	st.local.f64 	[%rd1+4592], %fd619;
	mul.f64 	%fd620, %fd7735, %fd586;
	st.local.f64 	[%rd1+4600], %fd620;
	mul.f64 	%fd621, %fd7734, %fd590;
	st.local.f64 	[%rd1+4608], %fd621;
	mul.f64 	%fd622, %fd7733, %fd594;
	st.local.f64 	[%rd1+4616], %fd622;
	mul.f64 	%fd623, %fd7732, %fd598;
	st.local.f64 	[%rd1+4624], %fd623;
	mul.f64 	%fd624, %fd7731, %fd602;
	st.local.f64 	[%rd1+4632], %fd624;
	mul.f64 	%fd625, %fd7730, %fd606;
	st.local.f64 	[%rd1+4640], %fd625;
	mul.f64 	%fd626, %fd7729, %fd610;
	st.local.f64 	[%rd1+4648], %fd626;
	mul.f64 	%fd2463, %fd7743, %fd612;
	sub.f64 	%fd2464, %fd2401, %fd2463;
	mul.f64 	%fd2465, %fd7742, %fd613;
	sub.f64 	%fd2466, %fd2464, %fd2465;
	mul.f64 	%fd2467, %fd7741, %fd614;
	sub.f64 	%fd2468, %fd2466, %fd2467;
	mul.f64 	%fd2469, %fd7740, %fd615;
	sub.f64 	%fd2470, %fd2468, %fd2469;
	mul.f64 	%fd2471, %fd7739, %fd616;
	sub.f64 	%fd2472, %fd2470, %fd2471;
	mul.f64 	%fd2473, %fd7738, %fd617;
	sub.f64 	%fd2474, %fd2472, %fd2473;
	mul.f64 	%fd2475, %fd7737, %fd618;
	sub.f64 	%fd2476, %fd2474, %fd2475;
	mul.f64 	%fd2477, %fd7736, %fd619;
	sub.f64 	%fd2478, %fd2476, %fd2477;
	mul.f64 	%fd2479, %fd7735, %fd620;
	sub.f64 	%fd2480, %fd2478, %fd2479;
	mul.f64 	%fd2481, %fd7734, %fd621;
	sub.f64 	%fd2482, %fd2480, %fd2481;
	mul.f64 	%fd2483, %fd7733, %fd622;
	sub.f64 	%fd2484, %fd2482, %fd2483;
	mul.f64 	%fd2485, %fd7732, %fd623;
	sub.f64 	%fd2486, %fd2484, %fd2485;
	mul.f64 	%fd2487, %fd7731, %fd624;
	sub.f64 	%fd2488, %fd2486, %fd2487;
	mul.f64 	%fd2489, %fd7730, %fd625;
	sub.f64 	%fd2490, %fd2488, %fd2489;
	mul.f64 	%fd2491, %fd7729, %fd626;
	sub.f64 	%fd2492, %fd2490, %fd2491;
	st.local.f64 	[%rd1+4656], %fd2492;
	setp.gt.f64 	%p110, %fd2492, 0d0000000000000000;
	sub.f64 	%fd2493, %fd2492, %fd2384;
	selp.f64 	%fd2494, %fd2403, %fd2493, %p110;
	st.local.f64 	[%rd1+4288], %fd2494;
	rcp.rn.f64 	%fd7728, %fd2494;
	st.local.f64 	[%rd1+5024], %fd7728;
	ld.local.u32 	%r42, [%rd1+5144];
	setp.eq.s32 	%p111, %r42, 0;
	mov.pred 	%p199, -1;
	mov.f64 	%fd7774, %fd7729;
	mov.f64 	%fd7775, %fd7730;
	mov.f64 	%fd7776, %fd7731;
	mov.f64 	%fd7777, %fd7732;
	mov.f64 	%fd7778, %fd7733;
	mov.f64 	%fd7779, %fd7734;
	mov.f64 	%fd7780, %fd7735;
	mov.f64 	%fd7781, %fd7736;
	mov.f64 	%fd7782, %fd7737;
	mov.f64 	%fd7783, %fd7738;
	mov.f64 	%fd7784, %fd7739;
	mov.f64 	%fd7785, %fd7740;
	mov.f64 	%fd7786, %fd7741;
	mov.f64 	%fd7787, %fd7742;
	mov.f64 	%fd7788, %fd7743;
	mov.f64 	%fd7804, %fd7759;
	mov.f64 	%fd7805, %fd7760;
	mov.f64 	%fd7806, %fd7761;
	mov.f64 	%fd7807, %fd7762;
	mov.f64 	%fd7808, %fd7763;
	mov.f64 	%fd7809, %fd7764;
	mov.f64 	%fd7810, %fd7765;
	mov.f64 	%fd7811, %fd7766;
	mov.f64 	%fd7812, %fd7767;
	mov.f64 	%fd7813, %fd7768;
	mov.f64 	%fd7814, %fd7769;
	mov.f64 	%fd7815, %fd7770;
	mov.f64 	%fd7816, %fd7771;
	mov.f64 	%fd7817, %fd7772;
	mov.f64 	%fd7818, %fd7773;
	@%p111 bra 	$L__BB5_23;
	mov.f64 	%fd2495, 0d4000000000000000;
	sub.f64 	%fd2496, %fd2495, %fd554;
	sub.f64 	%fd2497, %fd2496, %fd553;
	sub.f64 	%fd2498, %fd2495, %fd558;
	sub.f64 	%fd2499, %fd2498, %fd557;
	mul.f64 	%fd2500, %fd2499, %fd2499;
	fma.rn.f64 	%fd2501, %fd2497, %fd2497, %fd2500;
	sub.f64 	%fd2502, %fd2495, %fd562;
	sub.f64 	%fd2503, %fd2502, %fd561;
	fma.rn.f64 	%fd2504, %fd2503, %fd2503, %fd2501;
	sub.f64 	%fd2505, %fd2495, %fd566;
	sub.f64 	%fd2506, %fd2505, %fd565;
	fma.rn.f64 	%fd2507, %fd2506, %fd2506, %fd2504;
	sub.f64 	%fd2508, %fd2495, %fd570;
	sub.f64 	%fd2509, %fd2508, %fd569;
	fma.rn.f64 	%fd2510, %fd2509, %fd2509, %fd2507;
	sub.f64 	%fd2511, %fd2495, %fd574;
	sub.f64 	%fd2512, %fd2511, %fd573;
	fma.rn.f64 	%fd2513, %fd2512, %fd2512, %fd2510;
	sub.f64 	%fd2514, %fd2495, %fd578;
	sub.f64 	%fd2515, %fd2514, %fd577;
	fma.rn.f64 	%fd2516, %fd2515, %fd2515, %fd2513;
	sub.f64 	%fd2517, %fd2495, %fd582;
	sub.f64 	%fd2518, %fd2517, %fd581;
	fma.rn.f64 	%fd2519, %fd2518, %fd2518, %fd2516;
	sub.f64 	%fd2520, %fd2495, %fd586;
	sub.f64 	%fd2521, %fd2520, %fd585;
	fma.rn.f64 	%fd2522, %fd2521, %fd2521, %fd2519;
	sub.f64 	%fd2523, %fd2495, %fd590;
	sub.f64 	%fd2524, %fd2523, %fd589;
	fma.rn.f64 	%fd2525, %fd2524, %fd2524, %fd2522;
	sub.f64 	%fd2526, %fd2495, %fd594;
	sub.f64 	%fd2527, %fd2526, %fd593;
	fma.rn.f64 	%fd2528, %fd2527, %fd2527, %fd2525;
	sub.f64 	%fd2529, %fd2495, %fd598;
	sub.f64 	%fd2530, %fd2529, %fd597;
	fma.rn.f64 	%fd2531, %fd2530, %fd2530, %fd2528;
	sub.f64 	%fd2532, %fd2495, %fd602;
	sub.f64 	%fd2533, %fd2532, %fd601;
	fma.rn.f64 	%fd2534, %fd2533, %fd2533, %fd2531;
	sub.f64 	%fd2535, %fd2495, %fd606;
	sub.f64 	%fd2536, %fd2535, %fd605;
	fma.rn.f64 	%fd2537, %fd2536, %fd2536, %fd2534;
	sub.f64 	%fd2538, %fd2495, %fd610;
	sub.f64 	%fd2539, %fd2538, %fd609;
	fma.rn.f64 	%fd2540, %fd2539, %fd2539, %fd2537;
	sub.f64 	%fd2541, %fd432, %fd447;
	fma.rn.f64 	%fd2542, %fd2541, %fd2541, %fd2540;
	sub.f64 	%fd2543, %fd433, %fd449;
	fma.rn.f64 	%fd2544, %fd2543, %fd2543, %fd2542;
	sub.f64 	%fd2545, %fd434, %fd451;
	fma.rn.f64 	%fd2546, %fd2545, %fd2545, %fd2544;
	sub.f64 	%fd2547, %fd435, %fd453;
	fma.rn.f64 	%fd2548, %fd2547, %fd2547, %fd2546;
	sub.f64 	%fd2549, %fd436, %fd455;
	fma.rn.f64 	%fd2550, %fd2549, %fd2549, %fd2548;
	sub.f64 	%fd2551, %fd437, %fd457;
	fma.rn.f64 	%fd2552, %fd2551, %fd2551, %fd2550;
	sub.f64 	%fd2553, %fd438, %fd459;
	fma.rn.f64 	%fd2554, %fd2553, %fd2553, %fd2552;
	sub.f64 	%fd2555, %fd439, %fd461;
	fma.rn.f64 	%fd2556, %fd2555, %fd2555, %fd2554;
	sub.f64 	%fd2557, %fd440, %fd463;
	fma.rn.f64 	%fd2558, %fd2557, %fd2557, %fd2556;
	sub.f64 	%fd2559, %fd441, %fd465;
	fma.rn.f64 	%fd2560, %fd2559, %fd2559, %fd2558;
	sub.f64 	%fd2561, %fd442, %fd467;
	fma.rn.f64 	%fd2562, %fd2561, %fd2561, %fd2560;
	sub.f64 	%fd2563, %fd443, %fd469;
	fma.rn.f64 	%fd2564, %fd2563, %fd2563, %fd2562;
	sub.f64 	%fd2565, %fd444, %fd471;
	fma.rn.f64 	%fd2566, %fd2565, %fd2565, %fd2564;
	sub.f64 	%fd2567, %fd445, %fd473;
	fma.rn.f64 	%fd2568, %fd2567, %fd2567, %fd2566;
	sub.f64 	%fd2569, %fd446, %fd475;
	fma.rn.f64 	%fd2570, %fd2569, %fd2569, %fd2568;
	mov.f64 	%fd2571, 0d3FF0000000000000;
	sub.f64 	%fd2572, %fd2571, %fd477;
	fma.rn.f64 	%fd2573, %fd2572, %fd2572, %fd2570;
	sub.f64 	%fd2574, %fd2571, %fd482;
	fma.rn.f64 	%fd2575, %fd2574, %fd2574, %fd2573;
	sub.f64 	%fd2576, %fd2571, %fd487;
	fma.rn.f64 	%fd2577, %fd2576, %fd2576, %fd2575;
	sub.f64 	%fd2578, %fd2571, %fd492;
	fma.rn.f64 	%fd2579, %fd2578, %fd2578, %fd2577;
	sub.f64 	%fd2580, %fd2571, %fd497;
	fma.rn.f64 	%fd2581, %fd2580, %fd2580, %fd2579;
	sub.f64 	%fd2582, %fd2571, %fd502;
	fma.rn.f64 	%fd2583, %fd2582, %fd2582, %fd2581;
	sub.f64 	%fd2584, %fd2571, %fd507;
	fma.rn.f64 	%fd2585, %fd2584, %fd2584, %fd2583;
	sub.f64 	%fd2586, %fd2571, %fd512;
	fma.rn.f64 	%fd2587, %fd2586, %fd2586, %fd2585;
	sub.f64 	%fd2588, %fd2571, %fd517;
	fma.rn.f64 	%fd2589, %fd2588, %fd2588, %fd2587;
	sub.f64 	%fd2590, %fd2571, %fd522;
	fma.rn.f64 	%fd2591, %fd2590, %fd2590, %fd2589;
	sub.f64 	%fd2592, %fd2571, %fd527;
	fma.rn.f64 	%fd2593, %fd2592, %fd2592, %fd2591;
	sub.f64 	%fd2594, %fd2571, %fd532;
	fma.rn.f64 	%fd2595, %fd2594, %fd2594, %fd2593;
	sub.f64 	%fd2596, %fd2571, %fd537;
	fma.rn.f64 	%fd2597, %fd2596, %fd2596, %fd2595;
	sub.f64 	%fd2598, %fd2571, %fd542;
	fma.rn.f64 	%fd2599, %fd2598, %fd2598, %fd2597;
	sub.f64 	%fd2600, %fd2571, %fd547;
	fma.rn.f64 	%fd2601, %fd2600, %fd2600, %fd2599;
	sub.f64 	%fd2602, %fd478, %fd479;
	fma.rn.f64 	%fd2603, %fd2602, %fd2602, %fd2601;
	sub.f64 	%fd2604, %fd483, %fd484;
	fma.rn.f64 	%fd2605, %fd2604, %fd2604, %fd2603;
	sub.f64 	%fd2606, %fd488, %fd489;
	fma.rn.f64 	%fd2607, %fd2606, %fd2606, %fd2605;
	sub.f64 	%fd2608, %fd493, %fd494;
	fma.rn.f64 	%fd2609, %fd2608, %fd2608, %fd2607;
	sub.f64 	%fd2610, %fd498, %fd499;
	fma.rn.f64 	%fd2611, %fd2610, %fd2610, %fd2609;
	sub.f64 	%fd2612, %fd503, %fd504;
	fma.rn.f64 	%fd2613, %fd2612, %fd2612, %fd2611;
	sub.f64 	%fd2614, %fd508, %fd509;
	fma.rn.f64 	%fd2615, %fd2614, %fd2614, %fd2613;
	sub.f64 	%fd2616, %fd513, %fd514;
	fma.rn.f64 	%fd2617, %fd2616, %fd2616, %fd2615;
	sub.f64 	%fd2618, %fd518, %fd519;
	fma.rn.f64 	%fd2619, %fd2618, %fd2618, %fd2617;
	sub.f64 	%fd2620, %fd523, %fd524;
	fma.rn.f64 	%fd2621, %fd2620, %fd2620, %fd2619;
	sub.f64 	%fd2622, %fd528, %fd529;
	fma.rn.f64 	%fd2623, %fd2622, %fd2622, %fd2621;
	sub.f64 	%fd2624, %fd533, %fd534;
	fma.rn.f64 	%fd2625, %fd2624, %fd2624, %fd2623;
	sub.f64 	%fd2626, %fd538, %fd539;
	fma.rn.f64 	%fd2627, %fd2626, %fd2626, %fd2625;
	sub.f64 	%fd2628, %fd543, %fd544;
	fma.rn.f64 	%fd2629, %fd2628, %fd2628, %fd2627;
	sub.f64 	%fd2630, %fd548, %fd549;
	fma.rn.f64 	%fd2631, %fd2630, %fd2630, %fd2629;
	mov.f64 	%fd2632, 0dBFF0000000000000;
	sub.f64 	%fd2633, %fd2632, %fd552;
	fma.rn.f64 	%fd2634, %fd2633, %fd2633, %fd2631;
	sub.f64 	%fd2635, %fd2632, %fd556;
	fma.rn.f64 	%fd2636, %fd2635, %fd2635, %fd2634;
	sub.f64 	%fd2637, %fd2632, %fd560;
	fma.rn.f64 	%fd2638, %fd2637, %fd2637, %fd2636;
	sub.f64 	%fd2639, %fd2632, %fd564;
	fma.rn.f64 	%fd2640, %fd2639, %fd2639, %fd2638;
	sub.f64 	%fd2641, %fd2632, %fd568;
	fma.rn.f64 	%fd2642, %fd2641, %fd2641, %fd2640;
	sub.f64 	%fd2643, %fd2632, %fd572;
	fma.rn.f64 	%fd2644, %fd2643, %fd2643, %fd2642;
	sub.f64 	%fd2645, %fd2632, %fd576;
	fma.rn.f64 	%fd2646, %fd2645, %fd2645, %fd2644;
	sub.f64 	%fd2647, %fd2632, %fd580;
	fma.rn.f64 	%fd2648, %fd2647, %fd2647, %fd2646;
	sub.f64 	%fd2649, %fd2632, %fd584;
	fma.rn.f64 	%fd2650, %fd2649, %fd2649, %fd2648;
	sub.f64 	%fd2651, %fd2632, %fd588;
	fma.rn.f64 	%fd2652, %fd2651, %fd2651, %fd2650;
	sub.f64 	%fd2653, %fd2632, %fd592;
	fma.rn.f64 	%fd2654, %fd2653, %fd2653, %fd2652;
	sub.f64 	%fd2655, %fd2632, %fd596;
	fma.rn.f64 	%fd2656, %fd2655, %fd2655, %fd2654;
	sub.f64 	%fd2657, %fd2632, %fd600;
	fma.rn.f64 	%fd2658, %fd2657, %fd2657, %fd2656;
	sub.f64 	%fd2659, %fd2632, %fd604;
	fma.rn.f64 	%fd2660, %fd2659, %fd2659, %fd2658;
	sub.f64 	%fd2661, %fd2632, %fd608;
	fma.rn.f64 	%fd2662, %fd2661, %fd2661, %fd2660;
	sub.f64 	%fd2663, %fd2571, %fd612;
	fma.rn.f64 	%fd2664, %fd2663, %fd2663, %fd2662;
	sub.f64 	%fd2665, %fd2571, %fd613;
	fma.rn.f64 	%fd2666, %fd2665, %fd2665, %fd2664;
	sub.f64 	%fd2667, %fd2571, %fd614;
	fma.rn.f64 	%fd2668, %fd2667, %fd2667, %fd2666;
	sub.f64 	%fd2669, %fd2571, %fd615;
	fma.rn.f64 	%fd2670, %fd2669, %fd2669, %fd2668;
	sub.f64 	%fd2671, %fd2571, %fd616;
	fma.rn.f64 	%fd2672, %fd2671, %fd2671, %fd2670;
	sub.f64 	%fd2673, %fd2571, %fd617;
	fma.rn.f64 	%fd2674, %fd2673, %fd2673, %fd2672;
	sub.f64 	%fd2675, %fd2571, %fd618;
	fma.rn.f64 	%fd2676, %fd2675, %fd2675, %fd2674;
	sub.f64 	%fd2677, %fd2571, %fd619;
	fma.rn.f64 	%fd2678, %fd2677, %fd2677, %fd2676;
	sub.f64 	%fd2679, %fd2571, %fd620;
	fma.rn.f64 	%fd2680, %fd2679, %fd2679, %fd2678;
	sub.f64 	%fd2681, %fd2571, %fd621;
	fma.rn.f64 	%fd2682, %fd2681, %fd2681, %fd2680;
	sub.f64 	%fd2683, %fd2571, %fd622;
	fma.rn.f64 	%fd2684, %fd2683, %fd2683, %fd2682;
	sub.f64 	%fd2685, %fd2571, %fd623;
	fma.rn.f64 	%fd2686, %fd2685, %fd2685, %fd2684;
	sub.f64 	%fd2687, %fd2571, %fd624;
	fma.rn.f64 	%fd2688, %fd2687, %fd2687, %fd2686;
	sub.f64 	%fd2689, %fd2571, %fd625;
	fma.rn.f64 	%fd2690, %fd2689, %fd2689, %fd2688;
	sub.f64 	%fd2691, %fd2571, %fd626;
	fma.rn.f64 	%fd2692, %fd2691, %fd2691, %fd2690;
	add.u64 	%rd146, %SP, 0;
	add.u64 	%rd147, %SPL, 0;
	st.local.f64 	[%rd147], %fd2692;
	mov.u64 	%rd148, $str$5;
	cvta.global.u64 	%rd149, %rd148;
	{ // callseq 3, 0
	.param .b64 param0;
	st.param.b64 	[param0], %rd149;
	.param .b64 param1;
	st.param.b64 	[param1], %rd146;
	.param .b32 retval0;
	call.uni (retval0), 
	vprintf, 
	(
	param0, 
	param1
	);
	ld.param.b32 	%r43, [retval0];
	} // callseq 3
	ld.local.u64 	%rd244, [%rd1+1360];
	ld.local.u64 	%rd243, [%rd1+1352];
	ld.local.f64 	%fd7818, [%rd1+3568];
	ld.local.f64 	%fd7817, [%rd1+3576];
	ld.local.f64 	%fd7816, [%rd1+3584];
	ld.local.f64 	%fd7815, [%rd1+3592];
	ld.local.f64 	%fd7814, [%rd1+3600];
	ld.local.f64 	%fd7813, [%rd1+3608];
	ld.local.f64 	%fd7812, [%rd1+3616];
	ld.local.f64 	%fd7811, [%rd1+3624];
	ld.local.f64 	%fd7810, [%rd1+3632];
	ld.local.f64 	%fd7809, [%rd1+3640];
	ld.local.f64 	%fd7808, [%rd1+3648];
	ld.local.f64 	%fd7807, [%rd1+3656];
	ld.local.f64 	%fd7806, [%rd1+3664];
	ld.local.f64 	%fd7805, [%rd1+3672];
	ld.local.f64 	%fd7804, [%rd1+3680];
	ld.local.f64 	%fd7803, [%rd1+3688];
	ld.local.f64 	%fd7802, [%rd1+3696];
	ld.local.f64 	%fd7801, [%rd1+3704];
	ld.local.f64 	%fd7800, [%rd1+3712];
	ld.local.f64 	%fd7799, [%rd1+3720];
	ld.local.f64 	%fd7798, [%rd1+3728];
	ld.local.f64 	%fd7797, [%rd1+3736];
	ld.local.f64 	%fd7796, [%rd1+3744];
	ld.local.f64 	%fd7795, [%rd1+3752];
	ld.local.f64 	%fd7794, [%rd1+3760];
	ld.local.f64 	%fd7793, [%rd1+3768];
	ld.local.f64 	%fd7792, [%rd1+3776];
	ld.local.f64 	%fd7791, [%rd1+3784];
	ld.local.f64 	%fd7790, [%rd1+3792];
	ld.local.f64 	%fd7789, [%rd1+3800];
	ld.local.f64 	%fd7788, [%rd1+3808];
	ld.local.f64 	%fd7787, [%rd1+3816];
	ld.local.f64 	%fd7786, [%rd1+3824];
	ld.local.f64 	%fd7785, [%rd1+3832];
	ld.local.f64 	%fd7784, [%rd1+3840];
	ld.local.f64 	%fd7783, [%rd1+3848];
	ld.local.f64 	%fd7782, [%rd1+3856];
	ld.local.f64 	%fd7781, [%rd1+3864];
	ld.local.f64 	%fd7780, [%rd1+3872];
	ld.local.f64 	%fd7779, [%rd1+3880];
	ld.local.f64 	%fd7778, [%rd1+3888];
	ld.local.f64 	%fd7777, [%rd1+3896];
	ld.local.f64 	%fd7776, [%rd1+3904];
	ld.local.f64 	%fd7775, [%rd1+3912];
	ld.local.f64 	%fd7774, [%rd1+3920];
	ld.local.f64 	%fd7773, [%rd1+4664];
	ld.local.f64 	%fd7772, [%rd1+4672];
	ld.local.f64 	%fd7771, [%rd1+4680];
	ld.local.f64 	%fd7770, [%rd1+4688];
	ld.local.f64 	%fd7769, [%rd1+4696];
	ld.local.f64 	%fd7768, [%rd1+4704];
	ld.local.f64 	%fd7767, [%rd1+4712];
	ld.local.f64 	%fd7766, [%rd1+4720];
	ld.local.f64 	%fd7765, [%rd1+4728];
	ld.local.f64 	%fd7764, [%rd1+4736];
	ld.local.f64 	%fd7763, [%rd1+4744];
	ld.local.f64 	%fd7762, [%rd1+4752];
	ld.local.f64 	%fd7761, [%rd1+4760];
	ld.local.f64 	%fd7760, [%rd1+4768];
	ld.local.f64 	%fd7759, [%rd1+4776];
	ld.local.f64 	%fd7758, [%rd1+4784];
	ld.local.f64 	%fd7757, [%rd1+4792];
	ld.local.f64 	%fd7756, [%rd1+4800];
	ld.local.f64 	%fd7755, [%rd1+4808];
	ld.local.f64 	%fd7754, [%rd1+4816];
	ld.local.f64 	%fd7753, [%rd1+4824];
	ld.local.f64 	%fd7752, [%rd1+4832];
	ld.local.f64 	%fd7751, [%rd1+4840];
	ld.local.f64 	%fd7750, [%rd1+4848];
	ld.local.f64 	%fd7749, [%rd1+4856];
	ld.local.f64 	%fd7748, [%rd1+4864];
	ld.local.f64 	%fd7747, [%rd1+4872];
	ld.local.f64 	%fd7746, [%rd1+4880];
	ld.local.f64 	%fd7745, [%rd1+4888];
	ld.local.f64 	%fd7744, [%rd1+4896];
	ld.local.f64 	%fd7743, [%rd1+4904];
	ld.local.f64 	%fd7742, [%rd1+4912];
	ld.local.f64 	%fd7741, [%rd1+4920];
	ld.local.f64 	%fd7740, [%rd1+4928];
	ld.local.f64 	%fd7739, [%rd1+4936];
	ld.local.f64 	%fd7738, [%rd1+4944];
	ld.local.f64 	%fd7737, [%rd1+4952];
	ld.local.f64 	%fd7736, [%rd1+4960];
	ld.local.f64 	%fd7735, [%rd1+4968];
	ld.local.f64 	%fd7734, [%rd1+4976];
	ld.local.f64 	%fd7733, [%rd1+4984];
	ld.local.f64 	%fd7732, [%rd1+4992];
	ld.local.f64 	%fd7731, [%rd1+5000];
	ld.local.f64 	%fd7730, [%rd1+5008];
	ld.local.f64 	%fd7729, [%rd1+5016];
	ld.local.f64 	%fd7728, [%rd1+5024];
	ld.local.u32 	%r45, [%rd1+5144];
	setp.eq.s32 	%p199, %r45, 0;
$L__BB5_23:
	ld.local.u64 	%rd150, [%rd1+1368];
	ld.f64 	%fd2693, [%rd150];
	neg.f64 	%fd2694, %fd2693;
	st.local.f64 	[%rd1+616], %fd2694;
	ld.f64 	%fd2695, [%rd150];
	neg.f64 	%fd2696, %fd2695;
	st.local.f64 	[%rd1+624], %fd2696;
	ld.f64 	%fd2697, [%rd150];
	neg.f64 	%fd2698, %fd2697;
	st.local.f64 	[%rd1+632], %fd2698;
	ld.f64 	%fd2699, [%rd150];
	neg.f64 	%fd2700, %fd2699;
	st.local.f64 	[%rd1+640], %fd2700;
	ld.f64 	%fd2701, [%rd150];
	neg.f64 	%fd2702, %fd2701;
	st.local.f64 	[%rd1+648], %fd2702;
	ld.f64 	%fd2703, [%rd150];
	neg.f64 	%fd2704, %fd2703;
	st.local.f64 	[%rd1+656], %fd2704;
	ld.f64 	%fd2705, [%rd150];
	neg.f64 	%fd2706, %fd2705;
	st.local.f64 	[%rd1+664], %fd2706;
	ld.f64 	%fd2707, [%rd150];
	neg.f64 	%fd2708, %fd2707;
	st.local.f64 	[%rd1+672], %fd2708;
	ld.f64 	%fd2709, [%rd150];
	neg.f64 	%fd2710, %fd2709;
	st.local.f64 	[%rd1+680], %fd2710;
	ld.f64 	%fd2711, [%rd150];
	neg.f64 	%fd2712, %fd2711;
	st.local.f64 	[%rd1+688], %fd2712;
	ld.f64 	%fd2713, [%rd150];
	neg.f64 	%fd2714, %fd2713;
	st.local.f64 	[%rd1+696], %fd2714;
	ld.f64 	%fd2715, [%rd150];
	neg.f64 	%fd2716, %fd2715;
	st.local.f64 	[%rd1+704], %fd2716;
	ld.f64 	%fd2717, [%rd150];
	neg.f64 	%fd2718, %fd2717;
	st.local.f64 	[%rd1+712], %fd2718;
	ld.f64 	%fd2719, [%rd150];
	neg.f64 	%fd2720, %fd2719;
	st.local.f64 	[%rd1+720], %fd2720;
	ld.f64 	%fd2721, [%rd150];
	neg.f64 	%fd2722, %fd2721;
	st.local.f64 	[%rd1+728], %fd2722;
	ld.f64 	%fd2723, [%rd244];
	st.local.f64 	[%rd1+2112], %fd2723;
	ld.f64 	%fd2724, [%rd244+8];
	st.local.f64 	[%rd1+2120], %fd2724;
	ld.f64 	%fd2725, [%rd244+16];
	st.local.f64 	[%rd1+2128], %fd2725;
	ld.f64 	%fd2726, [%rd244+24];
	st.local.f64 	[%rd1+2136], %fd2726;
	ld.f64 	%fd2727, [%rd244+32];
	st.local.f64 	[%rd1+2144], %fd2727;
	ld.f64 	%fd2728, [%rd244+40];
	st.local.f64 	[%rd1+2152], %fd2728;
	ld.f64 	%fd2729, [%rd244+48];
	st.local.f64 	[%rd1+2160], %fd2729;
	ld.f64 	%fd2730, [%rd244+56];
	st.local.f64 	[%rd1+2168], %fd2730;
	ld.f64 	%fd2731, [%rd244+64];
	st.local.f64 	[%rd1+2176], %fd2731;
	ld.f64 	%fd2732, [%rd244+72];
	st.local.f64 	[%rd1+2184], %fd2732;
	ld.f64 	%fd2733, [%rd244+80];
	st.local.f64 	[%rd1+2192], %fd2733;
	ld.f64 	%fd2734, [%rd244+88];
	st.local.f64 	[%rd1+2200], %fd2734;
	ld.f64 	%fd2735, [%rd244+96];
	st.local.f64 	[%rd1+2208], %fd2735;
	ld.f64 	%fd2736, [%rd244+104];
	st.local.f64 	[%rd1+2216], %fd2736;
	ld.f64 	%fd2737, [%rd244+112];
	sub.f64 	%fd2738, %fd2723, %fd2693;
	sub.f64 	%fd2739, %fd2724, %fd2695;
	sub.f64 	%fd2740, %fd2725, %fd2697;
	sub.f64 	%fd2741, %fd2726, %fd2699;
	sub.f64 	%fd2742, %fd2727, %fd2701;
	sub.f64 	%fd2743, %fd2728, %fd2703;
	sub.f64 	%fd2744, %fd2729, %fd2705;
	sub.f64 	%fd2745, %fd2730, %fd2707;
	sub.f64 	%fd2746, %fd2731, %fd2709;
	sub.f64 	%fd2747, %fd2732, %fd2711;
	sub.f64 	%fd2748, %fd2733, %fd2713;
	sub.f64 	%fd2749, %fd2734, %fd2715;
	sub.f64 	%fd2750, %fd2735, %fd2717;
	sub.f64 	%fd2751, %fd2736, %fd2719;
	sub.f64 	%fd2752, %fd2737, %fd2721;
	ld.local.f64 	%fd2753, [%rd1+984];
	add.f64 	%fd2754, %fd2753, %fd2753;
	st.local.f64 	[%rd1+2112], %fd2754;
	ld.local.f64 	%fd2755, [%rd1+992];
	add.f64 	%fd2756, %fd2755, %fd2755;
	st.local.f64 	[%rd1+2120], %fd2756;
	ld.local.f64 	%fd2757, [%rd1+1000];
	add.f64 	%fd2758, %fd2757, %fd2757;
	st.local.f64 	[%rd1+2128], %fd2758;
	ld.local.f64 	%fd2759, [%rd1+1008];
	add.f64 	%fd2760, %fd2759, %fd2759;
	st.local.f64 	[%rd1+2136], %fd2760;
	ld.local.f64 	%fd2761, [%rd1+1016];
	add.f64 	%fd2762, %fd2761, %fd2761;
	st.local.f64 	[%rd1+2144], %fd2762;
	ld.local.f64 	%fd2763, [%rd1+1024];
	add.f64 	%fd2764, %fd2763, %fd2763;
	st.local.f64 	[%rd1+2152], %fd2764;
	ld.local.f64 	%fd2765, [%rd1+1032];
	add.f64 	%fd2766, %fd2765, %fd2765;
	st.local.f64 	[%rd1+2160], %fd2766;
	ld.local.f64 	%fd2767, [%rd1+1040];
	add.f64 	%fd2768, %fd2767, %fd2767;
	st.local.f64 	[%rd1+2168], %fd2768;
	ld.local.f64 	%fd2769, [%rd1+1048];
	add.f64 	%fd2770, %fd2769, %fd2769;
	st.local.f64 	[%rd1+2176], %fd2770;
	ld.local.f64 	%fd2771, [%rd1+1056];
	add.f64 	%fd2772, %fd2771, %fd2771;
	st.local.f64 	[%rd1+2184], %fd2772;
	ld.local.f64 	%fd2773, [%rd1+1064];
	add.f64 	%fd2774, %fd2773, %fd2773;
	st.local.f64 	[%rd1+2192], %fd2774;
	ld.local.f64 	%fd2775, [%rd1+1072];
	add.f64 	%fd2776, %fd2775, %fd2775;
	st.local.f64 	[%rd1+2200], %fd2776;
	ld.local.f64 	%fd2777, [%rd1+1080];
	add.f64 	%fd2778, %fd2777, %fd2777;
	st.local.f64 	[%rd1+2208], %fd2778;
	ld.local.f64 	%fd2779, [%rd1+1088];
	add.f64 	%fd2780, %fd2779, %fd2779;
	st.local.f64 	[%rd1+2216], %fd2780;
	ld.local.f64 	%fd2781, [%rd1+1096];
	add.f64 	%fd2782, %fd2781, %fd2781;
	st.local.f64 	[%rd1+2224], %fd2782;
	ld.local.f64 	%fd2783, [%rd1+496];
	add.f64 	%fd2784, %fd2754, %fd2783;
	sub.f64 	%fd810, %fd2738, %fd2784;
	st.local.f64 	[%rd1+616], %fd810;
	ld.local.f64 	%fd2785, [%rd1+504];
	add.f64 	%fd2786, %fd2756, %fd2785;
	sub.f64 	%fd811, %fd2739, %fd2786;
	st.local.f64 	[%rd1+624], %fd811;
	ld.local.f64 	%fd2787, [%rd1+512];
	add.f64 	%fd2788, %fd2758, %fd2787;
	sub.f64 	%fd812, %fd2740, %fd2788;
	st.local.f64 	[%rd1+632], %fd812;
	ld.local.f64 	%fd2789, [%rd1+520];
	add.f64 	%fd2790, %fd2760, %fd2789;
	sub.f64 	%fd813, %fd2741, %fd2790;
	st.local.f64 	[%rd1+640], %fd813;
	ld.local.f64 	%fd2791, [%rd1+528];
	add.f64 	%fd2792, %fd2762, %fd2791;
	sub.f64 	%fd814, %fd2742, %fd2792;
	st.local.f64 	[%rd1+648], %fd814;
	ld.local.f64 	%fd2793, [%rd1+536];
	add.f64 	%fd2794, %fd2764, %fd2793;
	sub.f64 	%fd815, %fd2743, %fd2794;
	st.local.f64 	[%rd1+656], %fd815;
	ld.local.f64 	%fd2795, [%rd1+544];
	add.f64 	%fd2796, %fd2766, %fd2795;
	sub.f64 	%fd816, %fd2744, %fd2796;
	st.local.f64 	[%rd1+664], %fd816;
	ld.local.f64 	%fd2797, [%rd1+552];
	add.f64 	%fd2798, %fd2768, %fd2797;
	sub.f64 	%fd817, %fd2745, %fd2798;
	st.local.f64 	[%rd1+672], %fd817;
	ld.local.f64 	%fd2799, [%rd1+560];
	add.f64 	%fd2800, %fd2770, %fd2799;
	sub.f64 	%fd818, %fd2746, %fd2800;
	st.local.f64 	[%rd1+680], %fd818;
	ld.local.f64 	%fd2801, [%rd1+568];
	add.f64 	%fd2802, %fd2772, %fd2801;
	sub.f64 	%fd819, %fd2747, %fd2802;
	st.local.f64 	[%rd1+688], %fd819;
	ld.local.f64 	%fd2803, [%rd1+576];
	add.f64 	%fd2804, %fd2774, %fd2803;
	sub.f64 	%fd820, %fd2748, %fd2804;
	st.local.f64 	[%rd1+696], %fd820;
	ld.local.f64 	%fd2805, [%rd1+584];
	add.f64 	%fd2806, %fd2776, %fd2805;
	sub.f64 	%fd821, %fd2749, %fd2806;
	st.local.f64 	[%rd1+704], %fd821;
	ld.local.f64 	%fd2807, [%rd1+592];
	add.f64 	%fd2808, %fd2778, %fd2807;
	sub.f64 	%fd822, %fd2750, %fd2808;
	st.local.f64 	[%rd1+712], %fd822;
	ld.local.f64 	%fd2809, [%rd1+600];
	add.f64 	%fd2810, %fd2780, %fd2809;
	sub.f64 	%fd823, %fd2751, %fd2810;
	st.local.f64 	[%rd1+720], %fd823;
	ld.local.f64 	%fd2811, [%rd1+608];
	add.f64 	%fd2812, %fd2782, %fd2811;
	sub.f64 	%fd824, %fd2752, %fd2812;
	st.local.f64 	[%rd1+728], %fd824;
	ld.f64 	%fd2813, [%rd244];
	neg.f64 	%fd2814, %fd2813;
	st.local.f64 	[%rd1+736], %fd2814;
	ld.f64 	%fd2815, [%rd244+8];
	neg.f64 	%fd2816, %fd2815;
	st.local.f64 	[%rd1+744], %fd2816;
	ld.f64 	%fd2817, [%rd244+16];
	neg.f64 	%fd2818, %fd2817;
	st.local.f64 	[%rd1+752], %fd2818;
	ld.f64 	%fd2819, [%rd244+24];
	neg.f64 	%fd2820, %fd2819;
	st.local.f64 	[%rd1+760], %fd2820;
	ld.f64 	%fd2821, [%rd244+32];
	neg.f64 	%fd2822, %fd2821;
	st.local.f64 	[%rd1+768], %fd2822;
	ld.f64 	%fd2823, [%rd244+40];
	neg.f64 	%fd2824, %fd2823;
	st.local.f64 	[%rd1+776], %fd2824;
	ld.f64 	%fd2825, [%rd244+48];
	neg.f64 	%fd2826, %fd2825;
	st.local.f64 	[%rd1+784], %fd2826;
	ld.f64 	%fd2827, [%rd244+56];
	neg.f64 	%fd2828, %fd2827;
	st.local.f64 	[%rd1+792], %fd2828;
	ld.f64 	%fd2829, [%rd244+64];
	neg.f64 	%fd2830, %fd2829;
	st.local.f64 	[%rd1+800], %fd2830;
	ld.f64 	%fd2831, [%rd244+72];
	neg.f64 	%fd2832, %fd2831;
	st.local.f64 	[%rd1+808], %fd2832;
	ld.f64 	%fd2833, [%rd244+80];
	neg.f64 	%fd2834, %fd2833;
	st.local.f64 	[%rd1+816], %fd2834;
	ld.f64 	%fd2835, [%rd244+88];
	neg.f64 	%fd2836, %fd2835;
	st.local.f64 	[%rd1+824], %fd2836;
	ld.f64 	%fd2837, [%rd244+96];
	neg.f64 	%fd2838, %fd2837;
	st.local.f64 	[%rd1+832], %fd2838;
	ld.f64 	%fd2839, [%rd244+104];
	neg.f64 	%fd2840, %fd2839;
	st.local.f64 	[%rd1+840], %fd2840;
	ld.f64 	%fd2841, [%rd244+112];
	neg.f64 	%fd2842, %fd2841;
	st.local.f64 	[%rd1+848], %fd2842;
	st.local.f64 	[%rd1+856], %fd2753;
	st.local.f64 	[%rd1+864], %fd2755;
	st.local.f64 	[%rd1+872], %fd2757;
	st.local.f64 	[%rd1+880], %fd2759;
	st.local.f64 	[%rd1+888], %fd2761;
	st.local.f64 	[%rd1+896], %fd2763;
	st.local.f64 	[%rd1+904], %fd2765;
	st.local.f64 	[%rd1+912], %fd2767;
	st.local.f64 	[%rd1+920], %fd2769;
	st.local.f64 	[%rd1+928], %fd2771;
	st.local.f64 	[%rd1+936], %fd2773;
	st.local.f64 	[%rd1+944], %fd2775;
	st.local.f64 	[%rd1+952], %fd2777;
	st.local.f64 	[%rd1+960], %fd2779;
	st.local.f64 	[%rd1+968], %fd2781;
	ld.f64 	%fd2843, [%rd243];
	ld.local.f64 	%fd2844, [%rd1+128];
	sub.f64 	%fd2845, %fd2844, %fd2843;
	add.f64 	%fd2846, %fd2753, %fd2845;
	st.local.f64 	[%rd1+856], %fd2846;
	ld.f64 	%fd2847, [%rd243+8];
	ld.local.f64 	%fd2848, [%rd1+136];
	sub.f64 	%fd2849, %fd2848, %fd2847;
	add.f64 	%fd2850, %fd2755, %fd2849;
	st.local.f64 	[%rd1+864], %fd2850;
	ld.f64 	%fd2851, [%rd243+16];
	ld.local.f64 	%fd2852, [%rd1+144];
	sub.f64 	%fd2853, %fd2852, %fd2851;
	add.f64 	%fd2854, %fd2757, %fd2853;
	st.local.f64 	[%rd1+872], %fd2854;
	ld.f64 	%fd2855, [%rd243+24];
	ld.local.f64 	%fd2856, [%rd1+152];
	sub.f64 	%fd2857, %fd2856, %fd2855;
	add.f64 	%fd2858, %fd2759, %fd2857;
	st.local.f64 	[%rd1+880], %fd2858;
	ld.f64 	%fd2859, [%rd243+32];
	ld.local.f64 	%fd2860, [%rd1+160];
	sub.f64 	%fd2861, %fd2860, %fd2859;
	add.f64 	%fd2862, %fd2761, %fd2861;
	st.local.f64 	[%rd1+888], %fd2862;
	ld.f64 	%fd2863, [%rd243+40];
	ld.local.f64 	%fd2864, [%rd1+168];
	sub.f64 	%fd2865, %fd2864, %fd2863;
	add.f64 	%fd2866, %fd2763, %fd2865;
	st.local.f64 	[%rd1+896], %fd2866;
	ld.f64 	%fd2867, [%rd243+48];
	ld.local.f64 	%fd2868, [%rd1+176];
	sub.f64 	%fd2869, %fd2868, %fd2867;
	add.f64 	%fd2870, %fd2765, %fd2869;
	st.local.f64 	[%rd1+904], %fd2870;
	ld.f64 	%fd2871, [%rd243+56];
	ld.local.f64 	%fd2872, [%rd1+184];
	sub.f64 	%fd2873, %fd2872, %fd2871;
	add.f64 	%fd2874, %fd2767, %fd2873;
	st.local.f64 	[%rd1+912], %fd2874;
	ld.f64 	%fd2875, [%rd243+64];
	ld.local.f64 	%fd2876, [%rd1+192];
	sub.f64 	%fd2877, %fd2876, %fd2875;
	add.f64 	%fd2878, %fd2769, %fd2877;
	st.local.f64 	[%rd1+920], %fd2878;
	ld.f64 	%fd2879, [%rd243+72];
	ld.local.f64 	%fd2880, [%rd1+200];
	sub.f64 	%fd2881, %fd2880, %fd2879;
	add.f64 	%fd2882, %fd2771, %fd2881;
	st.local.f64 	[%rd1+928], %fd2882;
	ld.f64 	%fd2883, [%rd243+80];
	ld.local.f64 	%fd2884, [%rd1+208];
	sub.f64 	%fd2885, %fd2884, %fd2883;
	add.f64 	%fd2886, %fd2773, %fd2885;
	st.local.f64 	[%rd1+936], %fd2886;
	ld.f64 	%fd2887, [%rd243+88];
	ld.local.f64 	%fd2888, [%rd1+216];
	sub.f64 	%fd2889, %fd2888, %fd2887;
	add.f64 	%fd2890, %fd2775, %fd2889;
	st.local.f64 	[%rd1+944], %fd2890;
	ld.f64 	%fd2891, [%rd243+96];
	ld.local.f64 	%fd2892, [%rd1+224];
	sub.f64 	%fd2893, %fd2892, %fd2891;
	add.f64 	%fd2894, %fd2777, %fd2893;
	st.local.f64 	[%rd1+952], %fd2894;
	ld.f64 	%fd2895, [%rd243+104];
	ld.local.f64 	%fd2896, [%rd1+232];
	sub.f64 	%fd2897, %fd2896, %fd2895;
	add.f64 	%fd2898, %fd2779, %fd2897;
	st.local.f64 	[%rd1+960], %fd2898;
	ld.f64 	%fd2899, [%rd243+112];
	ld.local.f64 	%fd2900, [%rd1+240];
	sub.f64 	%fd2901, %fd2900, %fd2899;
	add.f64 	%fd2902, %fd2781, %fd2901;
	st.local.f64 	[%rd1+968], %fd2902;
	neg.f64 	%fd2903, %fd2753;
	sub.f64 	%fd2904, %fd2903, %fd2755;
	sub.f64 	%fd2905, %fd2904, %fd2757;
	sub.f64 	%fd2906, %fd2905, %fd2759;
	sub.f64 	%fd2907, %fd2906, %fd2761;
	sub.f64 	%fd2908, %fd2907, %fd2763;
	sub.f64 	%fd2909, %fd2908, %fd2765;
	sub.f64 	%fd2910, %fd2909, %fd2767;
	sub.f64 	%fd2911, %fd2910, %fd2769;
	sub.f64 	%fd2912, %fd2911, %fd2771;
	sub.f64 	%fd2913, %fd2912, %fd2773;
	sub.f64 	%fd2914, %fd2913, %fd2775;
	sub.f64 	%fd2915, %fd2914, %fd2777;
	sub.f64 	%fd2916, %fd2915, %fd2779;
	sub.f64 	%fd2917, %fd2916, %fd2781;
	ld.local.f64 	%fd2918, [%rd1+488];
	add.f64 	%fd2919, %fd2917, %fd2918;
	st.local.f64 	[%rd1+976], %fd2919;
	fma.rn.f64 	%fd2920, %fd2813, %fd7818, %fd2846;
	fma.rn.f64 	%fd2921, %fd2815, %fd7817, %fd2850;
	fma.rn.f64 	%fd2922, %fd2817, %fd7816, %fd2854;
	fma.rn.f64 	%fd2923, %fd2819, %fd7815, %fd2858;
	fma.rn.f64 	%fd2924, %fd2821, %fd7814, %fd2862;
	fma.rn.f64 	%fd2925, %fd2823, %fd7813, %fd2866;
	fma.rn.f64 	%fd2926, %fd2825, %fd7812, %fd2870;
	fma.rn.f64 	%fd2927, %fd2827, %fd7811, %fd2874;
	fma.rn.f64 	%fd2928, %fd2829, %fd7810, %fd2878;
	fma.rn.f64 	%fd2929, %fd2831, %fd7809, %fd2882;
	fma.rn.f64 	%fd2930, %fd2833, %fd7808, %fd2886;
	fma.rn.f64 	%fd2931, %fd2835, %fd7807, %fd2890;
	fma.rn.f64 	%fd2932, %fd2837, %fd7806, %fd2894;
	fma.rn.f64 	%fd2933, %fd2839, %fd7805, %fd2898;
	fma.rn.f64 	%fd2934, %fd2841, %fd7804, %fd2902;
	mul.f64 	%fd2935, %fd7803, %fd2920;
	sub.f64 	%fd2936, %fd810, %fd2935;
	mul.f64 	%fd2937, %fd7802, %fd2921;
	sub.f64 	%fd2938, %fd811, %fd2937;
	mul.f64 	%fd2939, %fd7801, %fd2922;
	sub.f64 	%fd2940, %fd812, %fd2939;
	mul.f64 	%fd2941, %fd7800, %fd2923;
	sub.f64 	%fd2942, %fd813, %fd2941;
	mul.f64 	%fd2943, %fd7799, %fd2924;
	sub.f64 	%fd2944, %fd814, %fd2943;
	mul.f64 	%fd2945, %fd7798, %fd2925;
	sub.f64 	%fd2946, %fd815, %fd2945;
	mul.f64 	%fd2947, %fd7797, %fd2926;
	sub.f64 	%fd2948, %fd816, %fd2947;
	mul.f64 	%fd2949, %fd7796, %fd2927;
	sub.f64 	%fd2950, %fd817, %fd2949;
	mul.f64 	%fd2951, %fd7795, %fd2928;
	sub.f64 	%fd2952, %fd818, %fd2951;
	mul.f64 	%fd2953, %fd7794, %fd2929;
	sub.f64 	%fd2954, %fd819, %fd2953;
	mul.f64 	%fd2955, %fd7793, %fd2930;
	sub.f64 	%fd2956, %fd820, %fd2955;
	mul.f64 	%fd2957, %fd7792, %fd2931;
	sub.f64 	%fd2958, %fd821, %fd2957;
	mul.f64 	%fd2959, %fd7791, %fd2932;
	sub.f64 	%fd2960, %fd822, %fd2959;
	mul.f64 	%fd2961, %fd7790, %fd2933;
	sub.f64 	%fd2962, %fd823, %fd2961;
	mul.f64 	%fd2963, %fd7789, %fd2934;
	sub.f64 	%fd2964, %fd824, %fd2963;
	mul.f64 	%fd2965, %fd7788, %fd2936;
	sub.f64 	%fd2966, %fd2919, %fd2965;
	mul.f64 	%fd2967, %fd7787, %fd2938;
	sub.f64 	%fd2968, %fd2966, %fd2967;
	mul.f64 	%fd2969, %fd7786, %fd2940;
	sub.f64 	%fd2970, %fd2968, %fd2969;
	mul.f64 	%fd2971, %fd7785, %fd2942;
	sub.f64 	%fd2972, %fd2970, %fd2971;
	mul.f64 	%fd2973, %fd7784, %fd2944;
	sub.f64 	%fd2974, %fd2972, %fd2973;
	mul.f64 	%fd2975, %fd7783, %fd2946;
	sub.f64 	%fd2976, %fd2974, %fd2975;
	mul.f64 	%fd2977, %fd7782, %fd2948;
	sub.f64 	%fd2978, %fd2976, %fd2977;
	mul.f64 	%fd2979, %fd7781, %fd2950;
	sub.f64 	%fd2980, %fd2978, %fd2979;
	mul.f64 	%fd2981, %fd7780, %fd2952;
	sub.f64 	%fd2982, %fd2980, %fd2981;
	mul.f64 	%fd2983, %fd7779, %fd2954;
	sub.f64 	%fd2984, %fd2982, %fd2983;
	mul.f64 	%fd2985, %fd7778, %fd2956;
	sub.f64 	%fd2986, %fd2984, %fd2985;
	mul.f64 	%fd2987, %fd7777, %fd2958;
	sub.f64 	%fd2988, %fd2986, %fd2987;
	mul.f64 	%fd2989, %fd7776, %fd2960;
	sub.f64 	%fd2990, %fd2988, %fd2989;
	mul.f64 	%fd2991, %fd7775, %fd2962;
	sub.f64 	%fd2992, %fd2990, %fd2991;
	mul.f64 	%fd2993, %fd7774, %fd2964;
	sub.f64 	%fd2994, %fd2992, %fd2993;
	mul.f64 	%fd2995, %fd7773, %fd2814;
	mul.f64 	%fd2996, %fd7772, %fd2816;
	mul.f64 	%fd2997, %fd7771, %fd2818;
	mul.f64 	%fd2998, %fd7770, %fd2820;
	mul.f64 	%fd2999, %fd7769, %fd2822;
	mul.f64 	%fd3000, %fd7768, %fd2824;
	mul.f64 	%fd3001, %fd7767, %fd2826;
	mul.f64 	%fd3002, %fd7766, %fd2828;
	mul.f64 	%fd3003, %fd7765, %fd2830;
	mul.f64 	%fd3004, %fd7764, %fd2832;
	mul.f64 	%fd3005, %fd7763, %fd2834;
	mul.f64 	%fd3006, %fd7762, %fd2836;
	mul.f64 	%fd3007, %fd7761, %fd2838;
	mul.f64 	%fd3008, %fd7760, %fd2840;
	mul.f64 	%fd3009, %fd7759, %fd2842;
	mul.f64 	%fd3010, %fd7758, %fd2920;
	mul.f64 	%fd3011, %fd7757, %fd2921;
	mul.f64 	%fd3012, %fd7756, %fd2922;
	mul.f64 	%fd3013, %fd7755, %fd2923;
	mul.f64 	%fd3014, %fd7754, %fd2924;
	mul.f64 	%fd3015, %fd7753, %fd2925;
	mul.f64 	%fd3016, %fd7752, %fd2926;
	mul.f64 	%fd3017, %fd7751, %fd2927;
	mul.f64 	%fd3018, %fd7750, %fd2928;
	mul.f64 	%fd3019, %fd7749, %fd2929;
	mul.f64 	%fd3020, %fd7748, %fd2930;
	mul.f64 	%fd3021, %fd7747, %fd2931;
	mul.f64 	%fd3022, %fd7746, %fd2932;
	mul.f64 	%fd3023, %fd7745, %fd2933;
	mul.f64 	%fd3024, %fd7744, %fd2934;
	mul.f64 	%fd3025, %fd7743, %fd2936;
	mul.f64 	%fd3026, %fd7742, %fd2938;
	mul.f64 	%fd3027, %fd7741, %fd2940;
	mul.f64 	%fd3028, %fd7740, %fd2942;
	mul.f64 	%fd3029, %fd7739, %fd2944;
	mul.f64 	%fd3030, %fd7738, %fd2946;
	mul.f64 	%fd3031, %fd7737, %fd2948;
	mul.f64 	%fd3032, %fd7736, %fd2950;
	mul.f64 	%fd3033, %fd7735, %fd2952;
	mul.f64 	%fd3034, %fd7734, %fd2954;
	mul.f64 	%fd3035, %fd7733, %fd2956;
	mul.f64 	%fd3036, %fd7732, %fd2958;
	mul.f64 	%fd3037, %fd7731, %fd2960;
	mul.f64 	%fd3038, %fd7730, %fd2962;
	mul.f64 	%fd3039, %fd7729, %fd2964;
	mul.f64 	%fd825, %fd7728, %fd2994;
	st.local.f64 	[%rd1+4656], %fd825;
	mul.f64 	%fd3040, %fd7774, %fd825;
	sub.f64 	%fd826, %fd3039, %fd3040;
	st.local.f64 	[%rd1+4648], %fd826;
	mul.f64 	%fd3041, %fd825, %fd7775;
	sub.f64 	%fd827, %fd3038, %fd3041;
	st.local.f64 	[%rd1+4640], %fd827;
	mul.f64 	%fd3042, %fd7776, %fd825;
	sub.f64 	%fd828, %fd3037, %fd3042;
	st.local.f64 	[%rd1+4632], %fd828;
	mul.f64 	%fd3043, %fd825, %fd7777;
	sub.f64 	%fd829, %fd3036, %fd3043;
	st.local.f64 	[%rd1+4624], %fd829;
	mul.f64 	%fd3044, %fd7778, %fd825;
	sub.f64 	%fd830, %fd3035, %fd3044;
	st.local.f64 	[%rd1+4616], %fd830;
	mul.f64 	%fd3045, %fd825, %fd7779;
	sub.f64 	%fd831, %fd3034, %fd3045;
	st.local.f64 	[%rd1+4608], %fd831;
	mul.f64 	%fd3046, %fd7780, %fd825;
	sub.f64 	%fd832, %fd3033, %fd3046;
	st.local.f64 	[%rd1+4600], %fd832;
	mul.f64 	%fd3047, %fd825, %fd7781;
	sub.f64 	%fd833, %fd3032, %fd3047;
	st.local.f64 	[%rd1+4592], %fd833;
	mul.f64 	%fd3048, %fd7782, %fd825;
	sub.f64 	%fd834, %fd3031, %fd3048;
	st.local.f64 	[%rd1+4584], %fd834;
	mul.f64 	%fd3049, %fd825, %fd7783;
	sub.f64 	%fd835, %fd3030, %fd3049;
	st.local.f64 	[%rd1+4576], %fd835;
	mul.f64 	%fd3050, %fd7784, %fd825;
	sub.f64 	%fd836, %fd3029, %fd3050;
	st.local.f64 	[%rd1+4568], %fd836;
	mul.f64 	%fd3051, %fd825, %fd7785;
	sub.f64 	%fd837, %fd3028, %fd3051;
	st.local.f64 	[%rd1+4560], %fd837;
	mul.f64 	%fd3052, %fd7786, %fd825;
	sub.f64 	%fd838, %fd3027, %fd3052;
	st.local.f64 	[%rd1+4552], %fd838;
	mul.f64 	%fd3053, %fd825, %fd7787;
	sub.f64 	%fd839, %fd3026, %fd3053;
	st.local.f64 	[%rd1+4544], %fd839;
	mul.f64 	%fd3054, %fd7788, %fd825;
	sub.f64 	%fd840, %fd3025, %fd3054;
	st.local.f64 	[%rd1+4536], %fd840;
	mul.f64 	%fd3055, %fd7789, %fd826;
	sub.f64 	%fd841, %fd3024, %fd3055;
	st.local.f64 	[%rd1+4528], %fd841;
	mul.f64 	%fd3056, %fd7790, %fd827;
	sub.f64 	%fd842, %fd3023, %fd3056;
	st.local.f64 	[%rd1+4520], %fd842;
	mul.f64 	%fd3057, %fd7791, %fd828;
	sub.f64 	%fd843, %fd3022, %fd3057;
	st.local.f64 	[%rd1+4512], %fd843;
	mul.f64 	%fd3058, %fd7792, %fd829;
	sub.f64 	%fd844, %fd3021, %fd3058;
	st.local.f64 	[%rd1+4504], %fd844;
	mul.f64 	%fd3059, %fd7793, %fd830;
	sub.f64 	%fd845, %fd3020, %fd3059;
	st.local.f64 	[%rd1+4496], %fd845;
	mul.f64 	%fd3060, %fd7794, %fd831;
	sub.f64 	%fd846, %fd3019, %fd3060;
	st.local.f64 	[%rd1+4488], %fd846;
	mul.f64 	%fd3061, %fd7795, %fd832;
	sub.f64 	%fd847, %fd3018, %fd3061;
	st.local.f64 	[%rd1+4480], %fd847;
	mul.f64 	%fd3062, %fd7796, %fd833;
	sub.f64 	%fd848, %fd3017, %fd3062;
	st.local.f64 	[%rd1+4472], %fd848;
	mul.f64 	%fd3063, %fd7797, %fd834;
	sub.f64 	%fd849, %fd3016, %fd3063;
	st.local.f64 	[%rd1+4464], %fd849;
	mul.f64 	%fd3064, %fd7798, %fd835;
	sub.f64 	%fd850, %fd3015, %fd3064;
	st.local.f64 	[%rd1+4456], %fd850;
	mul.f64 	%fd3065, %fd7799, %fd836;
	sub.f64 	%fd851, %fd3014, %fd3065;
	st.local.f64 	[%rd1+4448], %fd851;
	mul.f64 	%fd3066, %fd7800, %fd837;
	sub.f64 	%fd852, %fd3013, %fd3066;
	st.local.f64 	[%rd1+4440], %fd852;
	mul.f64 	%fd3067, %fd7801, %fd838;
	sub.f64 	%fd853, %fd3012, %fd3067;
	st.local.f64 	[%rd1+4432], %fd853;
	mul.f64 	%fd3068, %fd7802, %fd839;
	sub.f64 	%fd854, %fd3011, %fd3068;
	st.local.f64 	[%rd1+4424], %fd854;
	mul.f64 	%fd3069, %fd7803, %fd840;
	sub.f64 	%fd855, %fd3010, %fd3069;
	st.local.f64 	[%rd1+4416], %fd855;
	mul.f64 	%fd3070, %fd7804, %fd841;
	sub.f64 	%fd856, %fd3009, %fd3070;
	st.local.f64 	[%rd1+4408], %fd856;
	mul.f64 	%fd3071, %fd7805, %fd842;
	sub.f64 	%fd857, %fd3008, %fd3071;
	st.local.f64 	[%rd1+4400], %fd857;
	mul.f64 	%fd3072, %fd7806, %fd843;
	sub.f64 	%fd858, %fd3007, %fd3072;
	st.local.f64 	[%rd1+4392], %fd858;
	mul.f64 	%fd3073, %fd7807, %fd844;
	sub.f64 	%fd859, %fd3006, %fd3073;
	st.local.f64 	[%rd1+4384], %fd859;
	mul.f64 	%fd3074, %fd7808, %fd845;
	sub.f64 	%fd860, %fd3005, %fd3074;
	st.local.f64 	[%rd1+4376], %fd860;
	mul.f64 	%fd3075, %fd7809, %fd846;
	sub.f64 	%fd861, %fd3004, %fd3075;
	st.local.f64 	[%rd1+4368], %fd861;
	mul.f64 	%fd3076, %fd7810, %fd847;
	sub.f64 	%fd862, %fd3003, %fd3076;
	st.local.f64 	[%rd1+4360], %fd862;
	mul.f64 	%fd3077, %fd7811, %fd848;
	sub.f64 	%fd863, %fd3002, %fd3077;
	st.local.f64 	[%rd1+4352], %fd863;
	mul.f64 	%fd3078, %fd7812, %fd849;
	sub.f64 	%fd864, %fd3001, %fd3078;
	st.local.f64 	[%rd1+4344], %fd864;
	mul.f64 	%fd3079, %fd7813, %fd850;
	sub.f64 	%fd865, %fd3000, %fd3079;
	st.local.f64 	[%rd1+4336], %fd865;
	mul.f64 	%fd3080, %fd7814, %fd851;
	sub.f64 	%fd866, %fd2999, %fd3080;
	st.local.f64 	[%rd1+4328], %fd866;
	mul.f64 	%fd3081, %fd7815, %fd852;
	sub.f64 	%fd867, %fd2998, %fd3081;
	st.local.f64 	[%rd1+4320], %fd867;
	mul.f64 	%fd3082, %fd7816, %fd853;
	sub.f64 	%fd868, %fd2997, %fd3082;
	st.local.f64 	[%rd1+4312], %fd868;
	mul.f64 	%fd3083, %fd7817, %fd854;
	sub.f64 	%fd869, %fd2996, %fd3083;
	st.local.f64 	[%rd1+4304], %fd869;
	mul.f64 	%fd3084, %fd7818, %fd855;
	sub.f64 	%fd870, %fd2995, %fd3084;
	st.local.f64 	[%rd1+4296], %fd870;
	st.local.f64 	[%rd1+1376], %fd840;
	st.local.f64 	[%rd1+1384], %fd839;
	st.local.f64 	[%rd1+1392], %fd838;
	st.local.f64 	[%rd1+1400], %fd837;
	st.local.f64 	[%rd1+1408], %fd836;
	st.local.f64 	[%rd1+1416], %fd835;
	st.local.f64 	[%rd1+1424], %fd834;
	st.local.f64 	[%rd1+1432], %fd833;
	st.local.f64 	[%rd1+1440], %fd832;
	st.local.f64 	[%rd1+1448], %fd831;
	st.local.f64 	[%rd1+1456], %fd830;
	st.local.f64 	[%rd1+1464], %fd829;
	st.local.f64 	[%rd1+1472], %fd828;
	st.local.f64 	[%rd1+1480], %fd827;
	st.local.f64 	[%rd1+1488], %fd826;
	st.local.f64 	[%rd1+1496], %fd870;
	st.local.f64 	[%rd1+1504], %fd869;
	st.local.f64 	[%rd1+1512], %fd868;
	st.local.f64 	[%rd1+1520], %fd867;
	st.local.f64 	[%rd1+1528], %fd866;
	st.local.f64 	[%rd1+1536], %fd865;
	st.local.f64 	[%rd1+1544], %fd864;
	st.local.f64 	[%rd1+1552], %fd863;
	st.local.f64 	[%rd1+1560], %fd862;
	st.local.f64 	[%rd1+1568], %fd861;
	st.local.f64 	[%rd1+1576], %fd860;
	st.local.f64 	[%rd1+1584], %fd859;
	st.local.f64 	[%rd1+1592], %fd858;
	st.local.f64 	[%rd1+1600], %fd857;
	st.local.f64 	[%rd1+1608], %fd856;
	st.local.f64 	[%rd1+1616], %fd855;
	st.local.f64 	[%rd1+1624], %fd854;
	st.local.f64 	[%rd1+1632], %fd853;
	st.local.f64 	[%rd1+1640], %fd852;
	st.local.f64 	[%rd1+1648], %fd851;
	st.local.f64 	[%rd1+1656], %fd850;
	st.local.f64 	[%rd1+1664], %fd849;
	st.local.f64 	[%rd1+1672], %fd848;
	st.local.f64 	[%rd1+1680], %fd847;
	st.local.f64 	[%rd1+1688], %fd846;
	st.local.f64 	[%rd1+1696], %fd845;
	st.local.f64 	[%rd1+1704], %fd844;
	st.local.f64 	[%rd1+1712], %fd843;
	st.local.f64 	[%rd1+1720], %fd842;
	st.local.f64 	[%rd1+1728], %fd841;
	st.local.f64 	[%rd1+1736], %fd825;
	@%p199 bra 	$L__BB5_25;
	ld.local.f64 	%fd3085, [%rd1+3328];
	ld.local.f64 	%fd3086, [%rd1+3096];
	mul.f64 	%fd3087, %fd3086, %fd855;
	fma.rn.f64 	%fd3088, %fd3085, %fd840, %fd3087;
	ld.local.f64 	%fd3089, [%rd1+3336];
	fma.rn.f64 	%fd3090, %fd3089, %fd825, %fd3088;
	st.local.f64 	[%rd1+4296], %fd3090;
	ld.local.f64 	%fd3091, [%rd1+3344];
	ld.local.f64 	%fd3092, [%rd1+3112];
	mul.f64 	%fd3093, %fd3092, %fd854;
	fma.rn.f64 	%fd3094, %fd3091, %fd839, %fd3093;
	ld.local.f64 	%fd3095, [%rd1+3352];
	fma.rn.f64 	%fd3096, %fd3095, %fd825, %fd3094;
	st.local.f64 	[%rd1+4304], %fd3096;
	ld.local.f64 	%fd3097, [%rd1+3360];
	ld.local.f64 	%fd3098, [%rd1+3128];
	mul.f64 	%fd3099, %fd3098, %fd853;
	fma.rn.f64 	%fd3100, %fd3097, %fd838, %fd3099;
	ld.local.f64 	%fd3101, [%rd1+3368];
	fma.rn.f64 	%fd3102, %fd3101, %fd825, %fd3100;
	st.local.f64 	[%rd1+4312], %fd3102;
	ld.local.f64 	%fd3103, [%rd1+3376];
	ld.local.f64 	%fd3104, [%rd1+3144];
	mul.f64 	%fd3105, %fd3104, %fd852;
	fma.rn.f64 	%fd3106, %fd3103, %fd837, %fd3105;
	ld.local.f64 	%fd3107, [%rd1+3384];
	fma.rn.f64 	%fd3108, %fd3107, %fd825, %fd3106;
	st.local.f64 	[%rd1+4320], %fd3108;
	ld.local.f64 	%fd3109, [%rd1+3392];
	ld.local.f64 	%fd3110, [%rd1+3160];
	mul.f64 	%fd3111, %fd3110, %fd851;
	fma.rn.f64 	%fd3112, %fd3109, %fd836, %fd3111;
	ld.local.f64 	%fd3113, [%rd1+3400];
	fma.rn.f64 	%fd3114, %fd3113, %fd825, %fd3112;
	st.local.f64 	[%rd1+4328], %fd3114;
	ld.local.f64 	%fd3115, [%rd1+3408];
	ld.local.f64 	%fd3116, [%rd1+3176];
	mul.f64 	%fd3117, %fd3116, %fd850;
	fma.rn.f64 	%fd3118, %fd3115, %fd835, %fd3117;
	ld.local.f64 	%fd3119, [%rd1+3416];
	fma.rn.f64 	%fd3120, %fd3119, %fd825, %fd3118;
	st.local.f64 	[%rd1+4336], %fd3120;
	ld.local.f64 	%fd3121, [%rd1+3424];
	ld.local.f64 	%fd3122, [%rd1+3192];
	mul.f64 	%fd3123, %fd3122, %fd849;
	fma.rn.f64 	%fd3124, %fd3121, %fd834, %fd3123;
	ld.local.f64 	%fd3125, [%rd1+3432];
	fma.rn.f64 	%fd3126, %fd3125, %fd825, %fd3124;
	st.local.f64 	[%rd1+4344], %fd3126;
	ld.local.f64 	%fd3127, [%rd1+3440];
	ld.local.f64 	%fd3128, [%rd1+3208];
	mul.f64 	%fd3129, %fd3128, %fd848;
	fma.rn.f64 	%fd3130, %fd3127, %fd833, %fd3129;
	ld.local.f64 	%fd3131, [%rd1+3448];
	fma.rn.f64 	%fd3132, %fd3131, %fd825, %fd3130;
	st.local.f64 	[%rd1+4352], %fd3132;
	ld.local.f64 	%fd3133, [%rd1+3456];
	ld.local.f64 	%fd3134, [%rd1+3224];
	mul.f64 	%fd3135, %fd3134, %fd847;
	fma.rn.f64 	%fd3136, %fd3133, %fd832, %fd3135;
	ld.local.f64 	%fd3137, [%rd1+3464];
	fma.rn.f64 	%fd3138, %fd3137, %fd825, %fd3136;
	st.local.f64 	[%rd1+4360], %fd3138;
	ld.local.f64 	%fd3139, [%rd1+3472];
	ld.local.f64 	%fd3140, [%rd1+3240];
	mul.f64 	%fd3141, %fd3140, %fd846;
	fma.rn.f64 	%fd3142, %fd3139, %fd831, %fd3141;
	ld.local.f64 	%fd3143, [%rd1+3480];
	fma.rn.f64 	%fd3144, %fd3143, %fd825, %fd3142;
	st.local.f64 	[%rd1+4368], %fd3144;
	ld.local.f64 	%fd3145, [%rd1+3488];
	ld.local.f64 	%fd3146, [%rd1+3256];
	mul.f64 	%fd3147, %fd3146, %fd845;
	fma.rn.f64 	%fd3148, %fd3145, %fd830, %fd3147;
	ld.local.f64 	%fd3149, [%rd1+3496];
	fma.rn.f64 	%fd3150, %fd3149, %fd825, %fd3148;
	st.local.f64 	[%rd1+4376], %fd3150;
	ld.local.f64 	%fd3151, [%rd1+3504];
	ld.local.f64 	%fd3152, [%rd1+3272];
	mul.f64 	%fd3153, %fd3152, %fd844;
	fma.rn.f64 	%fd3154, %fd3151, %fd829, %fd3153;
	ld.local.f64 	%fd3155, [%rd1+3512];
	fma.rn.f64 	%fd3156, %fd3155, %fd825, %fd3154;
	st.local.f64 	[%rd1+4384], %fd3156;
	ld.local.f64 	%fd3157, [%rd1+3520];
	ld.local.f64 	%fd3158, [%rd1+3288];
	mul.f64 	%fd3159, %fd3158, %fd843;
	fma.rn.f64 	%fd3160, %fd3157, %fd828, %fd3159;
	ld.local.f64 	%fd3161, [%rd1+3528];
	fma.rn.f64 	%fd3162, %fd3161, %fd825, %fd3160;
	st.local.f64 	[%rd1+4392], %fd3162;
	ld.local.f64 	%fd3163, [%rd1+3536];
	ld.local.f64 	%fd3164, [%rd1+3304];
	mul.f64 	%fd3165, %fd3164, %fd842;
	fma.rn.f64 	%fd3166, %fd3163, %fd827, %fd3165;
	ld.local.f64 	%fd3167, [%rd1+3544];
	fma.rn.f64 	%fd3168, %fd3167, %fd825, %fd3166;
	st.local.f64 	[%rd1+4400], %fd3168;
	ld.local.f64 	%fd3169, [%rd1+3552];
	ld.local.f64 	%fd3170, [%rd1+3320];
	mul.f64 	%fd3171, %fd3170, %fd841;
	fma.rn.f64 	%fd3172, %fd3169, %fd826, %fd3171;
	ld.local.f64 	%fd3173, [%rd1+3560];
	fma.rn.f64 	%fd3174, %fd3173, %fd825, %fd3172;
	st.local.f64 	[%rd1+4408], %fd3174;
	ld.local.f64 	%fd3175, [%rd1+2848];
	ld.local.f64 	%fd3176, [%rd1+2856];
	mul.f64 	%fd3177, %fd3176, %fd855;
	fma.rn.f64 	%fd3178, %fd3175, %fd870, %fd3177;
	st.local.f64 	[%rd1+4416], %fd3178;
	ld.local.f64 	%fd3179, [%rd1+2864];
	ld.local.f64 	%fd3180, [%rd1+2872];
	mul.f64 	%fd3181, %fd3180, %fd854;
	fma.rn.f64 	%fd3182, %fd3179, %fd869, %fd3181;
	st.local.f64 	[%rd1+4424], %fd3182;
	ld.local.f64 	%fd3183, [%rd1+2880];
	ld.local.f64 	%fd3184, [%rd1+2888];
	mul.f64 	%fd3185, %fd3184, %fd853;
	fma.rn.f64 	%fd3186, %fd3183, %fd868, %fd3185;
	st.local.f64 	[%rd1+4432], %fd3186;
	ld.local.f64 	%fd3187, [%rd1+2896];
	ld.local.f64 	%fd3188, [%rd1+2904];
	mul.f64 	%fd3189, %fd3188, %fd852;
	fma.rn.f64 	%fd3190, %fd3187, %fd867, %fd3189;
	st.local.f64 	[%rd1+4440], %fd3190;
	ld.local.f64 	%fd3191, [%rd1+2912];
	ld.local.f64 	%fd3192, [%rd1+2920];
	mul.f64 	%fd3193, %fd3192, %fd851;
	fma.rn.f64 	%fd3194, %fd3191, %fd866, %fd3193;
	st.local.f64 	[%rd1+4448], %fd3194;
	ld.local.f64 	%fd3195, [%rd1+2928];
	ld.local.f64 	%fd3196, [%rd1+2936];
	mul.f64 	%fd3197, %fd3196, %fd850;
	fma.rn.f64 	%fd3198, %fd3195, %fd865, %fd3197;
	st.local.f64 	[%rd1+4456], %fd3198;
	ld.local.f64 	%fd3199, [%rd1+2944];
	ld.local.f64 	%fd3200, [%rd1+2952];
	mul.f64 	%fd3201, %fd3200, %fd849;
	fma.rn.f64 	%fd3202, %fd3199, %fd864, %fd3201;
	st.local.f64 	[%rd1+4464], %fd3202;
	ld.local.f64 	%fd3203, [%rd1+2960];
	ld.local.f64 	%fd3204, [%rd1+2968];
	mul.f64 	%fd3205, %fd3204, %fd848;
	fma.rn.f64 	%fd3206, %fd3203, %fd863, %fd3205;
	st.local.f64 	[%rd1+4472], %fd3206;
	ld.local.f64 	%fd3207, [%rd1+2976];
	ld.local.f64 	%fd3208, [%rd1+2984];
	mul.f64 	%fd3209, %fd3208, %fd847;
	fma.rn.f64 	%fd3210, %fd3207, %fd862, %fd3209;
	st.local.f64 	[%rd1+4480], %fd3210;
	ld.local.f64 	%fd3211, [%rd1+2992];
	ld.local.f64 	%fd3212, [%rd1+3000];
	mul.f64 	%fd3213, %fd3212, %fd846;
	fma.rn.f64 	%fd3214, %fd3211, %fd861, %fd3213;
	st.local.f64 	[%rd1+4488], %fd3214;
	ld.local.f64 	%fd3215, [%rd1+3008];
	ld.local.f64 	%fd3216, [%rd1+3016];
	mul.f64 	%fd3217, %fd3216, %fd845;
	fma.rn.f64 	%fd3218, %fd3215, %fd860, %fd3217;
	st.local.f64 	[%rd1+4496], %fd3218;
	ld.local.f64 	%fd3219, [%rd1+3024];
	ld.local.f64 	%fd3220, [%rd1+3032];
	mul.f64 	%fd3221, %fd3220, %fd844;
	fma.rn.f64 	%fd3222, %fd3219, %fd859, %fd3221;
	st.local.f64 	[%rd1+4504], %fd3222;
	ld.local.f64 	%fd3223, [%rd1+3040];
	ld.local.f64 	%fd3224, [%rd1+3048];
	mul.f64 	%fd3225, %fd3224, %fd843;
	fma.rn.f64 	%fd3226, %fd3223, %fd858, %fd3225;
	st.local.f64 	[%rd1+4512], %fd3226;
	ld.local.f64 	%fd3227, [%rd1+3056];
	ld.local.f64 	%fd3228, [%rd1+3064];
	mul.f64 	%fd3229, %fd3228, %fd842;
	fma.rn.f64 	%fd3230, %fd3227, %fd857, %fd3229;
	st.local.f64 	[%rd1+4520], %fd3230;
	ld.local.f64 	%fd3231, [%rd1+3072];
	ld.local.f64 	%fd3232, [%rd1+3080];
	mul.f64 	%fd3233, %fd3232, %fd841;
	fma.rn.f64 	%fd3234, %fd3231, %fd856, %fd3233;
	st.local.f64 	[%rd1+4528], %fd3234;
	ld.local.f64 	%fd3235, [%rd1+3088];
	mul.f64 	%fd3236, %fd3235, %fd855;
	fma.rn.f64 	%fd3237, %fd3176, %fd870, %fd3236;
	fma.rn.f64 	%fd3238, %fd3086, %fd840, %fd3237;
	st.local.f64 	[%rd1+4536], %fd3238;
	ld.local.f64 	%fd3239, [%rd1+3104];
	mul.f64 	%fd3240, %fd3239, %fd854;
	fma.rn.f64 	%fd3241, %fd3180, %fd869, %fd3240;
	fma.rn.f64 	%fd3242, %fd3092, %fd839, %fd3241;
	st.local.f64 	[%rd1+4544], %fd3242;
	ld.local.f64 	%fd3243, [%rd1+3120];
	mul.f64 	%fd3244, %fd3243, %fd853;
	fma.rn.f64 	%fd3245, %fd3184, %fd868, %fd3244;
	fma.rn.f64 	%fd3246, %fd3098, %fd838, %fd3245;
	st.local.f64 	[%rd1+4552], %fd3246;
	ld.local.f64 	%fd3247, [%rd1+3136];
	mul.f64 	%fd3248, %fd3247, %fd852;
	fma.rn.f64 	%fd3249, %fd3188, %fd867, %fd3248;
	fma.rn.f64 	%fd3250, %fd3104, %fd837, %fd3249;
	st.local.f64 	[%rd1+4560], %fd3250;
	ld.local.f64 	%fd3251, [%rd1+3152];
	mul.f64 	%fd3252, %fd3251, %fd851;
	fma.rn.f64 	%fd3253, %fd3192, %fd866, %fd3252;
	fma.rn.f64 	%fd3254, %fd3110, %fd836, %fd3253;
	st.local.f64 	[%rd1+4568], %fd3254;
	ld.local.f64 	%fd3255, [%rd1+3168];
	mul.f64 	%fd3256, %fd3255, %fd850;
	fma.rn.f64 	%fd3257, %fd3196, %fd865, %fd3256;
	fma.rn.f64 	%fd3258, %fd3116, %fd835, %fd3257;
	st.local.f64 	[%rd1+4576], %fd3258;
	ld.local.f64 	%fd3259, [%rd1+3184];
	mul.f64 	%fd3260, %fd3259, %fd849;
	fma.rn.f64 	%fd3261, %fd3200, %fd864, %fd3260;
	fma.rn.f64 	%fd3262, %fd3122, %fd834, %fd3261;
	st.local.f64 	[%rd1+4584], %fd3262;
	ld.local.f64 	%fd3263, [%rd1+3200];
	mul.f64 	%fd3264, %fd3263, %fd848;
	fma.rn.f64 	%fd3265, %fd3204, %fd863, %fd3264;
	fma.rn.f64 	%fd3266, %fd3128, %fd833, %fd3265;
	st.local.f64 	[%rd1+4592], %fd3266;
	ld.local.f64 	%fd3267, [%rd1+3216];
	mul.f64 	%fd3268, %fd3267, %fd847;
	fma.rn.f64 	%fd3269, %fd3208, %fd862, %fd3268;
	fma.rn.f64 	%fd3270, %fd3134, %fd832, %fd3269;
	st.local.f64 	[%rd1+4600], %fd3270;
	ld.local.f64 	%fd3271, [%rd1+3232];
	mul.f64 	%fd3272, %fd3271, %fd846;
	fma.rn.f64 	%fd3273, %fd3212, %fd861, %fd3272;
	fma.rn.f64 	%fd3274, %fd3140, %fd831, %fd3273;
	st.local.f64 	[%rd1+4608], %fd3274;
	ld.local.f64 	%fd3275, [%rd1+3248];
	mul.f64 	%fd3276, %fd3275, %fd845;
	fma.rn.f64 	%fd3277, %fd3216, %fd860, %fd3276;
	fma.rn.f64 	%fd3278, %fd3146, %fd830, %fd3277;
	st.local.f64 	[%rd1+4616], %fd3278;
	ld.local.f64 	%fd3279, [%rd1+3264];
	mul.f64 	%fd3280, %fd3279, %fd844;
	fma.rn.f64 	%fd3281, %fd3220, %fd859, %fd3280;
	fma.rn.f64 	%fd3282, %fd3152, %fd829, %fd3281;
	st.local.f64 	[%rd1+4624], %fd3282;
	ld.local.f64 	%fd3283, [%rd1+3280];
	mul.f64 	%fd3284, %fd3283, %fd843;
	fma.rn.f64 	%fd3285, %fd3224, %fd858, %fd3284;
	fma.rn.f64 	%fd3286, %fd3158, %fd828, %fd3285;
	st.local.f64 	[%rd1+4632], %fd3286;
	ld.local.f64 	%fd3287, [%rd1+3296];
	mul.f64 	%fd3288, %fd3287, %fd842;
	fma.rn.f64 	%fd3289, %fd3228, %fd857, %fd3288;
	fma.rn.f64 	%fd3290, %fd3164, %fd827, %fd3289;
	st.local.f64 	[%rd1+4640], %fd3290;
	ld.local.f64 	%fd3291, [%rd1+3312];
	mul.f64 	%fd3292, %fd3291, %fd841;
	fma.rn.f64 	%fd3293, %fd3232, %fd856, %fd3292;
	fma.rn.f64 	%fd3294, %fd3170, %fd826, %fd3293;
	st.local.f64 	[%rd1+4648], %fd3294;
	mul.f64 	%fd3295, %fd3095, %fd839;
	fma.rn.f64 	%fd3296, %fd3089, %fd840, %fd3295;
	fma.rn.f64 	%fd3297, %fd3101, %fd838, %fd3296;
	fma.rn.f64 	%fd3298, %fd3107, %fd837, %fd3297;
	fma.rn.f64 	%fd3299, %fd3113, %fd836, %fd3298;
	fma.rn.f64 	%fd3300, %fd3119, %fd835, %fd3299;
	fma.rn.f64 	%fd3301, %fd3125, %fd834, %fd3300;
	fma.rn.f64 	%fd3302, %fd3131, %fd833, %fd3301;
	fma.rn.f64 	%fd3303, %fd3137, %fd832, %fd3302;
	fma.rn.f64 	%fd3304, %fd3143, %fd831, %fd3303;
	fma.rn.f64 	%fd3305, %fd3149, %fd830, %fd3304;
	fma.rn.f64 	%fd3306, %fd3155, %fd829, %fd3305;
	fma.rn.f64 	%fd3307, %fd3161, %fd828, %fd3306;
	fma.rn.f64 	%fd3308, %fd3167, %fd827, %fd3307;
	fma.rn.f64 	%fd3309, %fd3173, %fd826, %fd3308;
	st.local.f64 	[%rd1+4656], %fd3309;
	sub.f64 	%fd3310, %fd810, %fd3090;
	sub.f64 	%fd3311, %fd811, %fd3096;
	mul.f64 	%fd3312, %fd3311, %fd3311;
	fma.rn.f64 	%fd3313, %fd3310, %fd3310, %fd3312;
	sub.f64 	%fd3314, %fd812, %fd3102;
	fma.rn.f64 	%fd3315, %fd3314, %fd3314, %fd3313;
	sub.f64 	%fd3316, %fd813, %fd3108;
	fma.rn.f64 	%fd3317, %fd3316, %fd3316, %fd3315;
	sub.f64 	%fd3318, %fd814, %fd3114;
	fma.rn.f64 	%fd3319, %fd3318, %fd3318, %fd3317;
	sub.f64 	%fd3320, %fd815, %fd3120;
	fma.rn.f64 	%fd3321, %fd3320, %fd3320, %fd3319;
	sub.f64 	%fd3322, %fd816, %fd3126;
	fma.rn.f64 	%fd3323, %fd3322, %fd3322, %fd3321;
	sub.f64 	%fd3324, %fd817, %fd3132;
	fma.rn.f64 	%fd3325, %fd3324, %fd3324, %fd3323;
	sub.f64 	%fd3326, %fd818, %fd3138;
	fma.rn.f64 	%fd3327, %fd3326, %fd3326, %fd3325;
	sub.f64 	%fd3328, %fd819, %fd3144;
	fma.rn.f64 	%fd3329, %fd3328, %fd3328, %fd3327;
	sub.f64 	%fd3330, %fd820, %fd3150;
	fma.rn.f64 	%fd3331, %fd3330, %fd3330, %fd3329;
	sub.f64 	%fd3332, %fd821, %fd3156;
	fma.rn.f64 	%fd3333, %fd3332, %fd3332, %fd3331;
	sub.f64 	%fd3334, %fd822, %fd3162;
	fma.rn.f64 	%fd3335, %fd3334, %fd3334, %fd3333;
	sub.f64 	%fd3336, %fd823, %fd3168;
	fma.rn.f64 	%fd3337, %fd3336, %fd3336, %fd3335;
	sub.f64 	%fd3338, %fd824, %fd3174;
	fma.rn.f64 	%fd3339, %fd3338, %fd3338, %fd3337;
	add.u64 	%rd151, %SP, 0;
	add.u64 	%rd152, %SPL, 0;
	st.local.f64 	[%rd152], %fd3339;
	mov.u64 	%rd153, $str$4;
	cvta.global.u64 	%rd154, %rd153;
	{ // callseq 4, 0
	.param .b64 param0;
	st.param.b64 	[param0], %rd154;
	.param .b64 param1;
	st.param.b64 	[param1], %rd151;
	.param .b32 retval0;
	call.uni (retval0), 
	vprintf, 
	(
	param0, 
	param1
	);
	ld.param.b32 	%r46, [retval0];
	} // callseq 4
$L__BB5_25:
	ld.local.u32 	%r8, [%rd1+5108];
	setp.lt.s32 	%p112, %r8, 1;
	@%p112 bra 	$L__BB5_34;
	ld.local.f64 	%fd7864, [%rd1+1376];
	ld.local.f64 	%fd7863, [%rd1+1616];
	ld.local.f64 	%fd7862, [%rd1+1736];
	ld.local.f64 	%fd7861, [%rd1+1384];
	ld.local.f64 	%fd7860, [%rd1+1624];
	ld.local.f64 	%fd7859, [%rd1+1392];
	ld.local.f64 	%fd7858, [%rd1+1632];
	ld.local.f64 	%fd7857, [%rd1+1400];
	ld.local.f64 	%fd7856, [%rd1+1640];
	ld.local.f64 	%fd7855, [%rd1+1408];
	ld.local.f64 	%fd7854, [%rd1+1648];
	ld.local.f64 	%fd7853, [%rd1+1416];
	ld.local.f64 	%fd7852, [%rd1+1656];
	ld.local.f64 	%fd7851, [%rd1+1424];
	ld.local.f64 	%fd7850, [%rd1+1664];
	ld.local.f64 	%fd7849, [%rd1+1432];
	ld.local.f64 	%fd7848, [%rd1+1672];
	ld.local.f64 	%fd7847, [%rd1+1440];
	ld.local.f64 	%fd7846, [%rd1+1680];
	ld.local.f64 	%fd7845, [%rd1+1448];
	ld.local.f64 	%fd7844, [%rd1+1688];
	ld.local.f64 	%fd7843, [%rd1+1456];
	ld.local.f64 	%fd7842, [%rd1+1696];
	ld.local.f64 	%fd7841, [%rd1+1464];
	ld.local.f64 	%fd7840, [%rd1+1704];
	ld.local.f64 	%fd7839, [%rd1+1472];
	ld.local.f64 	%fd7838, [%rd1+1712];
	ld.local.f64 	%fd7837, [%rd1+1480];
	ld.local.f64 	%fd7836, [%rd1+1720];
	ld.local.f64 	%fd7835, [%rd1+1488];
	ld.local.f64 	%fd7834, [%rd1+1728];
	ld.local.f64 	%fd7833, [%rd1+1496];
	ld.local.f64 	%fd7832, [%rd1+1504];
	ld.local.f64 	%fd7831, [%rd1+1512];
	ld.local.f64 	%fd7830, [%rd1+1520];
	ld.local.f64 	%fd7829, [%rd1+1528];
	ld.local.f64 	%fd7828, [%rd1+1536];
	ld.local.f64 	%fd7827, [%rd1+1544];
	ld.local.f64 	%fd7826, [%rd1+1552];
	ld.local.f64 	%fd7825, [%rd1+1560];
	ld.local.f64 	%fd7824, [%rd1+1568];
	ld.local.f64 	%fd7823, [%rd1+1576];
	ld.local.f64 	%fd7822, [%rd1+1584];
	ld.local.f64 	%fd7821, [%rd1+1592];
	ld.local.f64 	%fd7820, [%rd1+1600];
	ld.local.f64 	%fd7819, [%rd1+1608];
	mov.b32 	%r100, 0;
$L__BB5_27:
	ld.local.f64 	%fd3340, [%rd1+3328];
	ld.local.f64 	%fd3341, [%rd1+3096];
	mul.f64 	%fd3342, %fd3341, %fd7863;
	fma.rn.f64 	%fd3343, %fd3340, %fd7864, %fd3342;
	ld.local.f64 	%fd3344, [%rd1+3336];
	fma.rn.f64 	%fd3345, %fd3344, %fd7862, %fd3343;
	ld.local.f64 	%fd3346, [%rd1+3344];
	ld.local.f64 	%fd3347, [%rd1+3112];
	mul.f64 	%fd3348, %fd3347, %fd7860;
	fma.rn.f64 	%fd3349, %fd3346, %fd7861, %fd3348;
	ld.local.f64 	%fd3350, [%rd1+3352];
	fma.rn.f64 	%fd3351, %fd3350, %fd7862, %fd3349;
	ld.local.f64 	%fd3352, [%rd1+3360];
	ld.local.f64 	%fd3353, [%rd1+3128];
	mul.f64 	%fd3354, %fd3353, %fd7858;
	fma.rn.f64 	%fd3355, %fd3352, %fd7859, %fd3354;
	ld.local.f64 	%fd3356, [%rd1+3368];
	fma.rn.f64 	%fd3357, %fd3356, %fd7862, %fd3355;
	ld.local.f64 	%fd3358, [%rd1+3376];
	ld.local.f64 	%fd3359, [%rd1+3144];
	mul.f64 	%fd3360, %fd3359, %fd7856;
	fma.rn.f64 	%fd3361, %fd3358, %fd7857, %fd3360;
	ld.local.f64 	%fd3362, [%rd1+3384];
	fma.rn.f64 	%fd3363, %fd3362, %fd7862, %fd3361;
	ld.local.f64 	%fd3364, [%rd1+3392];
	ld.local.f64 	%fd3365, [%rd1+3160];
	mul.f64 	%fd3366, %fd3365, %fd7854;
	fma.rn.f64 	%fd3367, %fd3364, %fd7855, %fd3366;
	ld.local.f64 	%fd3368, [%rd1+3400];
	fma.rn.f64 	%fd3369, %fd3368, %fd7862, %fd3367;
	ld.local.f64 	%fd3370, [%rd1+3408];
	ld.local.f64 	%fd3371, [%rd1+3176];
	mul.f64 	%fd3372, %fd3371, %fd7852;
	fma.rn.f64 	%fd3373, %fd3370, %fd7853, %fd3372;
	ld.local.f64 	%fd3374, [%rd1+3416];
	fma.rn.f64 	%fd3375, %fd3374, %fd7862, %fd3373;
	ld.local.f64 	%fd3376, [%rd1+3424];
	ld.local.f64 	%fd3377, [%rd1+3192];
	mul.f64 	%fd3378, %fd3377, %fd7850;
	fma.rn.f64 	%fd3379, %fd3376, %fd7851, %fd3378;
	ld.local.f64 	%fd3380, [%rd1+3432];
	fma.rn.f64 	%fd3381, %fd3380, %fd7862, %fd3379;
	ld.local.f64 	%fd3382, [%rd1+3440];
	ld.local.f64 	%fd3383, [%rd1+3208];
	mul.f64 	%fd3384, %fd3383, %fd7848;
	fma.rn.f64 	%fd3385, %fd3382, %fd7849, %fd3384;
	ld.local.f64 	%fd3386, [%rd1+3448];
	fma.rn.f64 	%fd3387, %fd3386, %fd7862, %fd3385;
	ld.local.f64 	%fd3388, [%rd1+3456];
	ld.local.f64 	%fd3389, [%rd1+3224];
	mul.f64 	%fd3390, %fd3389, %fd7846;
	fma.rn.f64 	%fd3391, %fd3388, %fd7847, %fd3390;
	ld.local.f64 	%fd3392, [%rd1+3464];
	fma.rn.f64 	%fd3393, %fd3392, %fd7862, %fd3391;
	ld.local.f64 	%fd3394, [%rd1+3472];
	ld.local.f64 	%fd3395, [%rd1+3240];
	mul.f64 	%fd3396, %fd3395, %fd7844;
	fma.rn.f64 	%fd3397, %fd3394, %fd7845, %fd3396;
	ld.local.f64 	%fd3398, [%rd1+3480];
	fma.rn.f64 	%fd3399, %fd3398, %fd7862, %fd3397;
	ld.local.f64 	%fd3400, [%rd1+3488];
	ld.local.f64 	%fd3401, [%rd1+3256];
	mul.f64 	%fd3402, %fd3401, %fd7842;
	fma.rn.f64 	%fd3403, %fd3400, %fd7843, %fd3402;
	ld.local.f64 	%fd3404, [%rd1+3496];
	fma.rn.f64 	%fd3405, %fd3404, %fd7862, %fd3403;
	ld.local.f64 	%fd3406, [%rd1+3504];
	ld.local.f64 	%fd3407, [%rd1+3272];
	mul.f64 	%fd3408, %fd3407, %fd7840;
	fma.rn.f64 	%fd3409, %fd3406, %fd7841, %fd3408;
	ld.local.f64 	%fd3410, [%rd1+3512];
	fma.rn.f64 	%fd3411, %fd3410, %fd7862, %fd3409;
	ld.local.f64 	%fd3412, [%rd1+3520];
	ld.local.f64 	%fd3413, [%rd1+3288];
	mul.f64 	%fd3414, %fd3413, %fd7838;
	fma.rn.f64 	%fd3415, %fd3412, %fd7839, %fd3414;
	ld.local.f64 	%fd3416, [%rd1+3528];
	fma.rn.f64 	%fd3417, %fd3416, %fd7862, %fd3415;
	ld.local.f64 	%fd3418, [%rd1+3536];
	ld.local.f64 	%fd3419, [%rd1+3304];
	mul.f64 	%fd3420, %fd3419, %fd7836;
	fma.rn.f64 	%fd3421, %fd3418, %fd7837, %fd3420;
	ld.local.f64 	%fd3422, [%rd1+3544];
	fma.rn.f64 	%fd3423, %fd3422, %fd7862, %fd3421;
	ld.local.f64 	%fd3424, [%rd1+3552];
	ld.local.f64 	%fd3425, [%rd1+3320];
	mul.f64 	%fd3426, %fd3425, %fd7834;
	fma.rn.f64 	%fd3427, %fd3424, %fd7835, %fd3426;
	ld.local.f64 	%fd3428, [%rd1+3560];
	fma.rn.f64 	%fd3429, %fd3428, %fd7862, %fd3427;
	ld.local.f64 	%fd3430, [%rd1+2848];
	ld.local.f64 	%fd3431, [%rd1+2856];
	mul.f64 	%fd3432, %fd3431, %fd7863;
	fma.rn.f64 	%fd3433, %fd3430, %fd7833, %fd3432;
	ld.local.f64 	%fd3434, [%rd1+2864];
	ld.local.f64 	%fd3435, [%rd1+2872];
	mul.f64 	%fd3436, %fd3435, %fd7860;
	fma.rn.f64 	%fd3437, %fd3434, %fd7832, %fd3436;
	ld.local.f64 	%fd3438, [%rd1+2880];
	ld.local.f64 	%fd3439, [%rd1+2888];
	mul.f64 	%fd3440, %fd3439, %fd7858;
	fma.rn.f64 	%fd3441, %fd3438, %fd7831, %fd3440;
	ld.local.f64 	%fd3442, [%rd1+2896];
	ld.local.f64 	%fd3443, [%rd1+2904];
	mul.f64 	%fd3444, %fd3443, %fd7856;
	fma.rn.f64 	%fd3445, %fd3442, %fd7830, %fd3444;
	ld.local.f64 	%fd3446, [%rd1+2912];
	ld.local.f64 	%fd3447, [%rd1+2920];
	mul.f64 	%fd3448, %fd3447, %fd7854;
	fma.rn.f64 	%fd3449, %fd3446, %fd7829, %fd3448;
	ld.local.f64 	%fd3450, [%rd1+2928];
	ld.local.f64 	%fd3451, [%rd1+2936];
	mul.f64 	%fd3452, %fd3451, %fd7852;
	fma.rn.f64 	%fd3453, %fd3450, %fd7828, %fd3452;
	ld.local.f64 	%fd3454, [%rd1+2944];
	ld.local.f64 	%fd3455, [%rd1+2952];
	mul.f64 	%fd3456, %fd3455, %fd7850;
	fma.rn.f64 	%fd3457, %fd3454, %fd7827, %fd3456;
	ld.local.f64 	%fd3458, [%rd1+2960];
	ld.local.f64 	%fd3459, [%rd1+2968];
	mul.f64 	%fd3460, %fd3459, %fd7848;
	fma.rn.f64 	%fd3461, %fd3458, %fd7826, %fd3460;
	ld.local.f64 	%fd3462, [%rd1+2976];
	ld.local.f64 	%fd3463, [%rd1+2984];
	mul.f64 	%fd3464, %fd3463, %fd7846;
	fma.rn.f64 	%fd3465, %fd3462, %fd7825, %fd3464;
	ld.local.f64 	%fd3466, [%rd1+2992];
	ld.local.f64 	%fd3467, [%rd1+3000];
	mul.f64 	%fd3468, %fd3467, %fd7844;
	fma.rn.f64 	%fd3469, %fd3466, %fd7824, %fd3468;
	ld.local.f64 	%fd3470, [%rd1+3008];
	ld.local.f64 	%fd3471, [%rd1+3016];
	mul.f64 	%fd3472, %fd3471, %fd7842;
	fma.rn.f64 	%fd3473, %fd3470, %fd7823, %fd3472;
	ld.local.f64 	%fd3474, [%rd1+3024];
	ld.local.f64 	%fd3475, [%rd1+3032];
	mul.f64 	%fd3476, %fd3475, %fd7840;
	fma.rn.f64 	%fd3477, %fd3474, %fd7822, %fd3476;
	ld.local.f64 	%fd3478, [%rd1+3040];
	ld.local.f64 	%fd3479, [%rd1+3048];
	mul.f64 	%fd3480, %fd3479, %fd7838;
	fma.rn.f64 	%fd3481, %fd3478, %fd7821, %fd3480;
	ld.local.f64 	%fd3482, [%rd1+3056];
	ld.local.f64 	%fd3483, [%rd1+3064];
	mul.f64 	%fd3484, %fd3483, %fd7836;
	fma.rn.f64 	%fd3485, %fd3482, %fd7820, %fd3484;
	ld.local.f64 	%fd3486, [%rd1+3072];
	ld.local.f64 	%fd3487, [%rd1+3080];
	mul.f64 	%fd3488, %fd3487, %fd7834;
	fma.rn.f64 	%fd3489, %fd3486, %fd7819, %fd3488;
	ld.local.f64 	%fd3490, [%rd1+3088];
	mul.f64 	%fd3491, %fd3490, %fd7863;
	fma.rn.f64 	%fd3492, %fd3431, %fd7833, %fd3491;
	fma.rn.f64 	%fd3493, %fd3341, %fd7864, %fd3492;
	ld.local.f64 	%fd3494, [%rd1+3104];
	mul.f64 	%fd3495, %fd3494, %fd7860;
	fma.rn.f64 	%fd3496, %fd3435, %fd7832, %fd3495;
	fma.rn.f64 	%fd3497, %fd3347, %fd7861, %fd3496;
	ld.local.f64 	%fd3498, [%rd1+3120];
	mul.f64 	%fd3499, %fd3498, %fd7858;
	fma.rn.f64 	%fd3500, %fd3439, %fd7831, %fd3499;
	fma.rn.f64 	%fd3501, %fd3353, %fd7859, %fd3500;
	ld.local.f64 	%fd3502, [%rd1+3136];
	mul.f64 	%fd3503, %fd3502, %fd7856;
	fma.rn.f64 	%fd3504, %fd3443, %fd7830, %fd3503;
	fma.rn.f64 	%fd3505, %fd3359, %fd7857, %fd3504;
	ld.local.f64 	%fd3506, [%rd1+3152];
	mul.f64 	%fd3507, %fd3506, %fd7854;
	fma.rn.f64 	%fd3508, %fd3447, %fd7829, %fd3507;
	fma.rn.f64 	%fd3509, %fd3365, %fd7855, %fd3508;
	ld.local.f64 	%fd3510, [%rd1+3168];
	mul.f64 	%fd3511, %fd3510, %fd7852;
	fma.rn.f64 	%fd3512, %fd3451, %fd7828, %fd3511;
	fma.rn.f64 	%fd3513, %fd3371, %fd7853, %fd3512;
	ld.local.f64 	%fd3514, [%rd1+3184];
	mul.f64 	%fd3515, %fd3514, %fd7850;
	fma.rn.f64 	%fd3516, %fd3455, %fd7827, %fd3515;
	fma.rn.f64 	%fd3517, %fd3377, %fd7851, %fd3516;
	ld.local.f64 	%fd3518, [%rd1+3200];
	mul.f64 	%fd3519, %fd3518, %fd7848;
	fma.rn.f64 	%fd3520, %fd3459, %fd7826, %fd3519;
	fma.rn.f64 	%fd3521, %fd3383, %fd7849, %fd3520;
	ld.local.f64 	%fd3522, [%rd1+3216];
	mul.f64 	%fd3523, %fd3522, %fd7846;
	fma.rn.f64 	%fd3524, %fd3463, %fd7825, %fd3523;
	fma.rn.f64 	%fd3525, %fd3389, %fd7847, %fd3524;
	ld.local.f64 	%fd3526, [%rd1+3232];
	mul.f64 	%fd3527, %fd3526, %fd7844;
	fma.rn.f64 	%fd3528, %fd3467, %fd7824, %fd3527;
	fma.rn.f64 	%fd3529, %fd3395, %fd7845, %fd3528;
	ld.local.f64 	%fd3530, [%rd1+3248];
	mul.f64 	%fd3531, %fd3530, %fd7842;
	fma.rn.f64 	%fd3532, %fd3471, %fd7823, %fd3531;
	fma.rn.f64 	%fd3533, %fd3401, %fd7843, %fd3532;
	ld.local.f64 	%fd3534, [%rd1+3264];
	mul.f64 	%fd3535, %fd3534, %fd7840;
	fma.rn.f64 	%fd3536, %fd3475, %fd7822, %fd3535;
	fma.rn.f64 	%fd3537, %fd3407, %fd7841, %fd3536;
	ld.local.f64 	%fd3538, [%rd1+3280];
	mul.f64 	%fd3539, %fd3538, %fd7838;
	fma.rn.f64 	%fd3540, %fd3479, %fd7821, %fd3539;
	fma.rn.f64 	%fd3541, %fd3413, %fd7839, %fd3540;
	ld.local.f64 	%fd3542, [%rd1+3296];
	mul.f64 	%fd3543, %fd3542, %fd7836;
	fma.rn.f64 	%fd3544, %fd3483, %fd7820, %fd3543;
	fma.rn.f64 	%fd3545, %fd3419, %fd7837, %fd3544;
	ld.local.f64 	%fd3546, [%rd1+3312];
	mul.f64 	%fd3547, %fd3546, %fd7834;
	fma.rn.f64 	%fd3548, %fd3487, %fd7819, %fd3547;
	fma.rn.f64 	%fd3549, %fd3425, %fd7835, %fd3548;
	mul.f64 	%fd3550, %fd3350, %fd7861;
	fma.rn.f64 	%fd3551, %fd3344, %fd7864, %fd3550;
	fma.rn.f64 	%fd3552, %fd3356, %fd7859, %fd3551;
	fma.rn.f64 	%fd3553, %fd3362, %fd7857, %fd3552;
	fma.rn.f64 	%fd3554, %fd3368, %fd7855, %fd3553;
	fma.rn.f64 	%fd3555, %fd3374, %fd7853, %fd3554;
	fma.rn.f64 	%fd3556, %fd3380, %fd7851, %fd3555;
	fma.rn.f64 	%fd3557, %fd3386, %fd7849, %fd3556;
	fma.rn.f64 	%fd3558, %fd3392, %fd7847, %fd3557;
	fma.rn.f64 	%fd3559, %fd3398, %fd7845, %fd3558;
	fma.rn.f64 	%fd3560, %fd3404, %fd7843, %fd3559;
	fma.rn.f64 	%fd3561, %fd3410, %fd7841, %fd3560;
	fma.rn.f64 	%fd3562, %fd3416, %fd7839, %fd3561;
	fma.rn.f64 	%fd3563, %fd3422, %fd7837, %fd3562;
	fma.rn.f64 	%fd3564, %fd3428, %fd7835, %fd3563;
	ld.local.f64 	%fd3565, [%rd1+616];
	sub.f64 	%fd3566, %fd3345, %fd3565;
	st.local.f64 	[%rd1+2112], %fd3566;
	ld.local.f64 	%fd3567, [%rd1+624];
	sub.f64 	%fd3568, %fd3351, %fd3567;
	st.local.f64 	[%rd1+2120], %fd3568;
	mul.f64 	%fd3569, %fd3568, %fd3568;
	fma.rn.f64 	%fd3570, %fd3566, %fd3566, %fd3569;
	ld.local.f64 	%fd3571, [%rd1+632];
	sub.f64 	%fd3572, %fd3357, %fd3571;
	st.local.f64 	[%rd1+2128], %fd3572;
	fma.rn.f64 	%fd3573, %fd3572, %fd3572, %fd3570;
	ld.local.f64 	%fd3574, [%rd1+640];
	sub.f64 	%fd3575, %fd3363, %fd3574;
	st.local.f64 	[%rd1+2136], %fd3575;
	fma.rn.f64 	%fd3576, %fd3575, %fd3575, %fd3573;
	ld.local.f64 	%fd3577, [%rd1+648];
	sub.f64 	%fd3578, %fd3369, %fd3577;
	st.local.f64 	[%rd1+2144], %fd3578;
	fma.rn.f64 	%fd3579, %fd3578, %fd3578, %fd3576;
	ld.local.f64 	%fd3580, [%rd1+656];
	sub.f64 	%fd3581, %fd3375, %fd3580;
	st.local.f64 	[%rd1+2152], %fd3581;
	fma.rn.f64 	%fd3582, %fd3581, %fd3581, %fd3579;
	ld.local.f64 	%fd3583, [%rd1+664];
	sub.f64 	%fd3584, %fd3381, %fd3583;
	st.local.f64 	[%rd1+2160], %fd3584;
	fma.rn.f64 	%fd3585, %fd3584, %fd3584, %fd3582;
	ld.local.f64 	%fd3586, [%rd1+672];
	sub.f64 	%fd3587, %fd3387, %fd3586;
	st.local.f64 	[%rd1+2168], %fd3587;
	fma.rn.f64 	%fd3588, %fd3587, %fd3587, %fd3585;
	ld.local.f64 	%fd3589, [%rd1+680];
	sub.f64 	%fd3590, %fd3393, %fd3589;
	st.local.f64 	[%rd1+2176], %fd3590;
	fma.rn.f64 	%fd3591, %fd3590, %fd3590, %fd3588;
	ld.local.f64 	%fd3592, [%rd1+688];
	sub.f64 	%fd3593, %fd3399, %fd3592;
	st.local.f64 	[%rd1+2184], %fd3593;
	fma.rn.f64 	%fd3594, %fd3593, %fd3593, %fd3591;
	ld.local.f64 	%fd3595, [%rd1+696];
	sub.f64 	%fd3596, %fd3405, %fd3595;
	st.local.f64 	[%rd1+2192], %fd3596;
	fma.rn.f64 	%fd3597, %fd3596, %fd3596, %fd3594;
	ld.local.f64 	%fd3598, [%rd1+704];
	sub.f64 	%fd3599, %fd3411, %fd3598;
	st.local.f64 	[%rd1+2200], %fd3599;
	fma.rn.f64 	%fd3600, %fd3599, %fd3599, %fd3597;
	ld.local.f64 	%fd3601, [%rd1+712];
	sub.f64 	%fd3602, %fd3417, %fd3601;
	st.local.f64 	[%rd1+2208], %fd3602;
	fma.rn.f64 	%fd3603, %fd3602, %fd3602, %fd3600;
	ld.local.f64 	%fd3604, [%rd1+720];
	sub.f64 	%fd3605, %fd3423, %fd3604;
	st.local.f64 	[%rd1+2216], %fd3605;
	fma.rn.f64 	%fd3606, %fd3605, %fd3605, %fd3603;
	ld.local.f64 	%fd3607, [%rd1+728];
	sub.f64 	%fd3608, %fd3429, %fd3607;
	st.local.f64 	[%rd1+2224], %fd3608;
	fma.rn.f64 	%fd3609, %fd3608, %fd3608, %fd3606;
	ld.local.f64 	%fd3610, [%rd1+736];
	sub.f64 	%fd3611, %fd3433, %fd3610;
	st.local.f64 	[%rd1+2232], %fd3611;
	fma.rn.f64 	%fd3612, %fd3611, %fd3611, %fd3609;
	ld.local.f64 	%fd3613, [%rd1+744];
	sub.f64 	%fd3614, %fd3437, %fd3613;
	st.local.f64 	[%rd1+2240], %fd3614;
	fma.rn.f64 	%fd3615, %fd3614, %fd3614, %fd3612;
	ld.local.f64 	%fd3616, [%rd1+752];
	sub.f64 	%fd3617, %fd3441, %fd3616;
	st.local.f64 	[%rd1+2248], %fd3617;
	fma.rn.f64 	%fd3618, %fd3617, %fd3617, %fd3615;
	ld.local.f64 	%fd3619, [%rd1+760];
	sub.f64 	%fd3620, %fd3445, %fd3619;
	st.local.f64 	[%rd1+2256], %fd3620;
	fma.rn.f64 	%fd3621, %fd3620, %fd3620, %fd3618;
	ld.local.f64 	%fd3622, [%rd1+768];
	sub.f64 	%fd3623, %fd3449, %fd3622;
	st.local.f64 	[%rd1+2264], %fd3623;
	fma.rn.f64 	%fd3624, %fd3623, %fd3623, %fd3621;
	ld.local.f64 	%fd3625, [%rd1+776];
	sub.f64 	%fd3626, %fd3453, %fd3625;
	st.local.f64 	[%rd1+2272], %fd3626;
	fma.rn.f64 	%fd3627, %fd3626, %fd3626, %fd3624;
	ld.local.f64 	%fd3628, [%rd1+784];
	sub.f64 	%fd3629, %fd3457, %fd3628;
	st.local.f64 	[%rd1+2280], %fd3629;
	fma.rn.f64 	%fd3630, %fd3629, %fd3629, %fd3627;
	ld.local.f64 	%fd3631, [%rd1+792];
	sub.f64 	%fd3632, %fd3461, %fd3631;
	st.local.f64 	[%rd1+2288], %fd3632;
	fma.rn.f64 	%fd3633, %fd3632, %fd3632, %fd3630;
	ld.local.f64 	%fd3634, [%rd1+800];
	sub.f64 	%fd3635, %fd3465, %fd3634;
	st.local.f64 	[%rd1+2296], %fd3635;
	fma.rn.f64 	%fd3636, %fd3635, %fd3635, %fd3633;
	ld.local.f64 	%fd3637, [%rd1+808];
	sub.f64 	%fd3638, %fd3469, %fd3637;
	st.local.f64 	[%rd1+2304], %fd3638;
	fma.rn.f64 	%fd3639, %fd3638, %fd3638, %fd3636;
	ld.local.f64 	%fd3640, [%rd1+816];
	sub.f64 	%fd3641, %fd3473, %fd3640;
	st.local.f64 	[%rd1+2312], %fd3641;
	fma.rn.f64 	%fd3642, %fd3641, %fd3641, %fd3639;
	ld.local.f64 	%fd3643, [%rd1+824];
	sub.f64 	%fd3644, %fd3477, %fd3643;
	st.local.f64 	[%rd1+2320], %fd3644;
	fma.rn.f64 	%fd3645, %fd3644, %fd3644, %fd3642;
	ld.local.f64 	%fd3646, [%rd1+832];
	sub.f64 	%fd3647, %fd3481, %fd3646;
	st.local.f64 	[%rd1+2328], %fd3647;
	fma.rn.f64 	%fd3648, %fd3647, %fd3647, %fd3645;
	ld.local.f64 	%fd3649, [%rd1+840];
	sub.f64 	%fd3650, %fd3485, %fd3649;
	st.local.f64 	[%rd1+2336], %fd3650;
	fma.rn.f64 	%fd3651, %fd3650, %fd3650, %fd3648;
	ld.local.f64 	%fd3652, [%rd1+848];
	sub.f64 	%fd3653, %fd3489, %fd3652;
	st.local.f64 	[%rd1+2344], %fd3653;
	fma.rn.f64 	%fd3654, %fd3653, %fd3653, %fd3651;
	ld.local.f64 	%fd3655, [%rd1+856];
	sub.f64 	%fd3656, %fd3493, %fd3655;
	st.local.f64 	[%rd1+2352], %fd3656;
	fma.rn.f64 	%fd3657, %fd3656, %fd3656, %fd3654;
	ld.local.f64 	%fd3658, [%rd1+864];
	sub.f64 	%fd3659, %fd3497, %fd3658;
	st.local.f64 	[%rd1+2360], %fd3659;
	fma.rn.f64 	%fd3660, %fd3659, %fd3659, %fd3657;
	ld.local.f64 	%fd3661, [%rd1+872];
	sub.f64 	%fd3662, %fd3501, %fd3661;
	st.local.f64 	[%rd1+2368], %fd3662;
	fma.rn.f64 	%fd3663, %fd3662, %fd3662, %fd3660;
	ld.local.f64 	%fd3664, [%rd1+880];
	sub.f64 	%fd3665, %fd3505, %fd3664;
	st.local.f64 	[%rd1+2376], %fd3665;
	fma.rn.f64 	%fd3666, %fd3665, %fd3665, %fd3663;
	ld.local.f64 	%fd3667, [%rd1+888];
	sub.f64 	%fd3668, %fd3509, %fd3667;
	st.local.f64 	[%rd1+2384], %fd3668;
	fma.rn.f64 	%fd3669, %fd3668, %fd3668, %fd3666;
	ld.local.f64 	%fd3670, [%rd1+896];
	sub.f64 	%fd3671, %fd3513, %fd3670;
	st.local.f64 	[%rd1+2392], %fd3671;
	fma.rn.f64 	%fd3672, %fd3671, %fd3671, %fd3669;
	ld.local.f64 	%fd3673, [%rd1+904];
	sub.f64 	%fd3674, %fd3517, %fd3673;
	st.local.f64 	[%rd1+2400], %fd3674;
	fma.rn.f64 	%fd3675, %fd3674, %fd3674, %fd3672;
	ld.local.f64 	%fd3676, [%rd1+912];
	sub.f64 	%fd3677, %fd3521, %fd3676;
	st.local.f64 	[%rd1+2408], %fd3677;
	fma.rn.f64 	%fd3678, %fd3677, %fd3677, %fd3675;
	ld.local.f64 	%fd3679, [%rd1+920];
	sub.f64 	%fd3680, %fd3525, %fd3679;
	st.local.f64 	[%rd1+2416], %fd3680;
	fma.rn.f64 	%fd3681, %fd3680, %fd3680, %fd3678;
	ld.local.f64 	%fd3682, [%rd1+928];
	sub.f64 	%fd3683, %fd3529, %fd3682;
	st.local.f64 	[%rd1+2424], %fd3683;
	fma.rn.f64 	%fd3684, %fd3683, %fd3683, %fd3681;
	ld.local.f64 	%fd3685, [%rd1+936];
	sub.f64 	%fd3686, %fd3533, %fd3685;
	st.local.f64 	[%rd1+2432], %fd3686;
	fma.rn.f64 	%fd3687, %fd3686, %fd3686, %fd3684;
	ld.local.f64 	%fd3688, [%rd1+944];
	sub.f64 	%fd3689, %fd3537, %fd3688;
	st.local.f64 	[%rd1+2440], %fd3689;
	fma.rn.f64 	%fd3690, %fd3689, %fd3689, %fd3687;
	ld.local.f64 	%fd3691, [%rd1+952];
	sub.f64 	%fd3692, %fd3541, %fd3691;
	st.local.f64 	[%rd1+2448], %fd3692;
	fma.rn.f64 	%fd3693, %fd3692, %fd3692, %fd3690;
	ld.local.f64 	%fd3694, [%rd1+960];
	sub.f64 	%fd3695, %fd3545, %fd3694;
	st.local.f64 	[%rd1+2456], %fd3695;
	fma.rn.f64 	%fd3696, %fd3695, %fd3695, %fd3693;
	ld.local.f64 	%fd3697, [%rd1+968];
	sub.f64 	%fd3698, %fd3549, %fd3697;
	st.local.f64 	[%rd1+2464], %fd3698;
	fma.rn.f64 	%fd3699, %fd3698, %fd3698, %fd3696;
	ld.local.f64 	%fd3700, [%rd1+976];
	sub.f64 	%fd3701, %fd3564, %fd3700;
	st.local.f64 	[%rd1+2472], %fd3701;
	fma.rn.f64 	%fd963, %fd3701, %fd3701, %fd3699;
	ld.local.u32 	%r49, [%rd1+5140];
	setp.eq.s32 	%p113, %r49, 0;
	@%p113 bra 	$L__BB5_31;
	add.u64 	%rd155, %SP, 8;
	add.u64 	%rd9, %SPL, 8;
	setp.ne.s32 	%p114, %r100, 0;
	@%p114 bra 	$L__BB5_30;
	st.local.f64 	[%rd9], %fd963;
	mov.u64 	%rd159, $str;
	cvta.global.u64 	%rd160, %rd159;
	{ // callseq 6, 0
	.param .b64 param0;
	st.param.b64 	[param0], %rd160;
	.param .b64 param1;
	st.param.b64 	[param1], %rd155;
	.param .b32 retval0;
	call.uni (retval0), 
	vprintf, 
	(
	param0, 
	param1
	);
	ld.param.b32 	%r52, [retval0];
	} // callseq 6
	bra.uni 	$L__BB5_31;
$L__BB5_30:
	st.local.f64 	[%rd9], %fd963;
	mov.u64 	%rd156, $str$1;
	cvta.global.u64 	%rd157, %rd156;
	{ // callseq 5, 0
	.param .b64 param0;
	st.param.b64 	[param0], %rd157;
	.param .b64 param1;
	st.param.b64 	[param1], %rd155;
	.param .b32 retval0;
	call.uni (retval0), 
	vprintf, 
	(
	param0, 
	param1
	);
	ld.param.b32 	%r50, [retval0];
	} // callseq 5
$L__BB5_31:
	ld.local.f64 	%fd3702, [%rd1+2232];
	ld.local.f64 	%fd3703, [%rd1+2240];
	ld.local.f64 	%fd3704, [%rd1+2248];
	ld.local.f64 	%fd3705, [%rd1+2256];
	ld.local.f64 	%fd3706, [%rd1+2264];
	ld.local.f64 	%fd3707, [%rd1+2272];
	ld.local.f64 	%fd3708, [%rd1+2280];
	ld.local.f64 	%fd3709, [%rd1+2288];
	ld.local.f64 	%fd3710, [%rd1+2296];
	ld.local.f64 	%fd3711, [%rd1+2304];
	ld.local.f64 	%fd3712, [%rd1+2312];
	ld.local.f64 	%fd3713, [%rd1+2320];
	ld.local.f64 	%fd3714, [%rd1+2328];
	ld.local.f64 	%fd3715, [%rd1+2336];
	ld.local.f64 	%fd3716, [%rd1+2344];
	ld.local.f64 	%fd3717, [%rd1+2352];
	ld.local.f64 	%fd3718, [%rd1+3568];
	mul.f64 	%fd3719, %fd3718, %fd3702;
	sub.f64 	%fd3720, %fd3717, %fd3719;
	ld.local.f64 	%fd3721, [%rd1+2360];
	ld.local.f64 	%fd3722, [%rd1+3576];
	mul.f64 	%fd3723, %fd3722, %fd3703;
	sub.f64 	%fd3724, %fd3721, %fd3723;
	ld.local.f64 	%fd3725, [%rd1+2368];
	ld.local.f64 	%fd3726, [%rd1+3584];
	mul.f64 	%fd3727, %fd3726, %fd3704;
	sub.f64 	%fd3728, %fd3725, %fd3727;
	ld.local.f64 	%fd3729, [%rd1+2376];
	ld.local.f64 	%fd3730, [%rd1+3592];
	mul.f64 	%fd3731, %fd3730, %fd3705;
	sub.f64 	%fd3732, %fd3729, %fd3731;
	ld.local.f64 	%fd3733, [%rd1+2384];
	ld.local.f64 	%fd3734, [%rd1+3600];
	mul.f64 	%fd3735, %fd3734, %fd3706;
	sub.f64 	%fd3736, %fd3733, %fd3735;
	ld.local.f64 	%fd3737, [%rd1+2392];
	ld.local.f64 	%fd3738, [%rd1+3608];
	mul.f64 	%fd3739, %fd3738, %fd3707;
	sub.f64 	%fd3740, %fd3737, %fd3739;
	ld.local.f64 	%fd3741, [%rd1+2400];
	ld.local.f64 	%fd3742, [%rd1+3616];
	mul.f64 	%fd3743, %fd3742, %fd3708;
	sub.f64 	%fd3744, %fd3741, %fd3743;
	ld.local.f64 	%fd3745, [%rd1+2408];
	ld.local.f64 	%fd3746, [%rd1+3624];
	mul.f64 	%fd3747, %fd3746, %fd3709;
	sub.f64 	%fd3748, %fd3745, %fd3747;
	ld.local.f64 	%fd3749, [%rd1+2416];
	ld.local.f64 	%fd3750, [%rd1+3632];
	mul.f64 	%fd3751, %fd3750, %fd3710;
	sub.f64 	%fd3752, %fd3749, %fd3751;
	ld.local.f64 	%fd3753, [%rd1+2424];
	ld.local.f64 	%fd3754, [%rd1+3640];
	mul.f64 	%fd3755, %fd3754, %fd3711;
	sub.f64 	%fd3756, %fd3753, %fd3755;
	ld.local.f64 	%fd3757, [%rd1+2432];
	ld.local.f64 	%fd3758, [%rd1+3648];
	mul.f64 	%fd3759, %fd3758, %fd3712;
	sub.f64 	%fd3760, %fd3757, %fd3759;
	ld.local.f64 	%fd3761, [%rd1+2440];
	ld.local.f64 	%fd3762, [%rd1+3656];
	mul.f64 	%fd3763, %fd3762, %fd3713;
	sub.f64 	%fd3764, %fd3761, %fd3763;
	ld.local.f64 	%fd3765, [%rd1+2448];
	ld.local.f64 	%fd3766, [%rd1+3664];
	mul.f64 	%fd3767, %fd3766, %fd3714;
	sub.f64 	%fd3768, %fd3765, %fd3767;
	ld.local.f64 	%fd3769, [%rd1+2456];
	ld.local.f64 	%fd3770, [%rd1+3672];
	mul.f64 	%fd3771, %fd3770, %fd3715;
	sub.f64 	%fd3772, %fd3769, %fd3771;
	ld.local.f64 	%fd3773, [%rd1+2464];
	ld.local.f64 	%fd3774, [%rd1+3680];
	mul.f64 	%fd3775, %fd3774, %fd3716;
	sub.f64 	%fd3776, %fd3773, %fd3775;
	ld.local.f64 	%fd964, [%rd1+2112];
	ld.local.f64 	%fd3777, [%rd1+3688];
	mul.f64 	%fd3778, %fd3777, %fd3720;
	sub.f64 	%fd3779, %fd964, %fd3778;
	ld.local.f64 	%fd965, [%rd1+2120];
	ld.local.f64 	%fd3780, [%rd1+3696];
	mul.f64 	%fd3781, %fd3780, %fd3724;
	sub.f64 	%fd3782, %fd965, %fd3781;
	ld.local.f64 	%fd966, [%rd1+2128];
	ld.local.f64 	%fd3783, [%rd1+3704];
	mul.f64 	%fd3784, %fd3783, %fd3728;
	sub.f64 	%fd3785, %fd966, %fd3784;
	ld.local.f64 	%fd967, [%rd1+2136];
	ld.local.f64 	%fd3786, [%rd1+3712];
	mul.f64 	%fd3787, %fd3786, %fd3732;
	sub.f64 	%fd3788, %fd967, %fd3787;
	ld.local.f64 	%fd968, [%rd1+2144];
	ld.local.f64 	%fd3789, [%rd1+3720];
	mul.f64 	%fd3790, %fd3789, %fd3736;
	sub.f64 	%fd3791, %fd968, %fd3790;
	ld.local.f64 	%fd969, [%rd1+2152];
	ld.local.f64 	%fd3792, [%rd1+3728];
	mul.f64 	%fd3793, %fd3792, %fd3740;
	sub.f64 	%fd3794, %fd969, %fd3793;
	ld.local.f64 	%fd970, [%rd1+2160];
	ld.local.f64 	%fd3795, [%rd1+3736];
	mul.f64 	%fd3796, %fd3795, %fd3744;
	sub.f64 	%fd3797, %fd970, %fd3796;
	ld.local.f64 	%fd971, [%rd1+2168];
	ld.local.f64 	%fd3798, [%rd1+3744];
	mul.f64 	%fd3799, %fd3798, %fd3748;
	sub.f64 	%fd3800, %fd971, %fd3799;
	ld.local.f64 	%fd972, [%rd1+2176];
	ld.local.f64 	%fd3801, [%rd1+3752];
	mul.f64 	%fd3802, %fd3801, %fd3752;
	sub.f64 	%fd3803, %fd972, %fd3802;
	ld.local.f64 	%fd973, [%rd1+2184];
	ld.local.f64 	%fd3804, [%rd1+3760];
	mul.f64 	%fd3805, %fd3804, %fd3756;
	sub.f64 	%fd3806, %fd973, %fd3805;
	ld.local.f64 	%fd974, [%rd1+2192];
	ld.local.f64 	%fd3807, [%rd1+3768];
	mul.f64 	%fd3808, %fd3807, %fd3760;
	sub.f64 	%fd3809, %fd974, %fd3808;
	ld.local.f64 	%fd975, [%rd1+2200];
	ld.local.f64 	%fd3810, [%rd1+3776];
	mul.f64 	%fd3811, %fd3810, %fd3764;
	sub.f64 	%fd3812, %fd975, %fd3811;
	ld.local.f64 	%fd976, [%rd1+2208];
	ld.local.f64 	%fd3813, [%rd1+3784];
	mul.f64 	%fd3814, %fd3813, %fd3768;
	sub.f64 	%fd3815, %fd976, %fd3814;
	ld.local.f64 	%fd977, [%rd1+2216];
	ld.local.f64 	%fd3816, [%rd1+3792];
	mul.f64 	%fd3817, %fd3816, %fd3772;
	sub.f64 	%fd3818, %fd977, %fd3817;
	ld.local.f64 	%fd978, [%rd1+2224];
	ld.local.f64 	%fd3819, [%rd1+3800];
	mul.f64 	%fd3820, %fd3819, %fd3776;
	sub.f64 	%fd3821, %fd978, %fd3820;
	ld.local.f64 	%fd3822, [%rd1+2472];
	ld.local.f64 	%fd3823, [%rd1+3808];
	mul.f64 	%fd3824, %fd3823, %fd3779;
	sub.f64 	%fd3825, %fd3822, %fd3824;
	ld.local.f64 	%fd3826, [%rd1+3816];
	mul.f64 	%fd3827, %fd3826, %fd3782;
	sub.f64 	%fd3828, %fd3825, %fd3827;
	ld.local.f64 	%fd3829, [%rd1+3824];
	mul.f64 	%fd3830, %fd3829, %fd3785;
	sub.f64 	%fd3831, %fd3828, %fd3830;
	ld.local.f64 	%fd3832, [%rd1+3832];
	mul.f64 	%fd3833, %fd3832, %fd3788;
	sub.f64 	%fd3834, %fd3831, %fd3833;
	ld.local.f64 	%fd3835, [%rd1+3840];
	mul.f64 	%fd3836, %fd3835, %fd3791;
	sub.f64 	%fd3837, %fd3834, %fd3836;
	ld.local.f64 	%fd3838, [%rd1+3848];
	mul.f64 	%fd3839, %fd3838, %fd3794;
	sub.f64 	%fd3840, %fd3837, %fd3839;
	ld.local.f64 	%fd3841, [%rd1+3856];
	mul.f64 	%fd3842, %fd3841, %fd3797;
	sub.f64 	%fd3843, %fd3840, %fd3842;
	ld.local.f64 	%fd3844, [%rd1+3864];
	mul.f64 	%fd3845, %fd3844, %fd3800;
	sub.f64 	%fd3846, %fd3843, %fd3845;
	ld.local.f64 	%fd3847, [%rd1+3872];
	mul.f64 	%fd3848, %fd3847, %fd3803;
	sub.f64 	%fd3849, %fd3846, %fd3848;
	ld.local.f64 	%fd3850, [%rd1+3880];
	mul.f64 	%fd3851, %fd3850, %fd3806;
	sub.f64 	%fd3852, %fd3849, %fd3851;
	ld.local.f64 	%fd3853, [%rd1+3888];
	mul.f64 	%fd3854, %fd3853, %fd3809;
	sub.f64 	%fd3855, %fd3852, %fd3854;
	ld.local.f64 	%fd3856, [%rd1+3896];
	mul.f64 	%fd3857, %fd3856, %fd3812;
	sub.f64 	%fd3858, %fd3855, %fd3857;
	ld.local.f64 	%fd3859, [%rd1+3904];
	mul.f64 	%fd3860, %fd3859, %fd3815;
	sub.f64 	%fd3861, %fd3858, %fd3860;
	ld.local.f64 	%fd3862, [%rd1+3912];
	mul.f64 	%fd3863, %fd3862, %fd3818;
	sub.f64 	%fd3864, %fd3861, %fd3863;
	ld.local.f64 	%fd3865, [%rd1+3920];
	mul.f64 	%fd3866, %fd3865, %fd3821;
	sub.f64 	%fd3867, %fd3864, %fd3866;
	ld.local.f64 	%fd3868, [%rd1+4664];
	mul.f64 	%fd3869, %fd3868, %fd3702;
	ld.local.f64 	%fd3870, [%rd1+4672];
	mul.f64 	%fd3871, %fd3870, %fd3703;
	ld.local.f64 	%fd3872, [%rd1+4680];
	mul.f64 	%fd3873, %fd3872, %fd3704;
	ld.local.f64 	%fd3874, [%rd1+4688];
	mul.f64 	%fd3875, %fd3874, %fd3705;
	ld.local.f64 	%fd3876, [%rd1+4696];
	mul.f64 	%fd3877, %fd3876, %fd3706;
	ld.local.f64 	%fd3878, [%rd1+4704];
	mul.f64 	%fd3879, %fd3878, %fd3707;
	ld.local.f64 	%fd3880, [%rd1+4712];
	mul.f64 	%fd3881, %fd3880, %fd3708;
	ld.local.f64 	%fd3882, [%rd1+4720];
	mul.f64 	%fd3883, %fd3882, %fd3709;
	ld.local.f64 	%fd3884, [%rd1+4728];
	mul.f64 	%fd3885, %fd3884, %fd3710;
	ld.local.f64 	%fd3886, [%rd1+4736];
	mul.f64 	%fd3887, %fd3886, %fd3711;
	ld.local.f64 	%fd3888, [%rd1+4744];
	mul.f64 	%fd3889, %fd3888, %fd3712;
	ld.local.f64 	%fd3890, [%rd1+4752];
	mul.f64 	%fd3891, %fd3890, %fd3713;
	ld.local.f64 	%fd3892, [%rd1+4760];
	mul.f64 	%fd3893, %fd3892, %fd3714;
	ld.local.f64 	%fd3894, [%rd1+4768];
	mul.f64 	%fd3895, %fd3894, %fd3715;
	ld.local.f64 	%fd3896, [%rd1+4776];
	mul.f64 	%fd3897, %fd3896, %fd3716;
	ld.local.f64 	%fd3898, [%rd1+4784];
	mul.f64 	%fd3899, %fd3898, %fd3720;
	ld.local.f64 	%fd3900, [%rd1+4792];
	mul.f64 	%fd3901, %fd3900, %fd3724;
	ld.local.f64 	%fd3902, [%rd1+4800];
	mul.f64 	%fd3903, %fd3902, %fd3728;
	ld.local.f64 	%fd3904, [%rd1+4808];
	mul.f64 	%fd3905, %fd3904, %fd3732;
	ld.local.f64 	%fd3906, [%rd1+4816];
	mul.f64 	%fd3907, %fd3906, %fd3736;
	ld.local.f64 	%fd3908, [%rd1+4824];
	mul.f64 	%fd3909, %fd3908, %fd3740;
	ld.local.f64 	%fd3910, [%rd1+4832];
	mul.f64 	%fd3911, %fd3910, %fd3744;
	ld.local.f64 	%fd3912, [%rd1+4840];
	mul.f64 	%fd3913, %fd3912, %fd3748;
	ld.local.f64 	%fd3914, [%rd1+4848];
	mul.f64 	%fd3915, %fd3914, %fd3752;
	ld.local.f64 	%fd3916, [%rd1+4856];
	mul.f64 	%fd3917, %fd3916, %fd3756;
	ld.local.f64 	%fd3918, [%rd1+4864];
	mul.f64 	%fd3919, %fd3918, %fd3760;
	ld.local.f64 	%fd3920, [%rd1+4872];
	mul.f64 	%fd3921, %fd3920, %fd3764;
	ld.local.f64 	%fd3922, [%rd1+4880];
	mul.f64 	%fd3923, %fd3922, %fd3768;
	ld.local.f64 	%fd3924, [%rd1+4888];
	mul.f64 	%fd3925, %fd3924, %fd3772;
	ld.local.f64 	%fd3926, [%rd1+4896];
	mul.f64 	%fd3927, %fd3926, %fd3776;
	ld.local.f64 	%fd3928, [%rd1+4904];
	mul.f64 	%fd3929, %fd3928, %fd3779;
	ld.local.f64 	%fd3930, [%rd1+4912];
	mul.f64 	%fd3931, %fd3930, %fd3782;
	ld.local.f64 	%fd3932, [%rd1+4920];
	mul.f64 	%fd3933, %fd3932, %fd3785;
	ld.local.f64 	%fd3934, [%rd1+4928];
	mul.f64 	%fd3935, %fd3934, %fd3788;
	ld.local.f64 	%fd3936, [%rd1+4936];
	mul.f64 	%fd3937, %fd3936, %fd3791;
	ld.local.f64 	%fd3938, [%rd1+4944];
	mul.f64 	%fd3939, %fd3938, %fd3794;
	ld.local.f64 	%fd3940, [%rd1+4952];
	mul.f64 	%fd3941, %fd3940, %fd3797;
	ld.local.f64 	%fd3942, [%rd1+4960];
	mul.f64 	%fd3943, %fd3942, %fd3800;
	ld.local.f64 	%fd3944, [%rd1+4968];
	mul.f64 	%fd3945, %fd3944, %fd3803;
	ld.local.f64 	%fd3946, [%rd1+4976];
	mul.f64 	%fd3947, %fd3946, %fd3806;
	ld.local.f64 	%fd3948, [%rd1+4984];
	mul.f64 	%fd3949, %fd3948, %fd3809;
	ld.local.f64 	%fd3950, [%rd1+4992];
	mul.f64 	%fd3951, %fd3950, %fd3812;
	ld.local.f64 	%fd3952, [%rd1+5000];
	mul.f64 	%fd3953, %fd3952, %fd3815;
	ld.local.f64 	%fd3954, [%rd1+5008];
	mul.f64 	%fd3955, %fd3954, %fd3818;
	ld.local.f64 	%fd3956, [%rd1+5016];
	mul.f64 	%fd3957, %fd3956, %fd3821;
	ld.local.f64 	%fd3958, [%rd1+5024];
	mul.f64 	%fd7865, %fd3958, %fd3867;
	st.local.f64 	[%rd1+4656], %fd7865;
	mul.f64 	%fd3959, %fd3865, %fd7865;
	sub.f64 	%fd7896, %fd3957, %fd3959;
	st.local.f64 	[%rd1+4648], %fd7896;
	mul.f64 	%fd3960, %fd7865, %fd3862;
	sub.f64 	%fd7897, %fd3955, %fd3960;
	st.local.f64 	[%rd1+4640], %fd7897;
	mul.f64 	%fd3961, %fd3859, %fd7865;
	sub.f64 	%fd7898, %fd3953, %fd3961;
	st.local.f64 	[%rd1+4632], %fd7898;
	mul.f64 	%fd3962, %fd7865, %fd3856;
	sub.f64 	%fd7899, %fd3951, %fd3962;
	st.local.f64 	[%rd1+4624], %fd7899;
	mul.f64 	%fd3963, %fd3853, %fd7865;
	sub.f64 	%fd7900, %fd3949, %fd3963;
	st.local.f64 	[%rd1+4616], %fd7900;
	mul.f64 	%fd3964, %fd7865, %fd3850;
	sub.f64 	%fd7901, %fd3947, %fd3964;
	st.local.f64 	[%rd1+4608], %fd7901;
	mul.f64 	%fd3965, %fd3847, %fd7865;
	sub.f64 	%fd7902, %fd3945, %fd3965;
	st.local.f64 	[%rd1+4600], %fd7902;
	mul.f64 	%fd3966, %fd7865, %fd3844;
	sub.f64 	%fd7903, %fd3943, %fd3966;
	st.local.f64 	[%rd1+4592], %fd7903;
	mul.f64 	%fd3967, %fd3841, %fd7865;
	sub.f64 	%fd7904, %fd3941, %fd3967;
	st.local.f64 	[%rd1+4584], %fd7904;
	mul.f64 	%fd3968, %fd7865, %fd3838;
	sub.f64 	%fd7905, %fd3939, %fd3968;
	st.local.f64 	[%rd1+4576], %fd7905;
	mul.f64 	%fd3969, %fd3835, %fd7865;
	sub.f64 	%fd7906, %fd3937, %fd3969;
	st.local.f64 	[%rd1+4568], %fd7906;
	mul.f64 	%fd3970, %fd7865, %fd3832;
	sub.f64 	%fd7907, %fd3935, %fd3970;
	st.local.f64 	[%rd1+4560], %fd7907;
	mul.f64 	%fd3971, %fd3829, %fd7865;
	sub.f64 	%fd7908, %fd3933, %fd3971;
	st.local.f64 	[%rd1+4552], %fd7908;
	mul.f64 	%fd3972, %fd7865, %fd3826;
	sub.f64 	%fd7909, %fd3931, %fd3972;
	st.local.f64 	[%rd1+4544], %fd7909;
	mul.f64 	%fd3973, %fd3823, %fd7865;
	sub.f64 	%fd7910, %fd3929, %fd3973;
	st.local.f64 	[%rd1+4536], %fd7910;
	mul.f64 	%fd3974, %fd3819, %fd7896;
	sub.f64 	%fd7866, %fd3927, %fd3974;
	st.local.f64 	[%rd1+4528], %fd7866;
	mul.f64 	%fd3975, %fd3816, %fd7897;
	sub.f64 	%fd7867, %fd3925, %fd3975;
	st.local.f64 	[%rd1+4520], %fd7867;
	mul.f64 	%fd3976, %fd3813, %fd7898;
	sub.f64 	%fd7868, %fd3923, %fd3976;
	st.local.f64 	[%rd1+4512], %fd7868;
	mul.f64 	%fd3977, %fd3810, %fd7899;
	sub.f64 	%fd7869, %fd3921, %fd3977;
	st.local.f64 	[%rd1+4504], %fd7869;
	mul.f64 	%fd3978, %fd3807, %fd7900;
	sub.f64 	%fd7870, %fd3919, %fd3978;
	st.local.f64 	[%rd1+4496], %fd7870;
	mul.f64 	%fd3979, %fd3804, %fd7901;
	sub.f64 	%fd7871, %fd3917, %fd3979;
	st.local.f64 	[%rd1+4488], %fd7871;
	mul.f64 	%fd3980, %fd3801, %fd7902;
	sub.f64 	%fd7872, %fd3915, %fd3980;
	st.local.f64 	[%rd1+4480], %fd7872;
	mul.f64 	%fd3981, %fd3798, %fd7903;
	sub.f64 	%fd7873, %fd3913, %fd3981;
	st.local.f64 	[%rd1+4472], %fd7873;
	mul.f64 	%fd3982, %fd3795, %fd7904;
	sub.f64 	%fd7874, %fd3911, %fd3982;
	st.local.f64 	[%rd1+4464], %fd7874;
	mul.f64 	%fd3983, %fd3792, %fd7905;
	sub.f64 	%fd7875, %fd3909, %fd3983;
	st.local.f64 	[%rd1+4456], %fd7875;
	mul.f64 	%fd3984, %fd3789, %fd7906;
	sub.f64 	%fd7876, %fd3907, %fd3984;
	st.local.f64 	[%rd1+4448], %fd7876;
	mul.f64 	%fd3985, %fd3786, %fd7907;
	sub.f64 	%fd7877, %fd3905, %fd3985;
	st.local.f64 	[%rd1+4440], %fd7877;
	mul.f64 	%fd3986, %fd3783, %fd7908;
	sub.f64 	%fd7878, %fd3903, %fd3986;
	st.local.f64 	[%rd1+4432], %fd7878;
	mul.f64 	%fd3987, %fd3780, %fd7909;
	sub.f64 	%fd7879, %fd3901, %fd3987;
	st.local.f64 	[%rd1+4424], %fd7879;
	mul.f64 	%fd3988, %fd3777, %fd7910;
	sub.f64 	%fd7880, %fd3899, %fd3988;
	st.local.f64 	[%rd1+4416], %fd7880;
	mul.f64 	%fd3989, %fd3774, %fd7866;
	sub.f64 	%fd7881, %fd3897, %fd3989;
	st.local.f64 	[%rd1+4408], %fd7881;
	mul.f64 	%fd3990, %fd3770, %fd7867;
	sub.f64 	%fd7882, %fd3895, %fd3990;
	st.local.f64 	[%rd1+4400], %fd7882;
	mul.f64 	%fd3991, %fd3766, %fd7868;
	sub.f64 	%fd7883, %fd3893, %fd3991;
	st.local.f64 	[%rd1+4392], %fd7883;
	mul.f64 	%fd3992, %fd3762, %fd7869;
	sub.f64 	%fd7884, %fd3891, %fd3992;
	st.local.f64 	[%rd1+4384], %fd7884;
	mul.f64 	%fd3993, %fd3758, %fd7870;
	sub.f64 	%fd7885, %fd3889, %fd3993;
	st.local.f64 	[%rd1+4376], %fd7885;
	mul.f64 	%fd3994, %fd3754, %fd7871;
	sub.f64 	%fd7886, %fd3887, %fd3994;
	st.local.f64 	[%rd1+4368], %fd7886;
	mul.f64 	%fd3995, %fd3750, %fd7872;
	sub.f64 	%fd7887, %fd3885, %fd3995;
	st.local.f64 	[%rd1+4360], %fd7887;
	mul.f64 	%fd3996, %fd3746, %fd7873;
	sub.f64 	%fd7888, %fd3883, %fd3996;
	st.local.f64 	[%rd1+4352], %fd7888;
	mul.f64 	%fd3997, %fd3742, %fd7874;
	sub.f64 	%fd7889, %fd3881, %fd3997;
	st.local.f64 	[%rd1+4344], %fd7889;
	mul.f64 	%fd3998, %fd3738, %fd7875;
	sub.f64 	%fd7890, %fd3879, %fd3998;
	st.local.f64 	[%rd1+4336], %fd7890;
	mul.f64 	%fd3999, %fd3734, %fd7876;
	sub.f64 	%fd7891, %fd3877, %fd3999;
	st.local.f64 	[%rd1+4328], %fd7891;
	mul.f64 	%fd4000, %fd3730, %fd7877;
	sub.f64 	%fd7892, %fd3875, %fd4000;
	st.local.f64 	[%rd1+4320], %fd7892;
	mul.f64 	%fd4001, %fd3726, %fd7878;
	sub.f64 	%fd7893, %fd3873, %fd4001;
	st.local.f64 	[%rd1+4312], %fd7893;
	mul.f64 	%fd4002, %fd3722, %fd7879;
	sub.f64 	%fd7894, %fd3871, %fd4002;
	st.local.f64 	[%rd1+4304], %fd7894;
	mul.f64 	%fd4003, %fd3718, %fd7880;
	sub.f64 	%fd7895, %fd3869, %fd4003;
	st.local.f64 	[%rd1+4296], %fd7895;
	st.local.f64 	[%rd1+2480], %fd7910;
	st.local.f64 	[%rd1+2488], %fd7909;
	st.local.f64 	[%rd1+2496], %fd7908;
	st.local.f64 	[%rd1+2504], %fd7907;
	st.local.f64 	[%rd1+2512], %fd7906;
	st.local.f64 	[%rd1+2520], %fd7905;
	st.local.f64 	[%rd1+2528], %fd7904;
	st.local.f64 	[%rd1+2536], %fd7903;
	st.local.f64 	[%rd1+2544], %fd7902;
	st.local.f64 	[%rd1+2552], %fd7901;
	st.local.f64 	[%rd1+2560], %fd7900;
	st.local.f64 	[%rd1+2568], %fd7899;
	st.local.f64 	[%rd1+2576], %fd7898;
	st.local.f64 	[%rd1+2584], %fd7897;
	st.local.f64 	[%rd1+2592], %fd7896;
	st.local.f64 	[%rd1+2600], %fd7895;
	st.local.f64 	[%rd1+2608], %fd7894;
	st.local.f64 	[%rd1+2616], %fd7893;
	st.local.f64 	[%rd1+2624], %fd7892;
	st.local.f64 	[%rd1+2632], %fd7891;
	st.local.f64 	[%rd1+2640], %fd7890;
	st.local.f64 	[%rd1+2648], %fd7889;
	st.local.f64 	[%rd1+2656], %fd7888;
	st.local.f64 	[%rd1+2664], %fd7887;
	st.local.f64 	[%rd1+2672], %fd7886;
	st.local.f64 	[%rd1+2680], %fd7885;
	st.local.f64 	[%rd1+2688], %fd7884;
	st.local.f64 	[%rd1+2696], %fd7883;
	st.local.f64 	[%rd1+2704], %fd7882;
	st.local.f64 	[%rd1+2712], %fd7881;
	st.local.f64 	[%rd1+2720], %fd7880;
	st.local.f64 	[%rd1+2728], %fd7879;
	st.local.f64 	[%rd1+2736], %fd7878;
	st.local.f64 	[%rd1+2744], %fd7877;
	st.local.f64 	[%rd1+2752], %fd7876;
	st.local.f64 	[%rd1+2760], %fd7875;
	st.local.f64 	[%rd1+2768], %fd7874;
	st.local.f64 	[%rd1+2776], %fd7873;
	st.local.f64 	[%rd1+2784], %fd7872;
	st.local.f64 	[%rd1+2792], %fd7871;
	st.local.f64 	[%rd1+2800], %fd7870;
	st.local.f64 	[%rd1+2808], %fd7869;
	st.local.f64 	[%rd1+2816], %fd7868;
	st.local.f64 	[%rd1+2824], %fd7867;
	st.local.f64 	[%rd1+2832], %fd7866;
	st.local.f64 	[%rd1+2840], %fd7865;
	ld.local.u32 	%r54, [%rd1+5144];
	setp.eq.s32 	%p115, %r54, 0;
	@%p115 bra 	$L__BB5_33;
	ld.local.f64 	%fd4004, [%rd1+3328];
	ld.local.f64 	%fd4005, [%rd1+3096];
	mul.f64 	%fd4006, %fd4005, %fd7880;
	fma.rn.f64 	%fd4007, %fd4004, %fd7910, %fd4006;
	ld.local.f64 	%fd4008, [%rd1+3336];
	fma.rn.f64 	%fd4009, %fd4008, %fd7865, %fd4007;
	st.local.f64 	[%rd1+4296], %fd4009;
	ld.local.f64 	%fd4010, [%rd1+3344];
	ld.local.f64 	%fd4011, [%rd1+3112];
	mul.f64 	%fd4012, %fd4011, %fd7879;
	fma.rn.f64 	%fd4013, %fd4010, %fd7909, %fd4012;
	ld.local.f64 	%fd4014, [%rd1+3352];
	fma.rn.f64 	%fd4015, %fd4014, %fd7865, %fd4013;
	st.local.f64 	[%rd1+4304], %fd4015;
	ld.local.f64 	%fd4016, [%rd1+3360];
	ld.local.f64 	%fd4017, [%rd1+3128];
	mul.f64 	%fd4018, %fd4017, %fd7878;
	fma.rn.f64 	%fd4019, %fd4016, %fd7908, %fd4018;
	ld.local.f64 	%fd4020, [%rd1+3368];
	fma.rn.f64 	%fd4021, %fd4020, %fd7865, %fd4019;
	st.local.f64 	[%rd1+4312], %fd4021;
	ld.local.f64 	%fd4022, [%rd1+3376];
	ld.local.f64 	%fd4023, [%rd1+3144];
	mul.f64 	%fd4024, %fd4023, %fd7877;
	fma.rn.f64 	%fd4025, %fd4022, %fd7907, %fd4024;
	ld.local.f64 	%fd4026, [%rd1+3384];
	fma.rn.f64 	%fd4027, %fd4026, %fd7865, %fd4025;
	st.local.f64 	[%rd1+4320], %fd4027;
	ld.local.f64 	%fd4028, [%rd1+3392];
	ld.local.f64 	%fd4029, [%rd1+3160];
	mul.f64 	%fd4030, %fd4029, %fd7876;
	fma.rn.f64 	%fd4031, %fd4028, %fd7906, %fd4030;
	ld.local.f64 	%fd4032, [%rd1+3400];
	fma.rn.f64 	%fd4033, %fd4032, %fd7865, %fd4031;
	st.local.f64 	[%rd1+4328], %fd4033;
	ld.local.f64 	%fd4034, [%rd1+3408];
	ld.local.f64 	%fd4035, [%rd1+3176];
	mul.f64 	%fd4036, %fd4035, %fd7875;
	fma.rn.f64 	%fd4037, %fd4034, %fd7905, %fd4036;
	ld.local.f64 	%fd4038, [%rd1+3416];
	fma.rn.f64 	%fd4039, %fd4038, %fd7865, %fd4037;
	st.local.f64 	[%rd1+4336], %fd4039;
	ld.local.f64 	%fd4040, [%rd1+3424];
	ld.local.f64 	%fd4041, [%rd1+3192];
	mul.f64 	%fd4042, %fd4041, %fd7874;
	fma.rn.f64 	%fd4043, %fd4040, %fd7904, %fd4042;
	ld.local.f64 	%fd4044, [%rd1+3432];
	fma.rn.f64 	%fd4045, %fd4044, %fd7865, %fd4043;
	st.local.f64 	[%rd1+4344], %fd4045;
	ld.local.f64 	%fd4046, [%rd1+3440];
	ld.local.f64 	%fd4047, [%rd1+3208];
	mul.f64 	%fd4048, %fd4047, %fd7873;
	fma.rn.f64 	%fd4049, %fd4046, %fd7903, %fd4048;
	ld.local.f64 	%fd4050, [%rd1+3448];
	fma.rn.f64 	%fd4051, %fd4050, %fd7865, %fd4049;
	st.local.f64 	[%rd1+4352], %fd4051;
	ld.local.f64 	%fd4052, [%rd1+3456];
	ld.local.f64 	%fd4053, [%rd1+3224];
	mul.f64 	%fd4054, %fd4053, %fd7872;
	fma.rn.f64 	%fd4055, %fd4052, %fd7902, %fd4054;
	ld.local.f64 	%fd4056, [%rd1+3464];
	fma.rn.f64 	%fd4057, %fd4056, %fd7865, %fd4055;
	st.local.f64 	[%rd1+4360], %fd4057;
	ld.local.f64 	%fd4058, [%rd1+3472];
	ld.local.f64 	%fd4059, [%rd1+3240];
	mul.f64 	%fd4060, %fd4059, %fd7871;
	fma.rn.f64 	%fd4061, %fd4058, %fd7901, %fd4060;
	ld.local.f64 	%fd4062, [%rd1+3480];
	fma.rn.f64 	%fd4063, %fd4062, %fd7865, %fd4061;
	st.local.f64 	[%rd1+4368], %fd4063;
	ld.local.f64 	%fd4064, [%rd1+3488];
	ld.local.f64 	%fd4065, [%rd1+3256];
	mul.f64 	%fd4066, %fd4065, %fd7870;
	fma.rn.f64 	%fd4067, %fd4064, %fd7900, %fd4066;
	ld.local.f64 	%fd4068, [%rd1+3496];
	fma.rn.f64 	%fd4069, %fd4068, %fd7865, %fd4067;
	st.local.f64 	[%rd1+4376], %fd4069;
	ld.local.f64 	%fd4070, [%rd1+3504];
	ld.local.f64 	%fd4071, [%rd1+3272];
	mul.f64 	%fd4072, %fd4071, %fd7869;
	fma.rn.f64 	%fd4073, %fd4070, %fd7899, %fd4072;
	ld.local.f64 	%fd4074, [%rd1+3512];
	fma.rn.f64 	%fd4075, %fd4074, %fd7865, %fd4073;
	st.local.f64 	[%rd1+4384], %fd4075;
	ld.local.f64 	%fd4076, [%rd1+3520];
	ld.local.f64 	%fd4077, [%rd1+3288];
	mul.f64 	%fd4078, %fd4077, %fd7868;
	fma.rn.f64 	%fd4079, %fd4076, %fd7898, %fd4078;
	ld.local.f64 	%fd4080, [%rd1+3528];
	fma.rn.f64 	%fd4081, %fd4080, %fd7865, %fd4079;
	st.local.f64 	[%rd1+4392], %fd4081;
	ld.local.f64 	%fd4082, [%rd1+3536];
	ld.local.f64 	%fd4083, [%rd1+3304];
	mul.f64 	%fd4084, %fd4083, %fd7867;
	fma.rn.f64 	%fd4085, %fd4082, %fd7897, %fd4084;
	ld.local.f64 	%fd4086, [%rd1+3544];
	fma.rn.f64 	%fd4087, %fd4086, %fd7865, %fd4085;
	st.local.f64 	[%rd1+4400], %fd4087;
	ld.local.f64 	%fd4088, [%rd1+3552];
	ld.local.f64 	%fd4089, [%rd1+3320];
	mul.f64 	%fd4090, %fd4089, %fd7866;
	fma.rn.f64 	%fd4091, %fd4088, %fd7896, %fd4090;
	ld.local.f64 	%fd4092, [%rd1+3560];
	fma.rn.f64 	%fd4093, %fd4092, %fd7865, %fd4091;
	st.local.f64 	[%rd1+4408], %fd4093;
	ld.local.f64 	%fd4094, [%rd1+2848];
	ld.local.f64 	%fd4095, [%rd1+2856];
	mul.f64 	%fd4096, %fd4095, %fd7880;
	fma.rn.f64 	%fd4097, %fd4094, %fd7895, %fd4096;
	st.local.f64 	[%rd1+4416], %fd4097;
	ld.local.f64 	%fd4098, [%rd1+2864];
	ld.local.f64 	%fd4099, [%rd1+2872];
	mul.f64 	%fd4100, %fd4099, %fd7879;
	fma.rn.f64 	%fd4101, %fd4098, %fd7894, %fd4100;
	st.local.f64 	[%rd1+4424], %fd4101;
	ld.local.f64 	%fd4102, [%rd1+2880];
	ld.local.f64 	%fd4103, [%rd1+2888];
	mul.f64 	%fd4104, %fd4103, %fd7878;
	fma.rn.f64 	%fd4105, %fd4102, %fd7893, %fd4104;
	st.local.f64 	[%rd1+4432], %fd4105;
	ld.local.f64 	%fd4106, [%rd1+2896];
	ld.local.f64 	%fd4107, [%rd1+2904];
	mul.f64 	%fd4108, %fd4107, %fd7877;
	fma.rn.f64 	%fd4109, %fd4106, %fd7892, %fd4108;
	st.local.f64 	[%rd1+4440], %fd4109;
	ld.local.f64 	%fd4110, [%rd1+2912];
	ld.local.f64 	%fd4111, [%rd1+2920];
	mul.f64 	%fd4112, %fd4111, %fd7876;
	fma.rn.f64 	%fd4113, %fd4110, %fd7891, %fd4112;
	st.local.f64 	[%rd1+4448], %fd4113;
	ld.local.f64 	%fd4114, [%rd1+2928];
	ld.local.f64 	%fd4115, [%rd1+2936];
	mul.f64 	%fd4116, %fd4115, %fd7875;
	fma.rn.f64 	%fd4117, %fd4114, %fd7890, %fd4116;
	st.local.f64 	[%rd1+4456], %fd4117;
	ld.local.f64 	%fd4118, [%rd1+2944];
	ld.local.f64 	%fd4119, [%rd1+2952];
	mul.f64 	%fd4120, %fd4119, %fd7874;
	fma.rn.f64 	%fd4121, %fd4118, %fd7889, %fd4120;
	st.local.f64 	[%rd1+4464], %fd4121;
	ld.local.f64 	%fd4122, [%rd1+2960];
	ld.local.f64 	%fd4123, [%rd1+2968];
	mul.f64 	%fd4124, %fd4123, %fd7873;
	fma.rn.f64 	%fd4125, %fd4122, %fd7888, %fd4124;
	st.local.f64 	[%rd1+4472], %fd4125;
	ld.local.f64 	%fd4126, [%rd1+2976];
	ld.local.f64 	%fd4127, [%rd1+2984];
	mul.f64 	%fd4128, %fd4127, %fd7872;
	fma.rn.f64 	%fd4129, %fd4126, %fd7887, %fd4128;
	st.local.f64 	[%rd1+4480], %fd4129;
	ld.local.f64 	%fd4130, [%rd1+2992];
	ld.local.f64 	%fd4131, [%rd1+3000];
	mul.f64 	%fd4132, %fd4131, %fd7871;
	fma.rn.f64 	%fd4133, %fd4130, %fd7886, %fd4132;
	st.local.f64 	[%rd1+4488], %fd4133;
	ld.local.f64 	%fd4134, [%rd1+3008];
	ld.local.f64 	%fd4135, [%rd1+3016];
	mul.f64 	%fd4136, %fd4135, %fd7870;
	fma.rn.f64 	%fd4137, %fd4134, %fd7885, %fd4136;
	st.local.f64 	[%rd1+4496], %fd4137;
	ld.local.f64 	%fd4138, [%rd1+3024];
	ld.local.f64 	%fd4139, [%rd1+3032];
	mul.f64 	%fd4140, %fd4139, %fd7869;
	fma.rn.f64 	%fd4141, %fd4138, %fd7884, %fd4140;
	st.local.f64 	[%rd1+4504], %fd4141;
	ld.local.f64 	%fd4142, [%rd1+3040];
	ld.local.f64 	%fd4143, [%rd1+3048];
	mul.f64 	%fd4144, %fd4143, %fd7868;
	fma.rn.f64 	%fd4145, %fd4142, %fd7883, %fd4144;
	st.local.f64 	[%rd1+4512], %fd4145;
	ld.local.f64 	%fd4146, [%rd1+3056];
	ld.local.f64 	%fd4147, [%rd1+3064];
	mul.f64 	%fd4148, %fd4147, %fd7867;
	fma.rn.f64 	%fd4149, %fd4146, %fd7882, %fd4148;
	st.local.f64 	[%rd1+4520], %fd4149;
	ld.local.f64 	%fd4150, [%rd1+3072];
	ld.local.f64 	%fd4151, [%rd1+3080];
	mul.f64 	%fd4152, %fd4151, %fd7866;
	fma.rn.f64 	%fd4153, %fd4150, %fd7881, %fd4152;
	st.local.f64 	[%rd1+4528], %fd4153;
	ld.local.f64 	%fd4154, [%rd1+3088];
	mul.f64 	%fd4155, %fd4154, %fd7880;
	fma.rn.f64 	%fd4156, %fd4095, %fd7895, %fd4155;
	fma.rn.f64 	%fd4157, %fd4005, %fd7910, %fd4156;
	st.local.f64 	[%rd1+4536], %fd4157;
	ld.local.f64 	%fd4158, [%rd1+3104];
	mul.f64 	%fd4159, %fd4158, %fd7879;
	fma.rn.f64 	%fd4160, %fd4099, %fd7894, %fd4159;
	fma.rn.f64 	%fd4161, %fd4011, %fd7909, %fd4160;
	st.local.f64 	[%rd1+4544], %fd4161;
	ld.local.f64 	%fd4162, [%rd1+3120];
	mul.f64 	%fd4163, %fd4162, %fd7878;
	fma.rn.f64 	%fd4164, %fd4103, %fd7893, %fd4163;
	fma.rn.f64 	%fd4165, %fd4017, %fd7908, %fd4164;
	st.local.f64 	[%rd1+4552], %fd4165;
	ld.local.f64 	%fd4166, [%rd1+3136];
	mul.f64 	%fd4167, %fd4166, %fd7877;
	fma.rn.f64 	%fd4168, %fd4107, %fd7892, %fd4167;
	fma.rn.f64 	%fd4169, %fd4023, %fd7907, %fd4168;
	st.local.f64 	[%rd1+4560], %fd4169;
	ld.local.f64 	%fd4170, [%rd1+3152];
	mul.f64 	%fd4171, %fd4170, %fd7876;
	fma.rn.f64 	%fd4172, %fd4111, %fd7891, %fd4171;
	fma.rn.f64 	%fd4173, %fd4029, %fd7906, %fd4172;
	st.local.f64 	[%rd1+4568], %fd4173;
	ld.local.f64 	%fd4174, [%rd1+3168];
	mul.f64 	%fd4175, %fd4174, %fd7875;
	fma.rn.f64 	%fd4176, %fd4115, %fd7890, %fd4175;
	fma.rn.f64 	%fd4177, %fd4035, %fd7905, %fd4176;
	st.local.f64 	[%rd1+4576], %fd4177;
	ld.local.f64 	%fd4178, [%rd1+3184];
	mul.f64 	%fd4179, %fd4178, %fd7874;
	fma.rn.f64 	%fd4180, %fd4119, %fd7889, %fd4179;
	fma.rn.f64 	%fd4181, %fd4041, %fd7904, %fd4180;
	st.local.f64 	[%rd1+4584], %fd4181;
	ld.local.f64 	%fd4182, [%rd1+3200];
	mul.f64 	%fd4183, %fd4182, %fd7873;
	fma.rn.f64 	%fd4184, %fd4123, %fd7888, %fd4183;
	fma.rn.f64 	%fd4185, %fd4047, %fd7903, %fd4184;
	st.local.f64 	[%rd1+4592], %fd4185;
	ld.local.f64 	%fd4186, [%rd1+3216];
	mul.f64 	%fd4187, %fd4186, %fd7872;
	fma.rn.f64 	%fd4188, %fd4127, %fd7887, %fd4187;
	fma.rn.f64 	%fd4189, %fd4053, %fd7902, %fd4188;
	st.local.f64 	[%rd1+4600], %fd4189;
	ld.local.f64 	%fd4190, [%rd1+3232];
	mul.f64 	%fd4191, %fd4190, %fd7871;
	fma.rn.f64 	%fd4192, %fd4131, %fd7886, %fd4191;
	fma.rn.f64 	%fd4193, %fd4059, %fd7901, %fd4192;
	st.local.f64 	[%rd1+4608], %fd4193;
	ld.local.f64 	%fd4194, [%rd1+3248];
	mul.f64 	%fd4195, %fd4194, %fd7870;
	fma.rn.f64 	%fd4196, %fd4135, %fd7885, %fd4195;
	fma.rn.f64 	%fd4197, %fd4065, %fd7900, %fd4196;
	st.local.f64 	[%rd1+4616], %fd4197;
	ld.local.f64 	%fd4198, [%rd1+3264];
	mul.f64 	%fd4199, %fd4198, %fd7869;
	fma.rn.f64 	%fd4200, %fd4139, %fd7884, %fd4199;
	fma.rn.f64 	%fd4201, %fd4071, %fd7899, %fd4200;
	st.local.f64 	[%rd1+4624], %fd4201;
	ld.local.f64 	%fd4202, [%rd1+3280];
	mul.f64 	%fd4203, %fd4202, %fd7868;
	fma.rn.f64 	%fd4204, %fd4143, %fd7883, %fd4203;
	fma.rn.f64 	%fd4205, %fd4077, %fd7898, %fd4204;
	st.local.f64 	[%rd1+4632], %fd4205;
	ld.local.f64 	%fd4206, [%rd1+3296];
	mul.f64 	%fd4207, %fd4206, %fd7867;
	fma.rn.f64 	%fd4208, %fd4147, %fd7882, %fd4207;
	fma.rn.f64 	%fd4209, %fd4083, %fd7897, %fd4208;
	st.local.f64 	[%rd1+4640], %fd4209;
	ld.local.f64 	%fd4210, [%rd1+3312];
	mul.f64 	%fd4211, %fd4210, %fd7866;
	fma.rn.f64 	%fd4212, %fd4151, %fd7881, %fd4211;
	fma.rn.f64 	%fd4213, %fd4089, %fd7896, %fd4212;
	st.local.f64 	[%rd1+4648], %fd4213;
	mul.f64 	%fd4214, %fd4014, %fd7909;
	fma.rn.f64 	%fd4215, %fd4008, %fd7910, %fd4214;
	fma.rn.f64 	%fd4216, %fd4020, %fd7908, %fd4215;
	fma.rn.f64 	%fd4217, %fd4026, %fd7907, %fd4216;
	fma.rn.f64 	%fd4218, %fd4032, %fd7906, %fd4217;
	fma.rn.f64 	%fd4219, %fd4038, %fd7905, %fd4218;
	fma.rn.f64 	%fd4220, %fd4044, %fd7904, %fd4219;
	fma.rn.f64 	%fd4221, %fd4050, %fd7903, %fd4220;
	fma.rn.f64 	%fd4222, %fd4056, %fd7902, %fd4221;
	fma.rn.f64 	%fd4223, %fd4062, %fd7901, %fd4222;
	fma.rn.f64 	%fd4224, %fd4068, %fd7900, %fd4223;
	fma.rn.f64 	%fd4225, %fd4074, %fd7899, %fd4224;
	fma.rn.f64 	%fd4226, %fd4080, %fd7898, %fd4225;
	fma.rn.f64 	%fd4227, %fd4086, %fd7897, %fd4226;
	fma.rn.f64 	%fd4228, %fd4092, %fd7896, %fd4227;
	st.local.f64 	[%rd1+4656], %fd4228;
	sub.f64 	%fd4229, %fd964, %fd4009;
	sub.f64 	%fd4230, %fd965, %fd4015;
	mul.f64 	%fd4231, %fd4230, %fd4230;
	fma.rn.f64 	%fd4232, %fd4229, %fd4229, %fd4231;
	sub.f64 	%fd4233, %fd966, %fd4021;
	fma.rn.f64 	%fd4234, %fd4233, %fd4233, %fd4232;
	sub.f64 	%fd4235, %fd967, %fd4027;
	fma.rn.f64 	%fd4236, %fd4235, %fd4235, %fd4234;
	sub.f64 	%fd4237, %fd968, %fd4033;
	fma.rn.f64 	%fd4238, %fd4237, %fd4237, %fd4236;
	sub.f64 	%fd4239, %fd969, %fd4039;
	fma.rn.f64 	%fd4240, %fd4239, %fd4239, %fd4238;
	sub.f64 	%fd4241, %fd970, %fd4045;
	fma.rn.f64 	%fd4242, %fd4241, %fd4241, %fd4240;
	sub.f64 	%fd4243, %fd971, %fd4051;
	fma.rn.f64 	%fd4244, %fd4243, %fd4243, %fd4242;
	sub.f64 	%fd4245, %fd972, %fd4057;
	fma.rn.f64 	%fd4246, %fd4245, %fd4245, %fd4244;
	sub.f64 	%fd4247, %fd973, %fd4063;
	fma.rn.f64 	%fd4248, %fd4247, %fd4247, %fd4246;
	sub.f64 	%fd4249, %fd974, %fd4069;
	fma.rn.f64 	%fd4250, %fd4249, %fd4249, %fd4248;
	sub.f64 	%fd4251, %fd975, %fd4075;
	fma.rn.f64 	%fd4252, %fd4251, %fd4251, %fd4250;
	sub.f64 	%fd4253, %fd976, %fd4081;
	fma.rn.f64 	%fd4254, %fd4253, %fd4253, %fd4252;
	sub.f64 	%fd4255, %fd977, %fd4087;
	fma.rn.f64 	%fd4256, %fd4255, %fd4255, %fd4254;
	sub.f64 	%fd4257, %fd978, %fd4093;
	fma.rn.f64 	%fd4258, %fd4257, %fd4257, %fd4256;
	add.u64 	%rd162, %SP, 0;
	add.u64 	%rd163, %SPL, 0;
	st.local.f64 	[%rd163], %fd4258;
	mov.u64 	%rd164, $str$4;
	cvta.global.u64 	%rd165, %rd164;
	{ // callseq 7, 0
	.param .b64 param0;
	st.param.b64 	[param0], %rd165;
	.param .b64 param1;
	st.param.b64 	[param1], %rd162;
	.param .b32 retval0;
	call.uni (retval0), 
	vprintf, 
	(
	param0, 
	param1
	);
	ld.param.b32 	%r55, [retval0];
	} // callseq 7
	ld.local.f64 	%fd7910, [%rd1+2480];
	ld.local.f64 	%fd7909, [%rd1+2488];
	ld.local.f64 	%fd7908, [%rd1+2496];
	ld.local.f64 	%fd7907, [%rd1+2504];
	ld.local.f64 	%fd7906, [%rd1+2512];
	ld.local.f64 	%fd7905, [%rd1+2520];
	ld.local.f64 	%fd7904, [%rd1+2528];
	ld.local.f64 	%fd7903, [%rd1+2536];
	ld.local.f64 	%fd7902, [%rd1+2544];
	ld.local.f64 	%fd7901, [%rd1+2552];
	ld.local.f64 	%fd7900, [%rd1+2560];
	ld.local.f64 	%fd7899, [%rd1+2568];
	ld.local.f64 	%fd7898, [%rd1+2576];
	ld.local.f64 	%fd7897, [%rd1+2584];
	ld.local.f64 	%fd7896, [%rd1+2592];
	ld.local.f64 	%fd7895, [%rd1+2600];
	ld.local.f64 	%fd7894, [%rd1+2608];
	ld.local.f64 	%fd7893, [%rd1+2616];
	ld.local.f64 	%fd7892, [%rd1+2624];
	ld.local.f64 	%fd7891, [%rd1+2632];
	ld.local.f64 	%fd7890, [%rd1+2640];
	ld.local.f64 	%fd7889, [%rd1+2648];
	ld.local.f64 	%fd7888, [%rd1+2656];
	ld.local.f64 	%fd7887, [%rd1+2664];
	ld.local.f64 	%fd7886, [%rd1+2672];
	ld.local.f64 	%fd7885, [%rd1+2680];
	ld.local.f64 	%fd7884, [%rd1+2688];
	ld.local.f64 	%fd7883, [%rd1+2696];
	ld.local.f64 	%fd7882, [%rd1+2704];
	ld.local.f64 	%fd7881, [%rd1+2712];
	ld.local.f64 	%fd7880, [%rd1+2720];
	ld.local.f64 	%fd7879, [%rd1+2728];
	ld.local.f64 	%fd7878, [%rd1+2736];
	ld.local.f64 	%fd7877, [%rd1+2744];
	ld.local.f64 	%fd7876, [%rd1+2752];
	ld.local.f64 	%fd7875, [%rd1+2760];
	ld.local.f64 	%fd7874, [%rd1+2768];
	ld.local.f64 	%fd7873, [%rd1+2776];
	ld.local.f64 	%fd7872, [%rd1+2784];
	ld.local.f64 	%fd7871, [%rd1+2792];
	ld.local.f64 	%fd7870, [%rd1+2800];
	ld.local.f64 	%fd7869, [%rd1+2808];
	ld.local.f64 	%fd7868, [%rd1+2816];
	ld.local.f64 	%fd7867, [%rd1+2824];
	ld.local.f64 	%fd7866, [%rd1+2832];
	ld.local.f64 	%fd7865, [%rd1+2840];
$L__BB5_33:
	ld.local.f64 	%fd4259, [%rd1+1376];
	sub.f64 	%fd7864, %fd4259, %fd7910;
	st.local.f64 	[%rd1+1376], %fd7864;
	ld.local.f64 	%fd4260, [%rd1+1384];
	sub.f64 	%fd7861, %fd4260, %fd7909;
	st.local.f64 	[%rd1+1384], %fd7861;
	ld.local.f64 	%fd4261, [%rd1+1392];
	sub.f64 	%fd7859, %fd4261, %fd7908;
	st.local.f64 	[%rd1+1392], %fd7859;
	ld.local.f64 	%fd4262, [%rd1+1400];
	sub.f64 	%fd7857, %fd4262, %fd7907;
	st.local.f64 	[%rd1+1400], %fd7857;
	ld.local.f64 	%fd4263, [%rd1+1408];
	sub.f64 	%fd7855, %fd4263, %fd7906;
	st.local.f64 	[%rd1+1408], %fd7855;
	ld.local.f64 	%fd4264, [%rd1+1416];
	sub.f64 	%fd7853, %fd4264, %fd7905;
	st.local.f64 	[%rd1+1416], %fd7853;
	ld.local.f64 	%fd4265, [%rd1+1424];
	sub.f64 	%fd7851, %fd4265, %fd7904;
	st.local.f64 	[%rd1+1424], %fd7851;
	ld.local.f64 	%fd4266, [%rd1+1432];
	sub.f64 	%fd7849, %fd4266, %fd7903;
	st.local.f64 	[%rd1+1432], %fd7849;
	ld.local.f64 	%fd4267, [%rd1+1440];
	sub.f64 	%fd7847, %fd4267, %fd7902;
	st.local.f64 	[%rd1+1440], %fd7847;
	ld.local.f64 	%fd4268, [%rd1+1448];
	sub.f64 	%fd7845, %fd4268, %fd7901;
	st.local.f64 	[%rd1+1448], %fd7845;
	ld.local.f64 	%fd4269, [%rd1+1456];
	sub.f64 	%fd7843, %fd4269, %fd7900;
	st.local.f64 	[%rd1+1456], %fd7843;
	ld.local.f64 	%fd4270, [%rd1+1464];
	sub.f64 	%fd7841, %fd4270, %fd7899;
	st.local.f64 	[%rd1+1464], %fd7841;
	ld.local.f64 	%fd4271, [%rd1+1472];
	sub.f64 	%fd7839, %fd4271, %fd7898;
	st.local.f64 	[%rd1+1472], %fd7839;
	ld.local.f64 	%fd4272, [%rd1+1480];
	sub.f64 	%fd7837, %fd4272, %fd7897;
	st.local.f64 	[%rd1+1480], %fd7837;
	ld.local.f64 	%fd4273, [%rd1+1488];
	sub.f64 	%fd7835, %fd4273, %fd7896;
	st.local.f64 	[%rd1+1488], %fd7835;
	ld.local.f64 	%fd4274, [%rd1+1496];
	sub.f64 	%fd7833, %fd4274, %fd7895;
	st.local.f64 	[%rd1+1496], %fd7833;
	ld.local.f64 	%fd4275, [%rd1+1504];
	sub.f64 	%fd7832, %fd4275, %fd7894;
	st.local.f64 	[%rd1+1504], %fd7832;
	ld.local.f64 	%fd4276, [%rd1+1512];
	sub.f64 	%fd7831, %fd4276, %fd7893;
	st.local.f64 	[%rd1+1512], %fd7831;
	ld.local.f64 	%fd4277, [%rd1+1520];
	sub.f64 	%fd7830, %fd4277, %fd7892;
	st.local.f64 	[%rd1+1520], %fd7830;
	ld.local.f64 	%fd4278, [%rd1+1528];
	sub.f64 	%fd7829, %fd4278, %fd7891;
	st.local.f64 	[%rd1+1528], %fd7829;
	ld.local.f64 	%fd4279, [%rd1+1536];
	sub.f64 	%fd7828, %fd4279, %fd7890;
	st.local.f64 	[%rd1+1536], %fd7828;
	ld.local.f64 	%fd4280, [%rd1+1544];
	sub.f64 	%fd7827, %fd4280, %fd7889;
	st.local.f64 	[%rd1+1544], %fd7827;
	ld.local.f64 	%fd4281, [%rd1+1552];
	sub.f64 	%fd7826, %fd4281, %fd7888;
	st.local.f64 	[%rd1+1552], %fd7826;
	ld.local.f64 	%fd4282, [%rd1+1560];
	sub.f64 	%fd7825, %fd4282, %fd7887;
	st.local.f64 	[%rd1+1560], %fd7825;
	ld.local.f64 	%fd4283, [%rd1+1568];
	sub.f64 	%fd7824, %fd4283, %fd7886;
	st.local.f64 	[%rd1+1568], %fd7824;
	ld.local.f64 	%fd4284, [%rd1+1576];
	sub.f64 	%fd7823, %fd4284, %fd7885;
	st.local.f64 	[%rd1+1576], %fd7823;
	ld.local.f64 	%fd4285, [%rd1+1584];
	sub.f64 	%fd7822, %fd4285, %fd7884;
	st.local.f64 	[%rd1+1584], %fd7822;
	ld.local.f64 	%fd4286, [%rd1+1592];
	sub.f64 	%fd7821, %fd4286, %fd7883;
	st.local.f64 	[%rd1+1592], %fd7821;
	ld.local.f64 	%fd4287, [%rd1+1600];
	sub.f64 	%fd7820, %fd4287, %fd7882;
	st.local.f64 	[%rd1+1600], %fd7820;
	ld.local.f64 	%fd4288, [%rd1+1608];
	sub.f64 	%fd7819, %fd4288, %fd7881;
	st.local.f64 	[%rd1+1608], %fd7819;
	ld.local.f64 	%fd4289, [%rd1+1616];
	sub.f64 	%fd7863, %fd4289, %fd7880;
	st.local.f64 	[%rd1+1616], %fd7863;
	ld.local.f64 	%fd4290, [%rd1+1624];
	sub.f64 	%fd7860, %fd4290, %fd7879;
	st.local.f64 	[%rd1+1624], %fd7860;
	ld.local.f64 	%fd4291, [%rd1+1632];
	sub.f64 	%fd7858, %fd4291, %fd7878;
	st.local.f64 	[%rd1+1632], %fd7858;
	ld.local.f64 	%fd4292, [%rd1+1640];
	sub.f64 	%fd7856, %fd4292, %fd7877;
	st.local.f64 	[%rd1+1640], %fd7856;
	ld.local.f64 	%fd4293, [%rd1+1648];
	sub.f64 	%fd7854, %fd4293, %fd7876;
	st.local.f64 	[%rd1+1648], %fd7854;
	ld.local.f64 	%fd4294, [%rd1+1656];
	sub.f64 	%fd7852, %fd4294, %fd7875;
	st.local.f64 	[%rd1+1656], %fd7852;
	ld.local.f64 	%fd4295, [%rd1+1664];
	sub.f64 	%fd7850, %fd4295, %fd7874;
	st.local.f64 	[%rd1+1664], %fd7850;
	ld.local.f64 	%fd4296, [%rd1+1672];
	sub.f64 	%fd7848, %fd4296, %fd7873;
	st.local.f64 	[%rd1+1672], %fd7848;
	ld.local.f64 	%fd4297, [%rd1+1680];
	sub.f64 	%fd7846, %fd4297, %fd7872;
	st.local.f64 	[%rd1+1680], %fd7846;
	ld.local.f64 	%fd4298, [%rd1+1688];
	sub.f64 	%fd7844, %fd4298, %fd7871;
	st.local.f64 	[%rd1+1688], %fd7844;
	ld.local.f64 	%fd4299, [%rd1+1696];
	sub.f64 	%fd7842, %fd4299, %fd7870;
	st.local.f64 	[%rd1+1696], %fd7842;
	ld.local.f64 	%fd4300, [%rd1+1704];
	sub.f64 	%fd7840, %fd4300, %fd7869;
	st.local.f64 	[%rd1+1704], %fd7840;
	ld.local.f64 	%fd4301, [%rd1+1712];
	sub.f64 	%fd7838, %fd4301, %fd7868;
	st.local.f64 	[%rd1+1712], %fd7838;
	ld.local.f64 	%fd4302, [%rd1+1720];
	sub.f64 	%fd7836, %fd4302, %fd7867;
	st.local.f64 	[%rd1+1720], %fd7836;
	ld.local.f64 	%fd4303, [%rd1+1728];
	sub.f64 	%fd7834, %fd4303, %fd7866;
	st.local.f64 	[%rd1+1728], %fd7834;
	ld.local.f64 	%fd4304, [%rd1+1736];
	sub.f64 	%fd7862, %fd4304, %fd7865;
	st.local.f64 	[%rd1+1736], %fd7862;
	add.s32 	%r100, %r100, 1;
	ld.local.u32 	%r57, [%rd1+5108];
	setp.lt.s32 	%p116, %r100, %r57;
	@%p116 bra 	$L__BB5_27;
$L__BB5_34:
	ld.local.u32 	%r58, [%rd1+5140];
	setp.eq.s32 	%p117, %r58, 0;
	@%p117 bra 	$L__BB5_38;
	add.u64 	%rd166, %SP, 8;
	add.u64 	%rd10, %SPL, 8;
	setp.gt.s32 	%p118, %r8, 0;
	ld.local.f64 	%fd4305, [%rd1+3328];
	ld.local.f64 	%fd4306, [%rd1+1376];
	ld.local.f64 	%fd4307, [%rd1+3096];
	ld.local.f64 	%fd4308, [%rd1+1616];
	mul.f64 	%fd4309, %fd4307, %fd4308;
	fma.rn.f64 	%fd4310, %fd4305, %fd4306, %fd4309;
	ld.local.f64 	%fd4311, [%rd1+3336];
	ld.local.f64 	%fd4312, [%rd1+1736];
	fma.rn.f64 	%fd4313, %fd4311, %fd4312, %fd4310;
	st.local.f64 	[%rd1+2112], %fd4313;
	ld.local.f64 	%fd4314, [%rd1+3344];
	ld.local.f64 	%fd4315, [%rd1+1384];
	ld.local.f64 	%fd4316, [%rd1+3112];
	ld.local.f64 	%fd4317, [%rd1+1624];
	mul.f64 	%fd4318, %fd4316, %fd4317;
	fma.rn.f64 	%fd4319, %fd4314, %fd4315, %fd4318;
	ld.local.f64 	%fd4320, [%rd1+3352];
	fma.rn.f64 	%fd4321, %fd4320, %fd4312, %fd4319;
	st.local.f64 	[%rd1+2120], %fd4321;
	ld.local.f64 	%fd4322, [%rd1+3360];
	ld.local.f64 	%fd4323, [%rd1+1392];
	ld.local.f64 	%fd4324, [%rd1+3128];
	ld.local.f64 	%fd4325, [%rd1+1632];
	mul.f64 	%fd4326, %fd4324, %fd4325;
	fma.rn.f64 	%fd4327, %fd4322, %fd4323, %fd4326;
	ld.local.f64 	%fd4328, [%rd1+3368];
	fma.rn.f64 	%fd4329, %fd4328, %fd4312, %fd4327;
	st.local.f64 	[%rd1+2128], %fd4329;
	ld.local.f64 	%fd4330, [%rd1+3376];
	ld.local.f64 	%fd4331, [%rd1+1400];
	ld.local.f64 	%fd4332, [%rd1+3144];
	ld.local.f64 	%fd4333, [%rd1+1640];
	mul.f64 	%fd4334, %fd4332, %fd4333;
	fma.rn.f64 	%fd4335, %fd4330, %fd4331, %fd4334;
	ld.local.f64 	%fd4336, [%rd1+3384];
	fma.rn.f64 	%fd4337, %fd4336, %fd4312, %fd4335;
	st.local.f64 	[%rd1+2136], %fd4337;
	ld.local.f64 	%fd4338, [%rd1+3392];
	ld.local.f64 	%fd4339, [%rd1+1408];
	ld.local.f64 	%fd4340, [%rd1+3160];
	ld.local.f64 	%fd4341, [%rd1+1648];
	mul.f64 	%fd4342, %fd4340, %fd4341;
	fma.rn.f64 	%fd4343, %fd4338, %fd4339, %fd4342;
	ld.local.f64 	%fd4344, [%rd1+3400];
	fma.rn.f64 	%fd4345, %fd4344, %fd4312, %fd4343;
	st.local.f64 	[%rd1+2144], %fd4345;
	ld.local.f64 	%fd4346, [%rd1+3408];
	ld.local.f64 	%fd4347, [%rd1+1416];
	ld.local.f64 	%fd4348, [%rd1+3176];
	ld.local.f64 	%fd4349, [%rd1+1656];
	mul.f64 	%fd4350, %fd4348, %fd4349;
	fma.rn.f64 	%fd4351, %fd4346, %fd4347, %fd4350;
	ld.local.f64 	%fd4352, [%rd1+3416];
	fma.rn.f64 	%fd4353, %fd4352, %fd4312, %fd4351;
	st.local.f64 	[%rd1+2152], %fd4353;
	ld.local.f64 	%fd4354, [%rd1+3424];
	ld.local.f64 	%fd4355, [%rd1+1424];
	ld.local.f64 	%fd4356, [%rd1+3192];
	ld.local.f64 	%fd4357, [%rd1+1664];
	mul.f64 	%fd4358, %fd4356, %fd4357;
	fma.rn.f64 	%fd4359, %fd4354, %fd4355, %fd4358;
	ld.local.f64 	%fd4360, [%rd1+3432];
	fma.rn.f64 	%fd4361, %fd4360, %fd4312, %fd4359;
	st.local.f64 	[%rd1+2160], %fd4361;
	ld.local.f64 	%fd4362, [%rd1+3440];
	ld.local.f64 	%fd4363, [%rd1+1432];
	ld.local.f64 	%fd4364, [%rd1+3208];
	ld.local.f64 	%fd4365, [%rd1+1672];
	mul.f64 	%fd4366, %fd4364, %fd4365;
	fma.rn.f64 	%fd4367, %fd4362, %fd4363, %fd4366;
	ld.local.f64 	%fd4368, [%rd1+3448];
	fma.rn.f64 	%fd4369, %fd4368, %fd4312, %fd4367;
	ld.local.f64 	%fd4370, [%rd1+3456];
	ld.local.f64 	%fd4371, [%rd1+1440];
	ld.local.f64 	%fd4372, [%rd1+3224];
	ld.local.f64 	%fd4373, [%rd1+1680];
	mul.f64 	%fd4374, %fd4372, %fd4373;
	fma.rn.f64 	%fd4375, %fd4370, %fd4371, %fd4374;
	ld.local.f64 	%fd4376, [%rd1+3464];
	fma.rn.f64 	%fd4377, %fd4376, %fd4312, %fd4375;
	ld.local.f64 	%fd4378, [%rd1+3472];
	ld.local.f64 	%fd4379, [%rd1+1448];
	ld.local.f64 	%fd4380, [%rd1+3240];
	ld.local.f64 	%fd4381, [%rd1+1688];
	mul.f64 	%fd4382, %fd4380, %fd4381;
	fma.rn.f64 	%fd4383, %fd4378, %fd4379, %fd4382;
	ld.local.f64 	%fd4384, [%rd1+3480];
	fma.rn.f64 	%fd4385, %fd4384, %fd4312, %fd4383;
	ld.local.f64 	%fd4386, [%rd1+3488];
	ld.local.f64 	%fd4387, [%rd1+1456];
	ld.local.f64 	%fd4388, [%rd1+3256];
	ld.local.f64 	%fd4389, [%rd1+1696];
	mul.f64 	%fd4390, %fd4388, %fd4389;
	fma.rn.f64 	%fd4391, %fd4386, %fd4387, %fd4390;
	ld.local.f64 	%fd4392, [%rd1+3496];
	fma.rn.f64 	%fd4393, %fd4392, %fd4312, %fd4391;
	ld.local.f64 	%fd4394, [%rd1+3504];
	ld.local.f64 	%fd4395, [%rd1+1464];
	ld.local.f64 	%fd4396, [%rd1+3272];
	ld.local.f64 	%fd4397, [%rd1+1704];
	mul.f64 	%fd4398, %fd4396, %fd4397;
	fma.rn.f64 	%fd4399, %fd4394, %fd4395, %fd4398;
	ld.local.f64 	%fd4400, [%rd1+3512];
	fma.rn.f64 	%fd4401, %fd4400, %fd4312, %fd4399;
	ld.local.f64 	%fd4402, [%rd1+3520];
	ld.local.f64 	%fd4403, [%rd1+1472];
	ld.local.f64 	%fd4404, [%rd1+3288];
	ld.local.f64 	%fd4405, [%rd1+1712];
	mul.f64 	%fd4406, %fd4404, %fd4405;
	fma.rn.f64 	%fd4407, %fd4402, %fd4403, %fd4406;
	ld.local.f64 	%fd4408, [%rd1+3528];
	fma.rn.f64 	%fd4409, %fd4408, %fd4312, %fd4407;
	ld.local.f64 	%fd4410, [%rd1+3536];
	ld.local.f64 	%fd4411, [%rd1+1480];
	ld.local.f64 	%fd4412, [%rd1+3304];
	ld.local.f64 	%fd4413, [%rd1+1720];
	mul.f64 	%fd4414, %fd4412, %fd4413;
	fma.rn.f64 	%fd4415, %fd4410, %fd4411, %fd4414;
	ld.local.f64 	%fd4416, [%rd1+3544];
	fma.rn.f64 	%fd4417, %fd4416, %fd4312, %fd4415;
	ld.local.f64 	%fd4418, [%rd1+3552];
	ld.local.f64 	%fd4419, [%rd1+1488];
	ld.local.f64 	%fd4420, [%rd1+3320];
	ld.local.f64 	%fd4421, [%rd1+1728];
	mul.f64 	%fd4422, %fd4420, %fd4421;
	fma.rn.f64 	%fd4423, %fd4418, %fd4419, %fd4422;
	ld.local.f64 	%fd4424, [%rd1+3560];
	fma.rn.f64 	%fd4425, %fd4424, %fd4312, %fd4423;
	ld.local.f64 	%fd4426, [%rd1+2848];
	ld.local.f64 	%fd4427, [%rd1+1496];
	ld.local.f64 	%fd4428, [%rd1+2856];
	mul.f64 	%fd4429, %fd4428, %fd4308;
	fma.rn.f64 	%fd4430, %fd4426, %fd4427, %fd4429;
	ld.local.f64 	%fd4431, [%rd1+2864];
	ld.local.f64 	%fd4432, [%rd1+1504];
	ld.local.f64 	%fd4433, [%rd1+2872];
	mul.f64 	%fd4434, %fd4433, %fd4317;
	fma.rn.f64 	%fd4435, %fd4431, %fd4432, %fd4434;
	ld.local.f64 	%fd4436, [%rd1+2880];
	ld.local.f64 	%fd4437, [%rd1+1512];
	ld.local.f64 	%fd4438, [%rd1+2888];
	mul.f64 	%fd4439, %fd4438, %fd4325;
	fma.rn.f64 	%fd4440, %fd4436, %fd4437, %fd4439;
	ld.local.f64 	%fd4441, [%rd1+2896];
	ld.local.f64 	%fd4442, [%rd1+1520];
	ld.local.f64 	%fd4443, [%rd1+2904];
	mul.f64 	%fd4444, %fd4443, %fd4333;
	fma.rn.f64 	%fd4445, %fd4441, %fd4442, %fd4444;
	ld.local.f64 	%fd4446, [%rd1+2912];
	ld.local.f64 	%fd4447, [%rd1+1528];
	ld.local.f64 	%fd4448, [%rd1+2920];
	mul.f64 	%fd4449, %fd4448, %fd4341;
	fma.rn.f64 	%fd4450, %fd4446, %fd4447, %fd4449;
	ld.local.f64 	%fd4451, [%rd1+2928];
	ld.local.f64 	%fd4452, [%rd1+1536];
	ld.local.f64 	%fd4453, [%rd1+2936];
	mul.f64 	%fd4454, %fd4453, %fd4349;
	fma.rn.f64 	%fd4455, %fd4451, %fd4452, %fd4454;
	ld.local.f64 	%fd4456, [%rd1+2944];
	ld.local.f64 	%fd4457, [%rd1+1544];
	ld.local.f64 	%fd4458, [%rd1+2952];
	mul.f64 	%fd4459, %fd4458, %fd4357;
	fma.rn.f64 	%fd4460, %fd4456, %fd4457, %fd4459;
	ld.local.f64 	%fd4461, [%rd1+2960];
	ld.local.f64 	%fd4462, [%rd1+1552];
	ld.local.f64 	%fd4463, [%rd1+2968];
	mul.f64 	%fd4464, %fd4463, %fd4365;
	fma.rn.f64 	%fd4465, %fd4461, %fd4462, %fd4464;
	ld.local.f64 	%fd4466, [%rd1+2976];
	ld.local.f64 	%fd4467, [%rd1+1560];
	ld.local.f64 	%fd4468, [%rd1+2984];
	mul.f64 	%fd4469, %fd4468, %fd4373;
	fma.rn.f64 	%fd4470, %fd4466, %fd4467, %fd4469;
	ld.local.f64 	%fd4471, [%rd1+2992];
	ld.local.f64 	%fd4472, [%rd1+1568];
	ld.local.f64 	%fd4473, [%rd1+3000];
	mul.f64 	%fd4474, %fd4473, %fd4381;
	fma.rn.f64 	%fd4475, %fd4471, %fd4472, %fd4474;
	ld.local.f64 	%fd4476, [%rd1+3008];
	ld.local.f64 	%fd4477, [%rd1+1576];
	ld.local.f64 	%fd4478, [%rd1+3016];
	mul.f64 	%fd4479, %fd4478, %fd4389;
	fma.rn.f64 	%fd4480, %fd4476, %fd4477, %fd4479;
	ld.local.f64 	%fd4481, [%rd1+3024];
	ld.local.f64 	%fd4482, [%rd1+1584];
	ld.local.f64 	%fd4483, [%rd1+3032];
	mul.f64 	%fd4484, %fd4483, %fd4397;
	fma.rn.f64 	%fd4485, %fd4481, %fd4482, %fd4484;
	ld.local.f64 	%fd4486, [%rd1+3040];
	ld.local.f64 	%fd4487, [%rd1+1592];
	ld.local.f64 	%fd4488, [%rd1+3048];
	mul.f64 	%fd4489, %fd4488, %fd4405;
	fma.rn.f64 	%fd4490, %fd4486, %fd4487, %fd4489;
	ld.local.f64 	%fd4491, [%rd1+3056];
	ld.local.f64 	%fd4492, [%rd1+1600];
	ld.local.f64 	%fd4493, [%rd1+3064];
	mul.f64 	%fd4494, %fd4493, %fd4413;
	fma.rn.f64 	%fd4495, %fd4491, %fd4492, %fd4494;
	ld.local.f64 	%fd4496, [%rd1+3072];
	ld.local.f64 	%fd4497, [%rd1+1608];
	ld.local.f64 	%fd4498, [%rd1+3080];
	mul.f64 	%fd4499, %fd4498, %fd4421;
	fma.rn.f64 	%fd4500, %fd4496, %fd4497, %fd4499;
	ld.local.f64 	%fd4501, [%rd1+3088];
	mul.f64 	%fd4502, %fd4501, %fd4308;
	fma.rn.f64 	%fd4503, %fd4428, %fd4427, %fd4502;
	fma.rn.f64 	%fd4504, %fd4307, %fd4306, %fd4503;
	ld.local.f64 	%fd4505, [%rd1+3104];
	mul.f64 	%fd4506, %fd4505, %fd4317;
	fma.rn.f64 	%fd4507, %fd4433, %fd4432, %fd4506;
	fma.rn.f64 	%fd4508, %fd4316, %fd4315, %fd4507;
	ld.local.f64 	%fd4509, [%rd1+3120];
	mul.f64 	%fd4510, %fd4509, %fd4325;
	fma.rn.f64 	%fd4511, %fd4438, %fd4437, %fd4510;
	fma.rn.f64 	%fd4512, %fd4324, %fd4323, %fd4511;
	ld.local.f64 	%fd4513, [%rd1+3136];
	mul.f64 	%fd4514, %fd4513, %fd4333;
	fma.rn.f64 	%fd4515, %fd4443, %fd4442, %fd4514;
	fma.rn.f64 	%fd4516, %fd4332, %fd4331, %fd4515;
	ld.local.f64 	%fd4517, [%rd1+3152];
	mul.f64 	%fd4518, %fd4517, %fd4341;
	fma.rn.f64 	%fd4519, %fd4448, %fd4447, %fd4518;
	fma.rn.f64 	%fd4520, %fd4340, %fd4339, %fd4519;
	ld.local.f64 	%fd4521, [%rd1+3168];
	mul.f64 	%fd4522, %fd4521, %fd4349;
	fma.rn.f64 	%fd4523, %fd4453, %fd4452, %fd4522;
	fma.rn.f64 	%fd4524, %fd4348, %fd4347, %fd4523;
	ld.local.f64 	%fd4525, [%rd1+3184];
	mul.f64 	%fd4526, %fd4525, %fd4357;
	fma.rn.f64 	%fd4527, %fd4458, %fd4457, %fd4526;
	fma.rn.f64 	%fd4528, %fd4356, %fd4355, %fd4527;
	ld.local.f64 	%fd4529, [%rd1+3200];
	mul.f64 	%fd4530, %fd4529, %fd4365;
	fma.rn.f64 	%fd4531, %fd4463, %fd4462, %fd4530;
	fma.rn.f64 	%fd4532, %fd4364, %fd4363, %fd4531;
	ld.local.f64 	%fd4533, [%rd1+3216];
	mul.f64 	%fd4534, %fd4533, %fd4373;
	fma.rn.f64 	%fd4535, %fd4468, %fd4467, %fd4534;
	fma.rn.f64 	%fd4536, %fd4372, %fd4371, %fd4535;
	ld.local.f64 	%fd4537, [%rd1+3232];
	mul.f64 	%fd4538, %fd4537, %fd4381;
	fma.rn.f64 	%fd4539, %fd4473, %fd4472, %fd4538;
	fma.rn.f64 	%fd4540, %fd4380, %fd4379, %fd4539;
	ld.local.f64 	%fd4541, [%rd1+3248];
	mul.f64 	%fd4542, %fd4541, %fd4389;
	fma.rn.f64 	%fd4543, %fd4478, %fd4477, %fd4542;
	fma.rn.f64 	%fd4544, %fd4388, %fd4387, %fd4543;
	ld.local.f64 	%fd4545, [%rd1+3264];
	mul.f64 	%fd4546, %fd4545, %fd4397;
	fma.rn.f64 	%fd4547, %fd4483, %fd4482, %fd4546;
	fma.rn.f64 	%fd4548, %fd4396, %fd4395, %fd4547;
	ld.local.f64 	%fd4549, [%rd1+3280];
	mul.f64 	%fd4550, %fd4549, %fd4405;
	fma.rn.f64 	%fd4551, %fd4488, %fd4487, %fd4550;
	fma.rn.f64 	%fd4552, %fd4404, %fd4403, %fd4551;
	ld.local.f64 	%fd4553, [%rd1+3296];
	mul.f64 	%fd4554, %fd4553, %fd4413;
	fma.rn.f64 	%fd4555, %fd4493, %fd4492, %fd4554;
	fma.rn.f64 	%fd4556, %fd4412, %fd4411, %fd4555;
	ld.local.f64 	%fd4557, [%rd1+3312];
	mul.f64 	%fd4558, %fd4557, %fd4421;
	fma.rn.f64 	%fd4559, %fd4498, %fd4497, %fd4558;
	fma.rn.f64 	%fd4560, %fd4420, %fd4419, %fd4559;
	mul.f64 	%fd4561, %fd4320, %fd4315;
	fma.rn.f64 	%fd4562, %fd4311, %fd4306, %fd4561;
	fma.rn.f64 	%fd4563, %fd4328, %fd4323, %fd4562;
	fma.rn.f64 	%fd4564, %fd4336, %fd4331, %fd4563;
	fma.rn.f64 	%fd4565, %fd4344, %fd4339, %fd4564;
	fma.rn.f64 	%fd4566, %fd4352, %fd4347, %fd4565;
	fma.rn.f64 	%fd4567, %fd4360, %fd4355, %fd4566;
	fma.rn.f64 	%fd4568, %fd4368, %fd4363, %fd4567;
	fma.rn.f64 	%fd4569, %fd4376, %fd4371, %fd4568;
	fma.rn.f64 	%fd4570, %fd4384, %fd4379, %fd4569;
	fma.rn.f64 	%fd4571, %fd4392, %fd4387, %fd4570;
	fma.rn.f64 	%fd4572, %fd4400, %fd4395, %fd4571;
	fma.rn.f64 	%fd4573, %fd4408, %fd4403, %fd4572;
	fma.rn.f64 	%fd4574, %fd4416, %fd4411, %fd4573;
	fma.rn.f64 	%fd4575, %fd4424, %fd4419, %fd4574;
	ld.local.f64 	%fd4576, [%rd1+616];
	sub.f64 	%fd4577, %fd4313, %fd4576;
	st.local.f64 	[%rd1+2112], %fd4577;
	ld.local.f64 	%fd4578, [%rd1+624];
	sub.f64 	%fd4579, %fd4321, %fd4578;
	st.local.f64 	[%rd1+2120], %fd4579;
	mul.f64 	%fd4580, %fd4579, %fd4579;
	fma.rn.f64 	%fd4581, %fd4577, %fd4577, %fd4580;
	ld.local.f64 	%fd4582, [%rd1+632];
	sub.f64 	%fd4583, %fd4329, %fd4582;
	st.local.f64 	[%rd1+2128], %fd4583;
	fma.rn.f64 	%fd4584, %fd4583, %fd4583, %fd4581;
	ld.local.f64 	%fd4585, [%rd1+640];
	sub.f64 	%fd4586, %fd4337, %fd4585;
	st.local.f64 	[%rd1+2136], %fd4586;
	fma.rn.f64 	%fd4587, %fd4586, %fd4586, %fd4584;
	ld.local.f64 	%fd4588, [%rd1+648];
	sub.f64 	%fd4589, %fd4345, %fd4588;
	st.local.f64 	[%rd1+2144], %fd4589;
	fma.rn.f64 	%fd4590, %fd4589, %fd4589, %fd4587;
	ld.local.f64 	%fd4591, [%rd1+656];
	sub.f64 	%fd4592, %fd4353, %fd4591;
	st.local.f64 	[%rd1+2152], %fd4592;
	fma.rn.f64 	%fd4593, %fd4592, %fd4592, %fd4590;
	ld.local.f64 	%fd4594, [%rd1+664];
	sub.f64 	%fd4595, %fd4361, %fd4594;
	st.local.f64 	[%rd1+2160], %fd4595;
	fma.rn.f64 	%fd4596, %fd4595, %fd4595, %fd4593;
	ld.local.f64 	%fd4597, [%rd1+672];
	sub.f64 	%fd4598, %fd4369, %fd4597;
	st.local.f64 	[%rd1+2168], %fd4598;
	fma.rn.f64 	%fd4599, %fd4598, %fd4598, %fd4596;
	ld.local.f64 	%fd4600, [%rd1+680];
	sub.f64 	%fd4601, %fd4377, %fd4600;
	st.local.f64 	[%rd1+2176], %fd4601;
	fma.rn.f64 	%fd4602, %fd4601, %fd4601, %fd4599;
	ld.local.f64 	%fd4603, [%rd1+688];
	sub.f64 	%fd4604, %fd4385, %fd4603;
	st.local.f64 	[%rd1+2184], %fd4604;
	fma.rn.f64 	%fd4605, %fd4604, %fd4604, %fd4602;
	ld.local.f64 	%fd4606, [%rd1+696];
	sub.f64 	%fd4607, %fd4393, %fd4606;
	st.local.f64 	[%rd1+2192], %fd4607;
	fma.rn.f64 	%fd4608, %fd4607, %fd4607, %fd4605;
	ld.local.f64 	%fd4609, [%rd1+704];
	sub.f64 	%fd4610, %fd4401, %fd4609;
	st.local.f64 	[%rd1+2200], %fd4610;
	fma.rn.f64 	%fd4611, %fd4610, %fd4610, %fd4608;
	ld.local.f64 	%fd4612, [%rd1+712];
	sub.f64 	%fd4613, %fd4409, %fd4612;
	st.local.f64 	[%rd1+2208], %fd4613;
	fma.rn.f64 	%fd4614, %fd4613, %fd4613, %fd4611;
	ld.local.f64 	%fd4615, [%rd1+720];
	sub.f64 	%fd4616, %fd4417, %fd4615;
	st.local.f64 	[%rd1+2216], %fd4616;
	fma.rn.f64 	%fd4617, %fd4616, %fd4616, %fd4614;
	ld.local.f64 	%fd4618, [%rd1+728];
	sub.f64 	%fd4619, %fd4425, %fd4618;
	st.local.f64 	[%rd1+2224], %fd4619;
	fma.rn.f64 	%fd4620, %fd4619, %fd4619, %fd4617;
	ld.local.f64 	%fd4621, [%rd1+736];
	sub.f64 	%fd4622, %fd4430, %fd4621;
	st.local.f64 	[%rd1+2232], %fd4622;
	fma.rn.f64 	%fd4623, %fd4622, %fd4622, %fd4620;
	ld.local.f64 	%fd4624, [%rd1+744];
	sub.f64 	%fd4625, %fd4435, %fd4624;
	st.local.f64 	[%rd1+2240], %fd4625;
	fma.rn.f64 	%fd4626, %fd4625, %fd4625, %fd4623;
	ld.local.f64 	%fd4627, [%rd1+752];
	sub.f64 	%fd4628, %fd4440, %fd4627;
	st.local.f64 	[%rd1+2248], %fd4628;
	fma.rn.f64 	%fd4629, %fd4628, %fd4628, %fd4626;
	ld.local.f64 	%fd4630, [%rd1+760];
	sub.f64 	%fd4631, %fd4445, %fd4630;
	st.local.f64 	[%rd1+2256], %fd4631;
	fma.rn.f64 	%fd4632, %fd4631, %fd4631, %fd4629;
	ld.local.f64 	%fd4633, [%rd1+768];
	sub.f64 	%fd4634, %fd4450, %fd4633;
	st.local.f64 	[%rd1+2264], %fd4634;
	fma.rn.f64 	%fd4635, %fd4634, %fd4634, %fd4632;
	ld.local.f64 	%fd4636, [%rd1+776];
	sub.f64 	%fd4637, %fd4455, %fd4636;
	st.local.f64 	[%rd1+2272], %fd4637;
	fma.rn.f64 	%fd4638, %fd4637, %fd4637, %fd4635;
	ld.local.f64 	%fd4639, [%rd1+784];
	sub.f64 	%fd4640, %fd4460, %fd4639;
	st.local.f64 	[%rd1+2280], %fd4640;
	fma.rn.f64 	%fd4641, %fd4640, %fd4640, %fd4638;
	ld.local.f64 	%fd4642, [%rd1+792];
	sub.f64 	%fd4643, %fd4465, %fd4642;
	st.local.f64 	[%rd1+2288], %fd4643;
	fma.rn.f64 	%fd4644, %fd4643, %fd4643, %fd4641;
	ld.local.f64 	%fd4645, [%rd1+800];
	sub.f64 	%fd4646, %fd4470, %fd4645;
	st.local.f64 	[%rd1+2296], %fd4646;
	fma.rn.f64 	%fd4647, %fd4646, %fd4646, %fd4644;
	ld.local.f64 	%fd4648, [%rd1+808];
	sub.f64 	%fd4649, %fd4475, %fd4648;
	st.local.f64 	[%rd1+2304], %fd4649;
	fma.rn.f64 	%fd4650, %fd4649, %fd4649, %fd4647;
	ld.local.f64 	%fd4651, [%rd1+816];
	sub.f64 	%fd4652, %fd4480, %fd4651;
	st.local.f64 	[%rd1+2312], %fd4652;
	fma.rn.f64 	%fd4653, %fd4652, %fd4652, %fd4650;
	ld.local.f64 	%fd4654, [%rd1+824];
	sub.f64 	%fd4655, %fd4485, %fd4654;
	st.local.f64 	[%rd1+2320], %fd4655;
	fma.rn.f64 	%fd4656, %fd4655, %fd4655, %fd4653;
	ld.local.f64 	%fd4657, [%rd1+832];
	sub.f64 	%fd4658, %fd4490, %fd4657;
	st.local.f64 	[%rd1+2328], %fd4658;
	fma.rn.f64 	%fd4659, %fd4658, %fd4658, %fd4656;
	ld.local.f64 	%fd4660, [%rd1+840];
	sub.f64 	%fd4661, %fd4495, %fd4660;
	st.local.f64 	[%rd1+2336], %fd4661;
	fma.rn.f64 	%fd4662, %fd4661, %fd4661, %fd4659;
	ld.local.f64 	%fd4663, [%rd1+848];
	sub.f64 	%fd4664, %fd4500, %fd4663;
	st.local.f64 	[%rd1+2344], %fd4664;
	fma.rn.f64 	%fd4665, %fd4664, %fd4664, %fd4662;
	ld.local.f64 	%fd4666, [%rd1+856];
	sub.f64 	%fd4667, %fd4504, %fd4666;
	st.local.f64 	[%rd1+2352], %fd4667;
	fma.rn.f64 	%fd4668, %fd4667, %fd4667, %fd4665;
	ld.local.f64 	%fd4669, [%rd1+864];
	sub.f64 	%fd4670, %fd4508, %fd4669;
	st.local.f64 	[%rd1+2360], %fd4670;
	fma.rn.f64 	%fd4671, %fd4670, %fd4670, %fd4668;
	ld.local.f64 	%fd4672, [%rd1+872];
	sub.f64 	%fd4673, %fd4512, %fd4672;
	st.local.f64 	[%rd1+2368], %fd4673;
	fma.rn.f64 	%fd4674, %fd4673, %fd4673, %fd4671;
	ld.local.f64 	%fd4675, [%rd1+880];
	sub.f64 	%fd4676, %fd4516, %fd4675;
	st.local.f64 	[%rd1+2376], %fd4676;
	fma.rn.f64 	%fd4677, %fd4676, %fd4676, %fd4674;
	ld.local.f64 	%fd4678, [%rd1+888];
	sub.f64 	%fd4679, %fd4520, %fd4678;
	st.local.f64 	[%rd1+2384], %fd4679;
	fma.rn.f64 	%fd4680, %fd4679, %fd4679, %fd4677;
	ld.local.f64 	%fd4681, [%rd1+896];
	sub.f64 	%fd4682, %fd4524, %fd4681;
	st.local.f64 	[%rd1+2392], %fd4682;
	fma.rn.f64 	%fd4683, %fd4682, %fd4682, %fd4680;
	ld.local.f64 	%fd4684, [%rd1+904];
	sub.f64 	%fd4685, %fd4528, %fd4684;
	st.local.f64 	[%rd1+2400], %fd4685;
	fma.rn.f64 	%fd4686, %fd4685, %fd4685, %fd4683;
	ld.local.f64 	%fd4687, [%rd1+912];
	sub.f64 	%fd4688, %fd4532, %fd4687;
	st.local.f64 	[%rd1+2408], %fd4688;
	fma.rn.f64 	%fd4689, %fd4688, %fd4688, %fd4686;
	ld.local.f64 	%fd4690, [%rd1+920];
	sub.f64 	%fd4691, %fd4536, %fd4690;
	st.local.f64 	[%rd1+2416], %fd4691;
	fma.rn.f64 	%fd4692, %fd4691, %fd4691, %fd4689;
	ld.local.f64 	%fd4693, [%rd1+928];
	sub.f64 	%fd4694, %fd4540, %fd4693;
	st.local.f64 	[%rd1+2424], %fd4694;
	fma.rn.f64 	%fd4695, %fd4694, %fd4694, %fd4692;
	ld.local.f64 	%fd4696, [%rd1+936];
	sub.f64 	%fd4697, %fd4544, %fd4696;
	st.local.f64 	[%rd1+2432], %fd4697;
	fma.rn.f64 	%fd4698, %fd4697, %fd4697, %fd4695;
	ld.local.f64 	%fd4699, [%rd1+944];
	sub.f64 	%fd4700, %fd4548, %fd4699;
	st.local.f64 	[%rd1+2440], %fd4700;
	fma.rn.f64 	%fd4701, %fd4700, %fd4700, %fd4698;
	ld.local.f64 	%fd4702, [%rd1+952];
	sub.f64 	%fd4703, %fd4552, %fd4702;
	st.local.f64 	[%rd1+2448], %fd4703;
	fma.rn.f64 	%fd4704, %fd4703, %fd4703, %fd4701;
	ld.local.f64 	%fd4705, [%rd1+960];
	sub.f64 	%fd4706, %fd4556, %fd4705;
	st.local.f64 	[%rd1+2456], %fd4706;
	fma.rn.f64 	%fd4707, %fd4706, %fd4706, %fd4704;
	ld.local.f64 	%fd4708, [%rd1+968];
	sub.f64 	%fd4709, %fd4560, %fd4708;
	st.local.f64 	[%rd1+2464], %fd4709;
	fma.rn.f64 	%fd4710, %fd4709, %fd4709, %fd4707;
	ld.local.f64 	%fd4711, [%rd1+976];
	sub.f64 	%fd4712, %fd4575, %fd4711;
	st.local.f64 	[%rd1+2472], %fd4712;
	fma.rn.f64 	%fd1163, %fd4712, %fd4712, %fd4710;
	@%p118 bra 	$L__BB5_37;
	st.local.f64 	[%rd10], %fd1163;
	mov.u64 	%rd170, $str;
	cvta.global.u64 	%rd171, %rd170;
	{ // callseq 9, 0
	.param .b64 param0;
	st.param.b64 	[param0], %rd171;
	.param .b64 param1;
	st.param.b64 	[param1], %rd166;
	.param .b32 retval0;
	call.uni (retval0), 
	vprintf, 
	(
	param0, 
	param1
	);
	ld.param.b32 	%r61, [retval0];
	} // callseq 9
	bra.uni 	$L__BB5_38;
$L__BB5_37:
	st.local.f64 	[%rd10], %fd1163;
	mov.u64 	%rd167, $str$1;
	cvta.global.u64 	%rd168, %rd167;
	{ // callseq 8, 0
	.param .b64 param0;
	st.param.b64 	[param0], %rd168;
	.param .b64 param1;
	st.param.b64 	[param1], %rd166;
	.param .b32 retval0;
	call.uni (retval0), 
	vprintf, 
	(
	param0, 
	param1
	);
	ld.param.b32 	%r59, [retval0];
	} // callseq 8
$L__BB5_38:
	ld.local.u64 	%rd173, [%rd1+1360];
	ld.local.u64 	%rd174, [%rd1+1352];
	ld.f64 	%fd4713, [%rd174];
	ld.f64 	%fd4714, [%rd173];
	fma.rn.f64 	%fd4715, %fd4713, %fd4714, 0d0000000000000000;
	ld.f64 	%fd4716, [%rd174+8];
	ld.f64 	%fd4717, [%rd173+8];
	fma.rn.f64 	%fd4718, %fd4716, %fd4717, %fd4715;
	ld.f64 	%fd4719, [%rd174+16];
	ld.f64 	%fd4720, [%rd173+16];
	fma.rn.f64 	%fd4721, %fd4719, %fd4720, %fd4718;
	ld.f64 	%fd4722, [%rd174+24];
	ld.f64 	%fd4723, [%rd173+24];
	fma.rn.f64 	%fd4724, %fd4722, %fd4723, %fd4721;
	ld.f64 	%fd4725, [%rd174+32];
	ld.f64 	%fd4726, [%rd173+32];
	fma.rn.f64 	%fd4727, %fd4725, %fd4726, %fd4724;
	ld.f64 	%fd4728, [%rd174+40];
	ld.f64 	%fd4729, [%rd173+40];
	fma.rn.f64 	%fd4730, %fd4728, %fd4729, %fd4727;
	ld.f64 	%fd4731, [%rd174+48];
	ld.f64 	%fd4732, [%rd173+48];
	fma.rn.f64 	%fd4733, %fd4731, %fd4732, %fd4730;
	ld.f64 	%fd4734, [%rd174+56];
	ld.f64 	%fd4735, [%rd173+56];
	fma.rn.f64 	%fd4736, %fd4734, %fd4735, %fd4733;
	ld.f64 	%fd4737, [%rd174+64];
	ld.f64 	%fd4738, [%rd173+64];
	fma.rn.f64 	%fd4739, %fd4737, %fd4738, %fd4736;
	ld.f64 	%fd4740, [%rd174+72];
	ld.f64 	%fd4741, [%rd173+72];
	fma.rn.f64 	%fd4742, %fd4740, %fd4741, %fd4739;
	ld.f64 	%fd4743, [%rd174+80];
	ld.f64 	%fd4744, [%rd173+80];
	fma.rn.f64 	%fd4745, %fd4743, %fd4744, %fd4742;
	ld.f64 	%fd4746, [%rd174+88];
	ld.f64 	%fd4747, [%rd173+88];
	fma.rn.f64 	%fd4748, %fd4746, %fd4747, %fd4745;
	ld.f64 	%fd4749, [%rd174+96];
	ld.f64 	%fd4750, [%rd173+96];
	fma.rn.f64 	%fd4751, %fd4749, %fd4750, %fd4748;
	ld.f64 	%fd4752, [%rd174+104];
	ld.f64 	%fd4753, [%rd173+104];
	fma.rn.f64 	%fd4754, %fd4752, %fd4753, %fd4751;
	ld.f64 	%fd4755, [%rd174+112];
	ld.f64 	%fd4756, [%rd173+112];
	fma.rn.f64 	%fd4757, %fd4755, %fd4756, %fd4754;
	ld.local.f64 	%fd4758, [%rd1+1496];
	mul.f64 	%fd4759, %fd4713, 0d0000000000000000;
	setp.lt.f64 	%p119, %fd4758, %fd4759;
	div.rn.f64 	%fd4760, %fd4758, %fd4713;
	selp.f64 	%fd4761, %fd4760, 0d0000000000000000, %p119;
	ld.local.f64 	%fd4762, [%rd1+1504];
	mul.f64 	%fd4763, %fd4761, %fd4716;
	setp.lt.f64 	%p120, %fd4762, %fd4763;
	div.rn.f64 	%fd4764, %fd4762, %fd4716;
	selp.f64 	%fd4765, %fd4764, %fd4761, %p120;
	ld.local.f64 	%fd4766, [%rd1+1512];
	mul.f64 	%fd4767, %fd4765, %fd4719;
	setp.lt.f64 	%p121, %fd4766, %fd4767;
	div.rn.f64 	%fd4768, %fd4766, %fd4719;
	selp.f64 	%fd4769, %fd4768, %fd4765, %p121;
	ld.local.f64 	%fd4770, [%rd1+1520];
	mul.f64 	%fd4771, %fd4769, %fd4722;
	setp.lt.f64 	%p122, %fd4770, %fd4771;
	div.rn.f64 	%fd4772, %fd4770, %fd4722;
	selp.f64 	%fd4773, %fd4772, %fd4769, %p122;
	ld.local.f64 	%fd4774, [%rd1+1528];
	mul.f64 	%fd4775, %fd4773, %fd4725;
	setp.lt.f64 	%p123, %fd4774, %fd4775;
	div.rn.f64 	%fd4776, %fd4774, %fd4725;
	selp.f64 	%fd4777, %fd4776, %fd4773, %p123;
	ld.local.f64 	%fd4778, [%rd1+1536];
	mul.f64 	%fd4779, %fd4777, %fd4728;
	setp.lt.f64 	%p124, %fd4778, %fd4779;
	div.rn.f64 	%fd4780, %fd4778, %fd4728;
	selp.f64 	%fd4781, %fd4780, %fd4777, %p124;
	ld.local.f64 	%fd4782, [%rd1+1544];
	mul.f64 	%fd4783, %fd4781, %fd4731;
	setp.lt.f64 	%p125, %fd4782, %fd4783;
	div.rn.f64 	%fd4784, %fd4782, %fd4731;
	selp.f64 	%fd4785, %fd4784, %fd4781, %p125;
	ld.local.f64 	%fd4786, [%rd1+1552];
	mul.f64 	%fd4787, %fd4785, %fd4734;
	setp.lt.f64 	%p126, %fd4786, %fd4787;
	div.rn.f64 	%fd4788, %fd4786, %fd4734;
	selp.f64 	%fd4789, %fd4788, %fd4785, %p126;
	ld.local.f64 	%fd4790, [%rd1+1560];
	mul.f64 	%fd4791, %fd4789, %fd4737;
	setp.lt.f64 	%p127, %fd4790, %fd4791;
	div.rn.f64 	%fd4792, %fd4790, %fd4737;
	selp.f64 	%fd4793, %fd4792, %fd4789, %p127;
	ld.local.f64 	%fd4794, [%rd1+1568];
	mul.f64 	%fd4795, %fd4793, %fd4740;
	setp.lt.f64 	%p128, %fd4794, %fd4795;
	div.rn.f64 	%fd4796, %fd4794, %fd4740;
	selp.f64 	%fd4797, %fd4796, %fd4793, %p128;
	ld.local.f64 	%fd4798, [%rd1+1576];
	mul.f64 	%fd4799, %fd4797, %fd4743;
	setp.lt.f64 	%p129, %fd4798, %fd4799;
	div.rn.f64 	%fd4800, %fd4798, %fd4743;
	selp.f64 	%fd4801, %fd4800, %fd4797, %p129;
	ld.local.f64 	%fd4802, [%rd1+1584];
	mul.f64 	%fd4803, %fd4801, %fd4746;
	setp.lt.f64 	%p130, %fd4802, %fd4803;
	div.rn.f64 	%fd4804, %fd4802, %fd4746;
	selp.f64 	%fd4805, %fd4804, %fd4801, %p130;
	ld.local.f64 	%fd4806, [%rd1+1592];
	mul.f64 	%fd4807, %fd4805, %fd4749;
	setp.lt.f64 	%p131, %fd4806, %fd4807;
	div.rn.f64 	%fd4808, %fd4806, %fd4749;
	selp.f64 	%fd4809, %fd4808, %fd4805, %p131;
	ld.local.f64 	%fd4810, [%rd1+1600];
	mul.f64 	%fd4811, %fd4809, %fd4752;
	setp.lt.f64 	%p132, %fd4810, %fd4811;
	div.rn.f64 	%fd4812, %fd4810, %fd4752;
	selp.f64 	%fd4813, %fd4812, %fd4809, %p132;
	ld.local.f64 	%fd4814, [%rd1+1608];
	mul.f64 	%fd4815, %fd4813, %fd4755;
	setp.lt.f64 	%p133, %fd4814, %fd4815;
	div.rn.f64 	%fd4816, %fd4814, %fd4755;
	selp.f64 	%fd4817, %fd4816, %fd4813, %p133;
	ld.local.f64 	%fd4818, [%rd1+1616];
	mul.f64 	%fd4819, %fd4817, %fd4714;
	setp.lt.f64 	%p134, %fd4818, %fd4819;
	div.rn.f64 	%fd4820, %fd4818, %fd4714;
	selp.f64 	%fd4821, %fd4820, %fd4817, %p134;
	ld.local.f64 	%fd4822, [%rd1+1624];
	mul.f64 	%fd4823, %fd4821, %fd4717;
	setp.lt.f64 	%p135, %fd4822, %fd4823;
	div.rn.f64 	%fd4824, %fd4822, %fd4717;
	selp.f64 	%fd4825, %fd4824, %fd4821, %p135;
	ld.local.f64 	%fd4826, [%rd1+1632];
	mul.f64 	%fd4827, %fd4825, %fd4720;
	setp.lt.f64 	%p136, %fd4826, %fd4827;
	div.rn.f64 	%fd4828, %fd4826, %fd4720;
	selp.f64 	%fd4829, %fd4828, %fd4825, %p136;
	ld.local.f64 	%fd4830, [%rd1+1640];
	mul.f64 	%fd4831, %fd4829, %fd4723;
	setp.lt.f64 	%p137, %fd4830, %fd4831;
	div.rn.f64 	%fd4832, %fd4830, %fd4723;
	selp.f64 	%fd4833, %fd4832, %fd4829, %p137;
	ld.local.f64 	%fd4834, [%rd1+1648];
	mul.f64 	%fd4835, %fd4833, %fd4726;
	setp.lt.f64 	%p138, %fd4834, %fd4835;
	div.rn.f64 	%fd4836, %fd4834, %fd4726;
	selp.f64 	%fd4837, %fd4836, %fd4833, %p138;
	ld.local.f64 	%fd4838, [%rd1+1656];
	mul.f64 	%fd4839, %fd4837, %fd4729;
	setp.lt.f64 	%p139, %fd4838, %fd4839;
	div.rn.f64 	%fd4840, %fd4838, %fd4729;
	selp.f64 	%fd4841, %fd4840, %fd4837, %p139;
	ld.local.f64 	%fd4842, [%rd1+1664];
	mul.f64 	%fd4843, %fd4841, %fd4732;
	setp.lt.f64 	%p140, %fd4842, %fd4843;
	div.rn.f64 	%fd4844, %fd4842, %fd4732;
	selp.f64 	%fd4845, %fd4844, %fd4841, %p140;
	ld.local.f64 	%fd4846, [%rd1+1672];
	mul.f64 	%fd4847, %fd4845, %fd4735;
	setp.lt.f64 	%p141, %fd4846, %fd4847;
	div.rn.f64 	%fd4848, %fd4846, %fd4735;
	selp.f64 	%fd4849, %fd4848, %fd4845, %p141;
	ld.local.f64 	%fd4850, [%rd1+1680];
	mul.f64 	%fd4851, %fd4849, %fd4738;
	setp.lt.f64 	%p142, %fd4850, %fd4851;
	div.rn.f64 	%fd4852, %fd4850, %fd4738;
	selp.f64 	%fd4853, %fd4852, %fd4849, %p142;
	ld.local.f64 	%fd4854, [%rd1+1688];
	mul.f64 	%fd4855, %fd4853, %fd4741;
	setp.lt.f64 	%p143, %fd4854, %fd4855;
	div.rn.f64 	%fd4856, %fd4854, %fd4741;
	selp.f64 	%fd4857, %fd4856, %fd4853, %p143;
	ld.local.f64 	%fd4858, [%rd1+1696];
	mul.f64 	%fd4859, %fd4857, %fd4744;
	setp.lt.f64 	%p144, %fd4858, %fd4859;
	div.rn.f64 	%fd4860, %fd4858, %fd4744;
	selp.f64 	%fd4861, %fd4860, %fd4857, %p144;
	ld.local.f64 	%fd4862, [%rd1+1704];
	mul.f64 	%fd4863, %fd4861, %fd4747;
	setp.lt.f64 	%p145, %fd4862, %fd4863;
	div.rn.f64 	%fd4864, %fd4862, %fd4747;
	selp.f64 	%fd4865, %fd4864, %fd4861, %p145;
	ld.local.f64 	%fd4866, [%rd1+1712];
	mul.f64 	%fd4867, %fd4865, %fd4750;
	setp.lt.f64 	%p146, %fd4866, %fd4867;
	div.rn.f64 	%fd4868, %fd4866, %fd4750;
	selp.f64 	%fd4869, %fd4868, %fd4865, %p146;
	ld.local.f64 	%fd4870, [%rd1+1720];
	mul.f64 	%fd4871, %fd4869, %fd4753;
	setp.lt.f64 	%p147, %fd4870, %fd4871;
	div.rn.f64 	%fd4872, %fd4870, %fd4753;
	selp.f64 	%fd4873, %fd4872, %fd4869, %p147;
	ld.local.f64 	%fd4874, [%rd1+1728];
	mul.f64 	%fd4875, %fd4873, %fd4756;
	setp.lt.f64 	%p148, %fd4874, %fd4875;
	div.rn.f64 	%fd4876, %fd4874, %fd4756;
	selp.f64 	%fd4877, %fd4876, %fd4873, %p148;
	setp.gt.f64 	%p149, %fd4877, 0dBFF0000000000000;
	rcp.rn.f64 	%fd4878, %fd4877;
	neg.f64 	%fd4879, %fd4878;
	selp.f64 	%fd4880, 0d3FF0000000000000, %fd4879, %p149;
	fma.rn.f64 	%fd4881, %fd4880, %fd4758, %fd4713;
	fma.rn.f64 	%fd4882, %fd4880, %fd4818, %fd4714;
	fma.rn.f64 	%fd4883, %fd4881, %fd4882, 0d0000000000000000;
	fma.rn.f64 	%fd4884, %fd4880, %fd4762, %fd4716;
	fma.rn.f64 	%fd4885, %fd4880, %fd4822, %fd4717;
	fma.rn.f64 	%fd4886, %fd4884, %fd4885, %fd4883;
	fma.rn.f64 	%fd4887, %fd4880, %fd4766, %fd4719;
	fma.rn.f64 	%fd4888, %fd4880, %fd4826, %fd4720;
	fma.rn.f64 	%fd4889, %fd4887, %fd4888, %fd4886;
	fma.rn.f64 	%fd4890, %fd4880, %fd4770, %fd4722;
	fma.rn.f64 	%fd4891, %fd4880, %fd4830, %fd4723;
	fma.rn.f64 	%fd4892, %fd4890, %fd4891, %fd4889;
	fma.rn.f64 	%fd4893, %fd4880, %fd4774, %fd4725;
	fma.rn.f64 	%fd4894, %fd4880, %fd4834, %fd4726;
	fma.rn.f64 	%fd4895, %fd4893, %fd4894, %fd4892;
	fma.rn.f64 	%fd4896, %fd4880, %fd4778, %fd4728;
	fma.rn.f64 	%fd4897, %fd4880, %fd4838, %fd4729;
	fma.rn.f64 	%fd4898, %fd4896, %fd4897, %fd4895;
	fma.rn.f64 	%fd4899, %fd4880, %fd4782, %fd4731;
	fma.rn.f64 	%fd4900, %fd4880, %fd4842, %fd4732;
	fma.rn.f64 	%fd4901, %fd4899, %fd4900, %fd4898;
	fma.rn.f64 	%fd4902, %fd4880, %fd4786, %fd4734;
	fma.rn.f64 	%fd4903, %fd4880, %fd4846, %fd4735;
	fma.rn.f64 	%fd4904, %fd4902, %fd4903, %fd4901;
	fma.rn.f64 	%fd4905, %fd4880, %fd4790, %fd4737;
	fma.rn.f64 	%fd4906, %fd4880, %fd4850, %fd4738;
	fma.rn.f64 	%fd4907, %fd4905, %fd4906, %fd4904;
	fma.rn.f64 	%fd4908, %fd4880, %fd4794, %fd4740;
	fma.rn.f64 	%fd4909, %fd4880, %fd4854, %fd4741;
	fma.rn.f64 	%fd4910, %fd4908, %fd4909, %fd4907;
	fma.rn.f64 	%fd4911, %fd4880, %fd4798, %fd4743;
	fma.rn.f64 	%fd4912, %fd4880, %fd4858, %fd4744;
	fma.rn.f64 	%fd4913, %fd4911, %fd4912, %fd4910;
	fma.rn.f64 	%fd4914, %fd4880, %fd4802, %fd4746;
	fma.rn.f64 	%fd4915, %fd4880, %fd4862, %fd4747;
	fma.rn.f64 	%fd4916, %fd4914, %fd4915, %fd4913;
	fma.rn.f64 	%fd4917, %fd4880, %fd4806, %fd4749;
	fma.rn.f64 	%fd4918, %fd4880, %fd4866, %fd4750;
	fma.rn.f64 	%fd4919, %fd4917, %fd4918, %fd4916;
	fma.rn.f64 	%fd4920, %fd4880, %fd4810, %fd4752;
	fma.rn.f64 	%fd4921, %fd4880, %fd4870, %fd4753;
	fma.rn.f64 	%fd4922, %fd4920, %fd4921, %fd4919;
	fma.rn.f64 	%fd4923, %fd4880, %fd4814, %fd4755;
	fma.rn.f64 	%fd4924, %fd4880, %fd4874, %fd4756;
	fma.rn.f64 	%fd4925, %fd4923, %fd4924, %fd4922;
	div.rn.f64 	%fd4926, %fd4925, %fd4757;
	mul.f64 	%fd4927, %fd4926, %fd4926;
	mul.f64 	%fd4928, %fd4926, %fd4927;
	mul.f64 	%fd4929, %fd4757, 0d3FB1111111111111;
	mul.f64 	%fd4930, %fd4929, %fd4928;
	mov.b64 	%rd175, 0;
	st.local.u64 	[%rd1+616], %rd175;
	st.local.u64 	[%rd1+624], %rd175;
	st.local.u64 	[%rd1+632], %rd175;
	st.local.u64 	[%rd1+640], %rd175;
	st.local.u64 	[%rd1+648], %rd175;
	st.local.u64 	[%rd1+656], %rd175;
	st.local.u64 	[%rd1+664], %rd175;
	st.local.u64 	[%rd1+672], %rd175;
	st.local.u64 	[%rd1+680], %rd175;
	st.local.u64 	[%rd1+688], %rd175;
	st.local.u64 	[%rd1+696], %rd175;
	st.local.u64 	[%rd1+704], %rd175;
	st.local.u64 	[%rd1+712], %rd175;
	st.local.u64 	[%rd1+720], %rd175;
	st.local.u64 	[%rd1+728], %rd175;
	st.local.u64 	[%rd1+856], %rd175;
	st.local.u64 	[%rd1+864], %rd175;
	st.local.u64 	[%rd1+872], %rd175;
	st.local.u64 	[%rd1+880], %rd175;
	st.local.u64 	[%rd1+888], %rd175;
	st.local.u64 	[%rd1+896], %rd175;
	st.local.u64 	[%rd1+904], %rd175;
	st.local.u64 	[%rd1+912], %rd175;
	st.local.u64 	[%rd1+920], %rd175;
	st.local.u64 	[%rd1+928], %rd175;
	st.local.u64 	[%rd1+936], %rd175;
	st.local.u64 	[%rd1+944], %rd175;
	st.local.u64 	[%rd1+952], %rd175;
	st.local.u64 	[%rd1+960], %rd175;
	st.local.u64 	[%rd1+968], %rd175;
	st.local.u64 	[%rd1+976], %rd175;
	ld.local.f64 	%fd4931, [%rd1+248];
	mul.f64 	%fd4932, %fd4758, %fd4818;
	sub.f64 	%fd4933, %fd4930, %fd4932;
	mul.f64 	%fd4934, %fd4931, %fd4933;
	st.local.f64 	[%rd1+736], %fd4934;
	ld.local.f64 	%fd4935, [%rd1+256];
	mul.f64 	%fd4936, %fd4762, %fd4822;
	sub.f64 	%fd4937, %fd4930, %fd4936;
	mul.f64 	%fd4938, %fd4935, %fd4937;
	st.local.f64 	[%rd1+744], %fd4938;
	ld.local.f64 	%fd4939, [%rd1+264];
	mul.f64 	%fd4940, %fd4766, %fd4826;
	sub.f64 	%fd4941, %fd4930, %fd4940;
	mul.f64 	%fd4942, %fd4939, %fd4941;
	st.local.f64 	[%rd1+752], %fd4942;
	ld.local.f64 	%fd4943, [%rd1+272];
	mul.f64 	%fd4944, %fd4770, %fd4830;
	sub.f64 	%fd4945, %fd4930, %fd4944;
	mul.f64 	%fd4946, %fd4943, %fd4945;
	st.local.f64 	[%rd1+760], %fd4946;
	ld.local.f64 	%fd4947, [%rd1+280];
	mul.f64 	%fd4948, %fd4774, %fd4834;
	sub.f64 	%fd4949, %fd4930, %fd4948;
	mul.f64 	%fd4950, %fd4947, %fd4949;
	st.local.f64 	[%rd1+768], %fd4950;
	ld.local.f64 	%fd4951, [%rd1+288];
	mul.f64 	%fd4952, %fd4778, %fd4838;
	sub.f64 	%fd4953, %fd4930, %fd4952;
	mul.f64 	%fd4954, %fd4951, %fd4953;
	st.local.f64 	[%rd1+776], %fd4954;
	ld.local.f64 	%fd4955, [%rd1+296];
	mul.f64 	%fd4956, %fd4782, %fd4842;
	sub.f64 	%fd4957, %fd4930, %fd4956;
	mul.f64 	%fd4958, %fd4955, %fd4957;
	st.local.f64 	[%rd1+784], %fd4958;
	ld.local.f64 	%fd4959, [%rd1+304];
	mul.f64 	%fd4960, %fd4786, %fd4846;
	sub.f64 	%fd4961, %fd4930, %fd4960;
	mul.f64 	%fd4962, %fd4959, %fd4961;
	st.local.f64 	[%rd1+792], %fd4962;
	ld.local.f64 	%fd4963, [%rd1+312];
	mul.f64 	%fd4964, %fd4790, %fd4850;
	sub.f64 	%fd4965, %fd4930, %fd4964;
	mul.f64 	%fd4966, %fd4963, %fd4965;
	st.local.f64 	[%rd1+800], %fd4966;
	ld.local.f64 	%fd4967, [%rd1+320];
	mul.f64 	%fd4968, %fd4794, %fd4854;
	sub.f64 	%fd4969, %fd4930, %fd4968;
	mul.f64 	%fd4970, %fd4967, %fd4969;
	st.local.f64 	[%rd1+808], %fd4970;
	ld.local.f64 	%fd4971, [%rd1+328];
	mul.f64 	%fd4972, %fd4798, %fd4858;
	sub.f64 	%fd4973, %fd4930, %fd4972;
	mul.f64 	%fd4974, %fd4971, %fd4973;
	st.local.f64 	[%rd1+816], %fd4974;
	ld.local.f64 	%fd4975, [%rd1+336];
	mul.f64 	%fd4976, %fd4802, %fd4862;
	sub.f64 	%fd4977, %fd4930, %fd4976;
	mul.f64 	%fd4978, %fd4975, %fd4977;
	st.local.f64 	[%rd1+824], %fd4978;
	ld.local.f64 	%fd4979, [%rd1+344];
	mul.f64 	%fd4980, %fd4806, %fd4866;
	sub.f64 	%fd4981, %fd4930, %fd4980;
	mul.f64 	%fd4982, %fd4979, %fd4981;
	st.local.f64 	[%rd1+832], %fd4982;
	ld.local.f64 	%fd4983, [%rd1+352];
	mul.f64 	%fd4984, %fd4810, %fd4870;
	sub.f64 	%fd4985, %fd4930, %fd4984;
	mul.f64 	%fd4986, %fd4983, %fd4985;
	st.local.f64 	[%rd1+840], %fd4986;
	ld.local.f64 	%fd4987, [%rd1+360];
	mul.f64 	%fd4988, %fd4814, %fd4874;
	sub.f64 	%fd4989, %fd4930, %fd4988;
	mul.f64 	%fd4990, %fd4987, %fd4989;
	st.local.f64 	[%rd1+848], %fd4990;
	ld.local.f64 	%fd4991, [%rd1+3568];
	mul.f64 	%fd4992, %fd4991, %fd4934;
	mov.f64 	%fd4993, 0d0000000000000000;
	sub.f64 	%fd4994, %fd4993, %fd4992;
	ld.local.f64 	%fd4995, [%rd1+3576];
	mul.f64 	%fd4996, %fd4995, %fd4938;
	sub.f64 	%fd4997, %fd4993, %fd4996;
	ld.local.f64 	%fd4998, [%rd1+3584];
	mul.f64 	%fd4999, %fd4998, %fd4942;
	sub.f64 	%fd5000, %fd4993, %fd4999;
	ld.local.f64 	%fd5001, [%rd1+3592];
	mul.f64 	%fd5002, %fd5001, %fd4946;
	sub.f64 	%fd5003, %fd4993, %fd5002;
	ld.local.f64 	%fd5004, [%rd1+3600];
	mul.f64 	%fd5005, %fd5004, %fd4950;
	sub.f64 	%fd5006, %fd4993, %fd5005;
	ld.local.f64 	%fd5007, [%rd1+3608];
	mul.f64 	%fd5008, %fd5007, %fd4954;
	sub.f64 	%fd5009, %fd4993, %fd5008;
	ld.local.f64 	%fd5010, [%rd1+3616];
	mul.f64 	%fd5011, %fd5010, %fd4958;
	sub.f64 	%fd5012, %fd4993, %fd5011;
	ld.local.f64 	%fd5013, [%rd1+3624];
	mul.f64 	%fd5014, %fd5013, %fd4962;
	sub.f64 	%fd5015, %fd4993, %fd5014;
	ld.local.f64 	%fd5016, [%rd1+3632];
	mul.f64 	%fd5017, %fd5016, %fd4966;
	sub.f64 	%fd5018, %fd4993, %fd5017;
	ld.local.f64 	%fd5019, [%rd1+3640];
	mul.f64 	%fd5020, %fd5019, %fd4970;
	sub.f64 	%fd5021, %fd4993, %fd5020;
	ld.local.f64 	%fd5022, [%rd1+3648];
	mul.f64 	%fd5023, %fd5022, %fd4974;
	sub.f64 	%fd5024, %fd4993, %fd5023;
	ld.local.f64 	%fd5025, [%rd1+3656];
	mul.f64 	%fd5026, %fd5025, %fd4978;
	sub.f64 	%fd5027, %fd4993, %fd5026;
	ld.local.f64 	%fd5028, [%rd1+3664];
	mul.f64 	%fd5029, %fd5028, %fd4982;
	sub.f64 	%fd5030, %fd4993, %fd5029;
	ld.local.f64 	%fd5031, [%rd1+3672];
	mul.f64 	%fd5032, %fd5031, %fd4986;
	sub.f64 	%fd5033, %fd4993, %fd5032;
	ld.local.f64 	%fd5034, [%rd1+3680];
	mul.f64 	%fd5035, %fd5034, %fd4990;
	sub.f64 	%fd5036, %fd4993, %fd5035;
	ld.local.f64 	%fd5037, [%rd1+3688];
	mul.f64 	%fd5038, %fd5037, %fd4994;
	sub.f64 	%fd5039, %fd4993, %fd5038;
	ld.local.f64 	%fd5040, [%rd1+3696];
	mul.f64 	%fd5041, %fd5040, %fd4997;
	sub.f64 	%fd5042, %fd4993, %fd5041;
	ld.local.f64 	%fd5043, [%rd1+3704];
	mul.f64 	%fd5044, %fd5043, %fd5000;
	sub.f64 	%fd5045, %fd4993, %fd5044;
	ld.local.f64 	%fd5046, [%rd1+3712];
	mul.f64 	%fd5047, %fd5046, %fd5003;
	sub.f64 	%fd5048, %fd4993, %fd5047;
	ld.local.f64 	%fd5049, [%rd1+3720];
	mul.f64 	%fd5050, %fd5049, %fd5006;
	sub.f64 	%fd5051, %fd4993, %fd5050;
	ld.local.f64 	%fd5052, [%rd1+3728];
	mul.f64 	%fd5053, %fd5052, %fd5009;
	sub.f64 	%fd5054, %fd4993, %fd5053;
	ld.local.f64 	%fd5055, [%rd1+3736];
	mul.f64 	%fd5056, %fd5055, %fd5012;
	sub.f64 	%fd5057, %fd4993, %fd5056;
	ld.local.f64 	%fd5058, [%rd1+3744];
	mul.f64 	%fd5059, %fd5058, %fd5015;
	sub.f64 	%fd5060, %fd4993, %fd5059;
	ld.local.f64 	%fd5061, [%rd1+3752];
	mul.f64 	%fd5062, %fd5061, %fd5018;
	sub.f64 	%fd5063, %fd4993, %fd5062;
	ld.local.f64 	%fd5064, [%rd1+3760];
	mul.f64 	%fd5065, %fd5064, %fd5021;
	sub.f64 	%fd5066, %fd4993, %fd5065;
	ld.local.f64 	%fd5067, [%rd1+3768];
	mul.f64 	%fd5068, %fd5067, %fd5024;
	sub.f64 	%fd5069, %fd4993, %fd5068;
	ld.local.f64 	%fd5070, [%rd1+3776];
	mul.f64 	%fd5071, %fd5070, %fd5027;
	sub.f64 	%fd5072, %fd4993, %fd5071;
	ld.local.f64 	%fd5073, [%rd1+3784];
	mul.f64 	%fd5074, %fd5073, %fd5030;
	sub.f64 	%fd5075, %fd4993, %fd5074;
	ld.local.f64 	%fd5076, [%rd1+3792];
	mul.f64 	%fd5077, %fd5076, %fd5033;
	sub.f64 	%fd5078, %fd4993, %fd5077;
	ld.local.f64 	%fd5079, [%rd1+3800];
	mul.f64 	%fd5080, %fd5079, %fd5036;
	sub.f64 	%fd5081, %fd4993, %fd5080;
	ld.local.f64 	%fd5082, [%rd1+3808];
	mul.f64 	%fd5083, %fd5082, %fd5039;
	sub.f64 	%fd5084, %fd4993, %fd5083;
	ld.local.f64 	%fd5085, [%rd1+3816];
	mul.f64 	%fd5086, %fd5085, %fd5042;
	sub.f64 	%fd5087, %fd5084, %fd5086;
	ld.local.f64 	%fd5088, [%rd1+3824];
	mul.f64 	%fd5089, %fd5088, %fd5045;
	sub.f64 	%fd5090, %fd5087, %fd5089;
	ld.local.f64 	%fd5091, [%rd1+3832];
	mul.f64 	%fd5092, %fd5091, %fd5048;
	sub.f64 	%fd5093, %fd5090, %fd5092;
	ld.local.f64 	%fd5094, [%rd1+3840];
	mul.f64 	%fd5095, %fd5094, %fd5051;
	sub.f64 	%fd5096, %fd5093, %fd5095;
	ld.local.f64 	%fd5097, [%rd1+3848];
	mul.f64 	%fd5098, %fd5097, %fd5054;
	sub.f64 	%fd5099, %fd5096, %fd5098;
	ld.local.f64 	%fd5100, [%rd1+3856];
	mul.f64 	%fd5101, %fd5100, %fd5057;
	sub.f64 	%fd5102, %fd5099, %fd5101;
	ld.local.f64 	%fd5103, [%rd1+3864];
	mul.f64 	%fd5104, %fd5103, %fd5060;
	sub.f64 	%fd5105, %fd5102, %fd5104;
	ld.local.f64 	%fd5106, [%rd1+3872];
	mul.f64 	%fd5107, %fd5106, %fd5063;
	sub.f64 	%fd5108, %fd5105, %fd5107;
	ld.local.f64 	%fd5109, [%rd1+3880];
	mul.f64 	%fd5110, %fd5109, %fd5066;
	sub.f64 	%fd5111, %fd5108, %fd5110;
	ld.local.f64 	%fd5112, [%rd1+3888];
	mul.f64 	%fd5113, %fd5112, %fd5069;
	sub.f64 	%fd5114, %fd5111, %fd5113;
	ld.local.f64 	%fd5115, [%rd1+3896];
	mul.f64 	%fd5116, %fd5115, %fd5072;
	sub.f64 	%fd5117, %fd5114, %fd5116;
	ld.local.f64 	%fd5118, [%rd1+3904];
	mul.f64 	%fd5119, %fd5118, %fd5075;
	sub.f64 	%fd5120, %fd5117, %fd5119;
	ld.local.f64 	%fd5121, [%rd1+3912];
	mul.f64 	%fd5122, %fd5121, %fd5078;
	sub.f64 	%fd5123, %fd5120, %fd5122;
	ld.local.f64 	%fd5124, [%rd1+3920];
	mul.f64 	%fd5125, %fd5124, %fd5081;
	sub.f64 	%fd5126, %fd5123, %fd5125;
	ld.local.f64 	%fd5127, [%rd1+4664];
	mul.f64 	%fd5128, %fd5127, %fd4934;
	ld.local.f64 	%fd5129, [%rd1+4672];
	mul.f64 	%fd5130, %fd5129, %fd4938;
	ld.local.f64 	%fd5131, [%rd1+4680];
	mul.f64 	%fd5132, %fd5131, %fd4942;
	ld.local.f64 	%fd5133, [%rd1+4688];
	mul.f64 	%fd5134, %fd5133, %fd4946;
	ld.local.f64 	%fd5135, [%rd1+4696];
	mul.f64 	%fd5136, %fd5135, %fd4950;
	ld.local.f64 	%fd5137, [%rd1+4704];
	mul.f64 	%fd5138, %fd5137, %fd4954;
	ld.local.f64 	%fd5139, [%rd1+4712];
	mul.f64 	%fd5140, %fd5139, %fd4958;
	ld.local.f64 	%fd5141, [%rd1+4720];
	mul.f64 	%fd5142, %fd5141, %fd4962;
	ld.local.f64 	%fd5143, [%rd1+4728];
	mul.f64 	%fd5144, %fd5143, %fd4966;
	ld.local.f64 	%fd5145, [%rd1+4736];
	mul.f64 	%fd5146, %fd5145, %fd4970;
	ld.local.f64 	%fd5147, [%rd1+4744];
	mul.f64 	%fd5148, %fd5147, %fd4974;
	ld.local.f64 	%fd5149, [%rd1+4752];
	mul.f64 	%fd5150, %fd5149, %fd4978;
	ld.local.f64 	%fd5151, [%rd1+4760];
	mul.f64 	%fd5152, %fd5151, %fd4982;
	ld.local.f64 	%fd5153, [%rd1+4768];
	mul.f64 	%fd5154, %fd5153, %fd4986;
	ld.local.f64 	%fd5155, [%rd1+4776];
	mul.f64 	%fd5156, %fd5155, %fd4990;
	ld.local.f64 	%fd5157, [%rd1+4784];
	mul.f64 	%fd5158, %fd5157, %fd4994;
	ld.local.f64 	%fd5159, [%rd1+4792];
	mul.f64 	%fd5160, %fd5159, %fd4997;
	ld.local.f64 	%fd5161, [%rd1+4800];
	mul.f64 	%fd5162, %fd5161, %fd5000;
	ld.local.f64 	%fd5163, [%rd1+4808];
	mul.f64 	%fd5164, %fd5163, %fd5003;
	ld.local.f64 	%fd5165, [%rd1+4816];
	mul.f64 	%fd5166, %fd5165, %fd5006;
	ld.local.f64 	%fd5167, [%rd1+4824];
	mul.f64 	%fd5168, %fd5167, %fd5009;
	ld.local.f64 	%fd5169, [%rd1+4832];
	mul.f64 	%fd5170, %fd5169, %fd5012;
	ld.local.f64 	%fd5171, [%rd1+4840];
	mul.f64 	%fd5172, %fd5171, %fd5015;
	ld.local.f64 	%fd5173, [%rd1+4848];
	mul.f64 	%fd5174, %fd5173, %fd5018;
	ld.local.f64 	%fd5175, [%rd1+4856];
	mul.f64 	%fd5176, %fd5175, %fd5021;
	ld.local.f64 	%fd5177, [%rd1+4864];
	mul.f64 	%fd5178, %fd5177, %fd5024;
	ld.local.f64 	%fd5179, [%rd1+4872];
	mul.f64 	%fd5180, %fd5179, %fd5027;
	ld.local.f64 	%fd5181, [%rd1+4880];
	mul.f64 	%fd5182, %fd5181, %fd5030;
	ld.local.f64 	%fd5183, [%rd1+4888];
	mul.f64 	%fd5184, %fd5183, %fd5033;
	ld.local.f64 	%fd5185, [%rd1+4896];
	mul.f64 	%fd5186, %fd5185, %fd5036;
	ld.local.f64 	%fd5187, [%rd1+4904];
	mul.f64 	%fd5188, %fd5187, %fd5039;
	ld.local.f64 	%fd5189, [%rd1+4912];
	mul.f64 	%fd5190, %fd5189, %fd5042;
	ld.local.f64 	%fd5191, [%rd1+4920];
	mul.f64 	%fd5192, %fd5191, %fd5045;
	ld.local.f64 	%fd5193, [%rd1+4928];
	mul.f64 	%fd5194, %fd5193, %fd5048;
	ld.local.f64 	%fd5195, [%rd1+4936];
	mul.f64 	%fd5196, %fd5195, %fd5051;
	ld.local.f64 	%fd5197, [%rd1+4944];
	mul.f64 	%fd5198, %fd5197, %fd5054;
	ld.local.f64 	%fd5199, [%rd1+4952];
	mul.f64 	%fd5200, %fd5199, %fd5057;
	ld.local.f64 	%fd5201, [%rd1+4960];
	mul.f64 	%fd5202, %fd5201, %fd5060;
	ld.local.f64 	%fd5203, [%rd1+4968];
	mul.f64 	%fd5204, %fd5203, %fd5063;
	ld.local.f64 	%fd5205, [%rd1+4976];
	mul.f64 	%fd5206, %fd5205, %fd5066;
	ld.local.f64 	%fd5207, [%rd1+4984];
	mul.f64 	%fd5208, %fd5207, %fd5069;
	ld.local.f64 	%fd5209, [%rd1+4992];
	mul.f64 	%fd5210, %fd5209, %fd5072;
	ld.local.f64 	%fd5211, [%rd1+5000];
	mul.f64 	%fd5212, %fd5211, %fd5075;
	ld.local.f64 	%fd5213, [%rd1+5008];
	mul.f64 	%fd5214, %fd5213, %fd5078;
	ld.local.f64 	%fd5215, [%rd1+5016];
	mul.f64 	%fd5216, %fd5215, %fd5081;
	ld.local.f64 	%fd5217, [%rd1+5024];
	mul.f64 	%fd1164, %fd5217, %fd5126;
	st.local.f64 	[%rd1+4656], %fd1164;
	mul.f64 	%fd5218, %fd5124, %fd1164;
	sub.f64 	%fd1165, %fd5216, %fd5218;
	st.local.f64 	[%rd1+4648], %fd1165;
	mul.f64 	%fd5219, %fd1164, %fd5121;
	sub.f64 	%fd1166, %fd5214, %fd5219;
	st.local.f64 	[%rd1+4640], %fd1166;
	mul.f64 	%fd5220, %fd5118, %fd1164;
	sub.f64 	%fd1167, %fd5212, %fd5220;
	st.local.f64 	[%rd1+4632], %fd1167;
	mul.f64 	%fd5221, %fd1164, %fd5115;
	sub.f64 	%fd1168, %fd5210, %fd5221;
	st.local.f64 	[%rd1+4624], %fd1168;
	mul.f64 	%fd5222, %fd5112, %fd1164;
	sub.f64 	%fd1169, %fd5208, %fd5222;
	st.local.f64 	[%rd1+4616], %fd1169;
	mul.f64 	%fd5223, %fd1164, %fd5109;
	sub.f64 	%fd1170, %fd5206, %fd5223;
	st.local.f64 	[%rd1+4608], %fd1170;
	mul.f64 	%fd5224, %fd5106, %fd1164;
	sub.f64 	%fd1171, %fd5204, %fd5224;
	st.local.f64 	[%rd1+4600], %fd1171;
	mul.f64 	%fd5225, %fd1164, %fd5103;
	sub.f64 	%fd1172, %fd5202, %fd5225;
	st.local.f64 	[%rd1+4592], %fd1172;
	mul.f64 	%fd5226, %fd5100, %fd1164;
	sub.f64 	%fd1173, %fd5200, %fd5226;
	st.local.f64 	[%rd1+4584], %fd1173;
	mul.f64 	%fd5227, %fd1164, %fd5097;
	sub.f64 	%fd1174, %fd5198, %fd5227;
	st.local.f64 	[%rd1+4576], %fd1174;
	mul.f64 	%fd5228, %fd5094, %fd1164;
	sub.f64 	%fd1175, %fd5196, %fd5228;
	st.local.f64 	[%rd1+4568], %fd1175;
	mul.f64 	%fd5229, %fd1164, %fd5091;
	sub.f64 	%fd1176, %fd5194, %fd5229;
	st.local.f64 	[%rd1+4560], %fd1176;
	mul.f64 	%fd5230, %fd5088, %fd1164;
	sub.f64 	%fd1177, %fd5192, %fd5230;
	st.local.f64 	[%rd1+4552], %fd1177;
	mul.f64 	%fd5231, %fd1164, %fd5085;
	sub.f64 	%fd1178, %fd5190, %fd5231;
	st.local.f64 	[%rd1+4544], %fd1178;
	mul.f64 	%fd5232, %fd5082, %fd1164;
	sub.f64 	%fd1179, %fd5188, %fd5232;
	st.local.f64 	[%rd1+4536], %fd1179;
	mul.f64 	%fd5233, %fd5079, %fd1165;
	sub.f64 	%fd1180, %fd5186, %fd5233;
	st.local.f64 	[%rd1+4528], %fd1180;
	mul.f64 	%fd5234, %fd5076, %fd1166;
	sub.f64 	%fd1181, %fd5184, %fd5234;
	st.local.f64 	[%rd1+4520], %fd1181;
	mul.f64 	%fd5235, %fd5073, %fd1167;
	sub.f64 	%fd1182, %fd5182, %fd5235;
	st.local.f64 	[%rd1+4512], %fd1182;
	mul.f64 	%fd5236, %fd5070, %fd1168;
	sub.f64 	%fd1183, %fd5180, %fd5236;
	st.local.f64 	[%rd1+4504], %fd1183;
	mul.f64 	%fd5237, %fd5067, %fd1169;
	sub.f64 	%fd1184, %fd5178, %fd5237;
	st.local.f64 	[%rd1+4496], %fd1184;
	mul.f64 	%fd5238, %fd5064, %fd1170;
	sub.f64 	%fd1185, %fd5176, %fd5238;
	st.local.f64 	[%rd1+4488], %fd1185;
	mul.f64 	%fd5239, %fd5061, %fd1171;
	sub.f64 	%fd1186, %fd5174, %fd5239;
	st.local.f64 	[%rd1+4480], %fd1186;
	mul.f64 	%fd5240, %fd5058, %fd1172;
	sub.f64 	%fd1187, %fd5172, %fd5240;
	st.local.f64 	[%rd1+4472], %fd1187;
	mul.f64 	%fd5241, %fd5055, %fd1173;
	sub.f64 	%fd1188, %fd5170, %fd5241;
	st.local.f64 	[%rd1+4464], %fd1188;
	mul.f64 	%fd5242, %fd5052, %fd1174;
	sub.f64 	%fd1189, %fd5168, %fd5242;
	st.local.f64 	[%rd1+4456], %fd1189;
	mul.f64 	%fd5243, %fd5049, %fd1175;
	sub.f64 	%fd1190, %fd5166, %fd5243;
	st.local.f64 	[%rd1+4448], %fd1190;
	mul.f64 	%fd5244, %fd5046, %fd1176;
	sub.f64 	%fd1191, %fd5164, %fd5244;
	st.local.f64 	[%rd1+4440], %fd1191;
	mul.f64 	%fd5245, %fd5043, %fd1177;
	sub.f64 	%fd1192, %fd5162, %fd5245;
	st.local.f64 	[%rd1+4432], %fd1192;
	mul.f64 	%fd5246, %fd5040, %fd1178;
	sub.f64 	%fd1193, %fd5160, %fd5246;
	st.local.f64 	[%rd1+4424], %fd1193;
	mul.f64 	%fd5247, %fd5037, %fd1179;
	sub.f64 	%fd1194, %fd5158, %fd5247;
	st.local.f64 	[%rd1+4416], %fd1194;
	mul.f64 	%fd5248, %fd5034, %fd1180;
	sub.f64 	%fd1195, %fd5156, %fd5248;
	st.local.f64 	[%rd1+4408], %fd1195;
	mul.f64 	%fd5249, %fd5031, %fd1181;
	sub.f64 	%fd1196, %fd5154, %fd5249;
	st.local.f64 	[%rd1+4400], %fd1196;
	mul.f64 	%fd5250, %fd5028, %fd1182;
	sub.f64 	%fd1197, %fd5152, %fd5250;
	st.local.f64 	[%rd1+4392], %fd1197;
	mul.f64 	%fd5251, %fd5025, %fd1183;
	sub.f64 	%fd1198, %fd5150, %fd5251;
	st.local.f64 	[%rd1+4384], %fd1198;
	mul.f64 	%fd5252, %fd5022, %fd1184;
	sub.f64 	%fd1199, %fd5148, %fd5252;
	st.local.f64 	[%rd1+4376], %fd1199;
	mul.f64 	%fd5253, %fd5019, %fd1185;
	sub.f64 	%fd1200, %fd5146, %fd5253;
	st.local.f64 	[%rd1+4368], %fd1200;
	mul.f64 	%fd5254, %fd5016, %fd1186;
	sub.f64 	%fd1201, %fd5144, %fd5254;
	st.local.f64 	[%rd1+4360], %fd1201;
	mul.f64 	%fd5255, %fd5013, %fd1187;
	sub.f64 	%fd1202, %fd5142, %fd5255;
	st.local.f64 	[%rd1+4352], %fd1202;
	mul.f64 	%fd5256, %fd5010, %fd1188;
	sub.f64 	%fd1203, %fd5140, %fd5256;
	st.local.f64 	[%rd1+4344], %fd1203;
	mul.f64 	%fd5257, %fd5007, %fd1189;
	sub.f64 	%fd1204, %fd5138, %fd5257;
	st.local.f64 	[%rd1+4336], %fd1204;
	mul.f64 	%fd5258, %fd5004, %fd1190;
	sub.f64 	%fd1205, %fd5136, %fd5258;
	st.local.f64 	[%rd1+4328], %fd1205;
	mul.f64 	%fd5259, %fd5001, %fd1191;
	sub.f64 	%fd1206, %fd5134, %fd5259;
	st.local.f64 	[%rd1+4320], %fd1206;
	mul.f64 	%fd5260, %fd4998, %fd1192;
	sub.f64 	%fd1207, %fd5132, %fd5260;
	st.local.f64 	[%rd1+4312], %fd1207;
	mul.f64 	%fd5261, %fd4995, %fd1193;
	sub.f64 	%fd1208, %fd5130, %fd5261;
	st.local.f64 	[%rd1+4304], %fd1208;
	mul.f64 	%fd5262, %fd4991, %fd1194;
	sub.f64 	%fd1209, %fd5128, %fd5262;
	st.local.f64 	[%rd1+4296], %fd1209;
	st.local.f64 	[%rd1+1744], %fd1179;
	st.local.f64 	[%rd1+1752], %fd1178;
	st.local.f64 	[%rd1+1760], %fd1177;
	st.local.f64 	[%rd1+1768], %fd1176;
	st.local.f64 	[%rd1+1776], %fd1175;
	st.local.f64 	[%rd1+1784], %fd1174;
	st.local.f64 	[%rd1+1792], %fd1173;
	st.local.f64 	[%rd1+1800], %fd1172;
	st.local.f64 	[%rd1+1808], %fd1171;
	st.local.f64 	[%rd1+1816], %fd1170;
	st.local.f64 	[%rd1+1824], %fd1169;
	st.local.f64 	[%rd1+1832], %fd1168;
	st.local.f64 	[%rd1+1840], %fd1167;
	st.local.f64 	[%rd1+1848], %fd1166;
	st.local.f64 	[%rd1+1856], %fd1165;
	st.local.f64 	[%rd1+1864], %fd1209;
	st.local.f64 	[%rd1+1872], %fd1208;
	st.local.f64 	[%rd1+1880], %fd1207;
	st.local.f64 	[%rd1+1888], %fd1206;
	st.local.f64 	[%rd1+1896], %fd1205;
	st.local.f64 	[%rd1+1904], %fd1204;
	st.local.f64 	[%rd1+1912], %fd1203;
	st.local.f64 	[%rd1+1920], %fd1202;
	st.local.f64 	[%rd1+1928], %fd1201;
	st.local.f64 	[%rd1+1936], %fd1200;
	st.local.f64 	[%rd1+1944], %fd1199;
	st.local.f64 	[%rd1+1952], %fd1198;
	st.local.f64 	[%rd1+1960], %fd1197;
	st.local.f64 	[%rd1+1968], %fd1196;
	st.local.f64 	[%rd1+1976], %fd1195;
	st.local.f64 	[%rd1+1984], %fd1194;
	st.local.f64 	[%rd1+1992], %fd1193;
	st.local.f64 	[%rd1+2000], %fd1192;
	st.local.f64 	[%rd1+2008], %fd1191;
	st.local.f64 	[%rd1+2016], %fd1190;
	st.local.f64 	[%rd1+2024], %fd1189;
	st.local.f64 	[%rd1+2032], %fd1188;
	st.local.f64 	[%rd1+2040], %fd1187;
	st.local.f64 	[%rd1+2048], %fd1186;
	st.local.f64 	[%rd1+2056], %fd1185;
	st.local.f64 	[%rd1+2064], %fd1184;
	st.local.f64 	[%rd1+2072], %fd1183;
	st.local.f64 	[%rd1+2080], %fd1182;
	st.local.f64 	[%rd1+2088], %fd1181;
	st.local.f64 	[%rd1+2096], %fd1180;
	st.local.f64 	[%rd1+2104], %fd1164;
	ld.local.u32 	%r63, [%rd1+5144];
	setp.eq.s32 	%p150, %r63, 0;
	@%p150 bra 	$L__BB5_40;
	ld.local.f64 	%fd5263, [%rd1+3328];
	ld.local.f64 	%fd5264, [%rd1+3096];
	mul.f64 	%fd5265, %fd5264, %fd1194;
	fma.rn.f64 	%fd5266, %fd5263, %fd1179, %fd5265;
	ld.local.f64 	%fd5267, [%rd1+3336];
	fma.rn.f64 	%fd5268, %fd5267, %fd1164, %fd5266;
	st.local.f64 	[%rd1+4296], %fd5268;
	ld.local.f64 	%fd5269, [%rd1+3344];
	ld.local.f64 	%fd5270, [%rd1+3112];
	mul.f64 	%fd5271, %fd5270, %fd1193;
	fma.rn.f64 	%fd5272, %fd5269, %fd1178, %fd5271;
	ld.local.f64 	%fd5273, [%rd1+3352];
	fma.rn.f64 	%fd5274, %fd5273, %fd1164, %fd5272;
	st.local.f64 	[%rd1+4304], %fd5274;
	ld.local.f64 	%fd5275, [%rd1+3360];
	ld.local.f64 	%fd5276, [%rd1+3128];
	mul.f64 	%fd5277, %fd5276, %fd1192;
	fma.rn.f64 	%fd5278, %fd5275, %fd1177, %fd5277;
	ld.local.f64 	%fd5279, [%rd1+3368];
	fma.rn.f64 	%fd5280, %fd5279, %fd1164, %fd5278;
	st.local.f64 	[%rd1+4312], %fd5280;
	ld.local.f64 	%fd5281, [%rd1+3376];
	ld.local.f64 	%fd5282, [%rd1+3144];
	mul.f64 	%fd5283, %fd5282, %fd1191;
	fma.rn.f64 	%fd5284, %fd5281, %fd1176, %fd5283;
	ld.local.f64 	%fd5285, [%rd1+3384];
	fma.rn.f64 	%fd5286, %fd5285, %fd1164, %fd5284;
	st.local.f64 	[%rd1+4320], %fd5286;
	ld.local.f64 	%fd5287, [%rd1+3392];
	ld.local.f64 	%fd5288, [%rd1+3160];
	mul.f64 	%fd5289, %fd5288, %fd1190;
	fma.rn.f64 	%fd5290, %fd5287, %fd1175, %fd5289;
	ld.local.f64 	%fd5291, [%rd1+3400];
	fma.rn.f64 	%fd5292, %fd5291, %fd1164, %fd5290;
	st.local.f64 	[%rd1+4328], %fd5292;
	ld.local.f64 	%fd5293, [%rd1+3408];
	ld.local.f64 	%fd5294, [%rd1+3176];
	mul.f64 	%fd5295, %fd5294, %fd1189;
	fma.rn.f64 	%fd5296, %fd5293, %fd1174, %fd5295;
	ld.local.f64 	%fd5297, [%rd1+3416];
	fma.rn.f64 	%fd5298, %fd5297, %fd1164, %fd5296;
	st.local.f64 	[%rd1+4336], %fd5298;
	ld.local.f64 	%fd5299, [%rd1+3424];
	ld.local.f64 	%fd5300, [%rd1+3192];
	mul.f64 	%fd5301, %fd5300, %fd1188;
	fma.rn.f64 	%fd5302, %fd5299, %fd1173, %fd5301;
	ld.local.f64 	%fd5303, [%rd1+3432];
	fma.rn.f64 	%fd5304, %fd5303, %fd1164, %fd5302;
	st.local.f64 	[%rd1+4344], %fd5304;
	ld.local.f64 	%fd5305, [%rd1+3440];
	ld.local.f64 	%fd5306, [%rd1+3208];
	mul.f64 	%fd5307, %fd5306, %fd1187;
	fma.rn.f64 	%fd5308, %fd5305, %fd1172, %fd5307;
	ld.local.f64 	%fd5309, [%rd1+3448];
	fma.rn.f64 	%fd5310, %fd5309, %fd1164, %fd5308;
	st.local.f64 	[%rd1+4352], %fd5310;
	ld.local.f64 	%fd5311, [%rd1+3456];
	ld.local.f64 	%fd5312, [%rd1+3224];
	mul.f64 	%fd5313, %fd5312, %fd1186;
	fma.rn.f64 	%fd5314, %fd5311, %fd1171, %fd5313;
	ld.local.f64 	%fd5315, [%rd1+3464];
	fma.rn.f64 	%fd5316, %fd5315, %fd1164, %fd5314;
	st.local.f64 	[%rd1+4360], %fd5316;
	ld.local.f64 	%fd5317, [%rd1+3472];
	ld.local.f64 	%fd5318, [%rd1+3240];
	mul.f64 	%fd5319, %fd5318, %fd1185;
	fma.rn.f64 	%fd5320, %fd5317, %fd1170, %fd5319;
	ld.local.f64 	%fd5321, [%rd1+3480];
	fma.rn.f64 	%fd5322, %fd5321, %fd1164, %fd5320;
	st.local.f64 	[%rd1+4368], %fd5322;
	ld.local.f64 	%fd5323, [%rd1+3488];
	ld.local.f64 	%fd5324, [%rd1+3256];
	mul.f64 	%fd5325, %fd5324, %fd1184;
	fma.rn.f64 	%fd5326, %fd5323, %fd1169, %fd5325;
	ld.local.f64 	%fd5327, [%rd1+3496];
	fma.rn.f64 	%fd5328, %fd5327, %fd1164, %fd5326;
	st.local.f64 	[%rd1+4376], %fd5328;
	ld.local.f64 	%fd5329, [%rd1+3504];
	ld.local.f64 	%fd5330, [%rd1+3272];
	mul.f64 	%fd5331, %fd5330, %fd1183;
	fma.rn.f64 	%fd5332, %fd5329, %fd1168, %fd5331;
	ld.local.f64 	%fd5333, [%rd1+3512];
	fma.rn.f64 	%fd5334, %fd5333, %fd1164, %fd5332;
	st.local.f64 	[%rd1+4384], %fd5334;
	ld.local.f64 	%fd5335, [%rd1+3520];
	ld.local.f64 	%fd5336, [%rd1+3288];
	mul.f64 	%fd5337, %fd5336, %fd1182;
	fma.rn.f64 	%fd5338, %fd5335, %fd1167, %fd5337;
	ld.local.f64 	%fd5339, [%rd1+3528];
	fma.rn.f64 	%fd5340, %fd5339, %fd1164, %fd5338;
	st.local.f64 	[%rd1+4392], %fd5340;
	ld.local.f64 	%fd5341, [%rd1+3536];
	ld.local.f64 	%fd5342, [%rd1+3304];
	mul.f64 	%fd5343, %fd5342, %fd1181;
	fma.rn.f64 	%fd5344, %fd5341, %fd1166, %fd5343;
	ld.local.f64 	%fd5345, [%rd1+3544];
	fma.rn.f64 	%fd5346, %fd5345, %fd1164, %fd5344;
	st.local.f64 	[%rd1+4400], %fd5346;
	ld.local.f64 	%fd5347, [%rd1+3552];
	ld.local.f64 	%fd5348, [%rd1+3320];
	mul.f64 	%fd5349, %fd5348, %fd1180;
	fma.rn.f64 	%fd5350, %fd5347, %fd1165, %fd5349;
	ld.local.f64 	%fd5351, [%rd1+3560];
	fma.rn.f64 	%fd5352, %fd5351, %fd1164, %fd5350;
	st.local.f64 	[%rd1+4408], %fd5352;
	ld.local.f64 	%fd5353, [%rd1+2848];
	ld.local.f64 	%fd5354, [%rd1+2856];
	mul.f64 	%fd5355, %fd5354, %fd1194;
	fma.rn.f64 	%fd5356, %fd5353, %fd1209, %fd5355;
	st.local.f64 	[%rd1+4416], %fd5356;
	ld.local.f64 	%fd5357, [%rd1+2864];
	ld.local.f64 	%fd5358, [%rd1+2872];
	mul.f64 	%fd5359, %fd5358, %fd1193;
	fma.rn.f64 	%fd5360, %fd5357, %fd1208, %fd5359;
	st.local.f64 	[%rd1+4424], %fd5360;
	ld.local.f64 	%fd5361, [%rd1+2880];
	ld.local.f64 	%fd5362, [%rd1+2888];
	mul.f64 	%fd5363, %fd5362, %fd1192;
	fma.rn.f64 	%fd5364, %fd5361, %fd1207, %fd5363;
	st.local.f64 	[%rd1+4432], %fd5364;
	ld.local.f64 	%fd5365, [%rd1+2896];
	ld.local.f64 	%fd5366, [%rd1+2904];
	mul.f64 	%fd5367, %fd5366, %fd1191;
	fma.rn.f64 	%fd5368, %fd5365, %fd1206, %fd5367;
	st.local.f64 	[%rd1+4440], %fd5368;
	ld.local.f64 	%fd5369, [%rd1+2912];
	ld.local.f64 	%fd5370, [%rd1+2920];
	mul.f64 	%fd5371, %fd5370, %fd1190;
	fma.rn.f64 	%fd5372, %fd5369, %fd1205, %fd5371;
	st.local.f64 	[%rd1+4448], %fd5372;
	ld.local.f64 	%fd5373, [%rd1+2928];
	ld.local.f64 	%fd5374, [%rd1+2936];
	mul.f64 	%fd5375, %fd5374, %fd1189;
	fma.rn.f64 	%fd5376, %fd5373, %fd1204, %fd5375;
	st.local.f64 	[%rd1+4456], %fd5376;
	ld.local.f64 	%fd5377, [%rd1+2944];
	ld.local.f64 	%fd5378, [%rd1+2952];
	mul.f64 	%fd5379, %fd5378, %fd1188;
	fma.rn.f64 	%fd5380, %fd5377, %fd1203, %fd5379;
	st.local.f64 	[%rd1+4464], %fd5380;
	ld.local.f64 	%fd5381, [%rd1+2960];
	ld.local.f64 	%fd5382, [%rd1+2968];
	mul.f64 	%fd5383, %fd5382, %fd1187;
	fma.rn.f64 	%fd5384, %fd5381, %fd1202, %fd5383;
	st.local.f64 	[%rd1+4472], %fd5384;
	ld.local.f64 	%fd5385, [%rd1+2976];
	ld.local.f64 	%fd5386, [%rd1+2984];
	mul.f64 	%fd5387, %fd5386, %fd1186;
	fma.rn.f64 	%fd5388, %fd5385, %fd1201, %fd5387;
	st.local.f64 	[%rd1+4480], %fd5388;
	ld.local.f64 	%fd5389, [%rd1+2992];
	ld.local.f64 	%fd5390, [%rd1+3000];
	mul.f64 	%fd5391, %fd5390, %fd1185;
	fma.rn.f64 	%fd5392, %fd5389, %fd1200, %fd5391;
	st.local.f64 	[%rd1+4488], %fd5392;
	ld.local.f64 	%fd5393, [%rd1+3008];
	ld.local.f64 	%fd5394, [%rd1+3016];
	mul.f64 	%fd5395, %fd5394, %fd1184;
	fma.rn.f64 	%fd5396, %fd5393, %fd1199, %fd5395;
	st.local.f64 	[%rd1+4496], %fd5396;
	ld.local.f64 	%fd5397, [%rd1+3024];
	ld.local.f64 	%fd5398, [%rd1+3032];
	mul.f64 	%fd5399, %fd5398, %fd1183;
	fma.rn.f64 	%fd5400, %fd5397, %fd1198, %fd5399;
	st.local.f64 	[%rd1+4504], %fd5400;
	ld.local.f64 	%fd5401, [%rd1+3040];
	ld.local.f64 	%fd5402, [%rd1+3048];
	mul.f64 	%fd5403, %fd5402, %fd1182;
	fma.rn.f64 	%fd5404, %fd5401, %fd1197, %fd5403;
	st.local.f64 	[%rd1+4512], %fd5404;
	ld.local.f64 	%fd5405, [%rd1+3056];
	ld.local.f64 	%fd5406, [%rd1+3064];
	mul.f64 	%fd5407, %fd5406, %fd1181;
	fma.rn.f64 	%fd5408, %fd5405, %fd1196, %fd5407;
	st.local.f64 	[%rd1+4520], %fd5408;
	ld.local.f64 	%fd5409, [%rd1+3072];
	ld.local.f64 	%fd5410, [%rd1+3080];
	mul.f64 	%fd5411, %fd5410, %fd1180;
	fma.rn.f64 	%fd5412, %fd5409, %fd1195, %fd5411;
	st.local.f64 	[%rd1+4528], %fd5412;
	ld.local.f64 	%fd5413, [%rd1+3088];
	mul.f64 	%fd5414, %fd5413, %fd1194;
	fma.rn.f64 	%fd5415, %fd5354, %fd1209, %fd5414;
	fma.rn.f64 	%fd5416, %fd5264, %fd1179, %fd5415;
	st.local.f64 	[%rd1+4536], %fd5416;
	ld.local.f64 	%fd5417, [%rd1+3104];
	mul.f64 	%fd5418, %fd5417, %fd1193;
	fma.rn.f64 	%fd5419, %fd5358, %fd1208, %fd5418;
	fma.rn.f64 	%fd5420, %fd5270, %fd1178, %fd5419;
	st.local.f64 	[%rd1+4544], %fd5420;
	ld.local.f64 	%fd5421, [%rd1+3120];
	mul.f64 	%fd5422, %fd5421, %fd1192;
	fma.rn.f64 	%fd5423, %fd5362, %fd1207, %fd5422;
	fma.rn.f64 	%fd5424, %fd5276, %fd1177, %fd5423;
	st.local.f64 	[%rd1+4552], %fd5424;
	ld.local.f64 	%fd5425, [%rd1+3136];
	mul.f64 	%fd5426, %fd5425, %fd1191;
	fma.rn.f64 	%fd5427, %fd5366, %fd1206, %fd5426;
	fma.rn.f64 	%fd5428, %fd5282, %fd1176, %fd5427;
	st.local.f64 	[%rd1+4560], %fd5428;
	ld.local.f64 	%fd5429, [%rd1+3152];
	mul.f64 	%fd5430, %fd5429, %fd1190;
	fma.rn.f64 	%fd5431, %fd5370, %fd1205, %fd5430;
	fma.rn.f64 	%fd5432, %fd5288, %fd1175, %fd5431;
	st.local.f64 	[%rd1+4568], %fd5432;
	ld.local.f64 	%fd5433, [%rd1+3168];
	mul.f64 	%fd5434, %fd5433, %fd1189;
	fma.rn.f64 	%fd5435, %fd5374, %fd1204, %fd5434;
	fma.rn.f64 	%fd5436, %fd5294, %fd1174, %fd5435;
	st.local.f64 	[%rd1+4576], %fd5436;
	ld.local.f64 	%fd5437, [%rd1+3184];
	mul.f64 	%fd5438, %fd5437, %fd1188;
	fma.rn.f64 	%fd5439, %fd5378, %fd1203, %fd5438;
	fma.rn.f64 	%fd5440, %fd5300, %fd1173, %fd5439;
	st.local.f64 	[%rd1+4584], %fd5440;
	ld.local.f64 	%fd5441, [%rd1+3200];
	mul.f64 	%fd5442, %fd5441, %fd1187;
	fma.rn.f64 	%fd5443, %fd5382, %fd1202, %fd5442;
	fma.rn.f64 	%fd5444, %fd5306, %fd1172, %fd5443;
	st.local.f64 	[%rd1+4592], %fd5444;
	ld.local.f64 	%fd5445, [%rd1+3216];
	mul.f64 	%fd5446, %fd5445, %fd1186;
	fma.rn.f64 	%fd5447, %fd5386, %fd1201, %fd5446;
	fma.rn.f64 	%fd5448, %fd5312, %fd1171, %fd5447;
	st.local.f64 	[%rd1+4600], %fd5448;
	ld.local.f64 	%fd5449, [%rd1+3232];
	mul.f64 	%fd5450, %fd5449, %fd1185;
	fma.rn.f64 	%fd5451, %fd5390, %fd1200, %fd5450;
	fma.rn.f64 	%fd5452, %fd5318, %fd1170, %fd5451;
	st.local.f64 	[%rd1+4608], %fd5452;
	ld.local.f64 	%fd5453, [%rd1+3248];
	mul.f64 	%fd5454, %fd5453, %fd1184;
	fma.rn.f64 	%fd5455, %fd5394, %fd1199, %fd5454;
	fma.rn.f64 	%fd5456, %fd5324, %fd1169, %fd5455;
	st.local.f64 	[%rd1+4616], %fd5456;
	ld.local.f64 	%fd5457, [%rd1+3264];
	mul.f64 	%fd5458, %fd5457, %fd1183;
	fma.rn.f64 	%fd5459, %fd5398, %fd1198, %fd5458;
	fma.rn.f64 	%fd5460, %fd5330, %fd1168, %fd5459;
	st.local.f64 	[%rd1+4624], %fd5460;
	ld.local.f64 	%fd5461, [%rd1+3280];
	mul.f64 	%fd5462, %fd5461, %fd1182;
	fma.rn.f64 	%fd5463, %fd5402, %fd1197, %fd5462;
	fma.rn.f64 	%fd5464, %fd5336, %fd1167, %fd5463;
	st.local.f64 	[%rd1+4632], %fd5464;
	ld.local.f64 	%fd5465, [%rd1+3296];
	mul.f64 	%fd5466, %fd5465, %fd1181;
	fma.rn.f64 	%fd5467, %fd5406, %fd1196, %fd5466;
	fma.rn.f64 	%fd5468, %fd5342, %fd1166, %fd5467;
	st.local.f64 	[%rd1+4640], %fd5468;
	ld.local.f64 	%fd5469, [%rd1+3312];
	mul.f64 	%fd5470, %fd5469, %fd1180;
	fma.rn.f64 	%fd5471, %fd5410, %fd1195, %fd5470;
	fma.rn.f64 	%fd5472, %fd5348, %fd1165, %fd5471;
	st.local.f64 	[%rd1+4648], %fd5472;
	mul.f64 	%fd5473, %fd5273, %fd1178;
	fma.rn.f64 	%fd5474, %fd5267, %fd1179, %fd5473;
	fma.rn.f64 	%fd5475, %fd5279, %fd1177, %fd5474;
	fma.rn.f64 	%fd5476, %fd5285, %fd1176, %fd5475;
	fma.rn.f64 	%fd5477, %fd5291, %fd1175, %fd5476;
	fma.rn.f64 	%fd5478, %fd5297, %fd1174, %fd5477;
	fma.rn.f64 	%fd5479, %fd5303, %fd1173, %fd5478;
	fma.rn.f64 	%fd5480, %fd5309, %fd1172, %fd5479;
	fma.rn.f64 	%fd5481, %fd5315, %fd1171, %fd5480;
	fma.rn.f64 	%fd5482, %fd5321, %fd1170, %fd5481;
	fma.rn.f64 	%fd5483, %fd5327, %fd1169, %fd5482;
	fma.rn.f64 	%fd5484, %fd5333, %fd1168, %fd5483;
	fma.rn.f64 	%fd5485, %fd5339, %fd1167, %fd5484;
	fma.rn.f64 	%fd5486, %fd5345, %fd1166, %fd5485;
	fma.rn.f64 	%fd5487, %fd5351, %fd1165, %fd5486;
	st.local.f64 	[%rd1+4656], %fd5487;
	mov.f64 	%fd5488, 0d0000000000000000;
	sub.f64 	%fd5489, %fd5488, %fd5268;
	sub.f64 	%fd5490, %fd5488, %fd5274;
	mul.f64 	%fd5491, %fd5490, %fd5490;
	fma.rn.f64 	%fd5492, %fd5489, %fd5489, %fd5491;
	sub.f64 	%fd5493, %fd5488, %fd5280;
	fma.rn.f64 	%fd5494, %fd5493, %fd5493, %fd5492;
	sub.f64 	%fd5495, %fd5488, %fd5286;
	fma.rn.f64 	%fd5496, %fd5495, %fd5495, %fd5494;
	sub.f64 	%fd5497, %fd5488, %fd5292;
	fma.rn.f64 	%fd5498, %fd5497, %fd5497, %fd5496;
	sub.f64 	%fd5499, %fd5488, %fd5298;
	fma.rn.f64 	%fd5500, %fd5499, %fd5499, %fd5498;
	sub.f64 	%fd5501, %fd5488, %fd5304;
	fma.rn.f64 	%fd5502, %fd5501, %fd5501, %fd5500;
	sub.f64 	%fd5503, %fd5488, %fd5310;
	fma.rn.f64 	%fd5504, %fd5503, %fd5503, %fd5502;
	sub.f64 	%fd5505, %fd5488, %fd5316;
	fma.rn.f64 	%fd5506, %fd5505, %fd5505, %fd5504;
	sub.f64 	%fd5507, %fd5488, %fd5322;
	fma.rn.f64 	%fd5508, %fd5507, %fd5507, %fd5506;
	sub.f64 	%fd5509, %fd5488, %fd5328;
	fma.rn.f64 	%fd5510, %fd5509, %fd5509, %fd5508;
	sub.f64 	%fd5511, %fd5488, %fd5334;
	fma.rn.f64 	%fd5512, %fd5511, %fd5511, %fd5510;
	sub.f64 	%fd5513, %fd5488, %fd5340;
	fma.rn.f64 	%fd5514, %fd5513, %fd5513, %fd5512;
	sub.f64 	%fd5515, %fd5488, %fd5346;
	fma.rn.f64 	%fd5516, %fd5515, %fd5515, %fd5514;
	sub.f64 	%fd5517, %fd5488, %fd5352;
	fma.rn.f64 	%fd5518, %fd5517, %fd5517, %fd5516;
	add.u64 	%rd176, %SP, 0;
	add.u64 	%rd177, %SPL, 0;
	st.local.f64 	[%rd177], %fd5518;
	mov.u64 	%rd178, $str$4;
	cvta.global.u64 	%rd179, %rd178;
	{ // callseq 10, 0
	.param .b64 param0;
	st.param.b64 	[param0], %rd179;
	.param .b64 param1;
	st.param.b64 	[param1], %rd176;
	.param .b32 retval0;
	call.uni (retval0), 
	vprintf, 
	(
	param0, 
	param1
	);
	ld.param.b32 	%r64, [retval0];
	} // callseq 10
$L__BB5_40:
	ld.local.u32 	%r11, [%rd1+5108];
	setp.lt.s32 	%p151, %r11, 1;
	@%p151 bra 	$L__BB5_49;
	ld.local.f64 	%fd7956, [%rd1+1744];
	ld.local.f64 	%fd7955, [%rd1+1984];
	ld.local.f64 	%fd7954, [%rd1+2104];
	ld.local.f64 	%fd7953, [%rd1+1752];
	ld.local.f64 	%fd7952, [%rd1+1992];
	ld.local.f64 	%fd7951, [%rd1+1760];
	ld.local.f64 	%fd7950, [%rd1+2000];
	ld.local.f64 	%fd7949, [%rd1+1768];
	ld.local.f64 	%fd7948, [%rd1+2008];
	ld.local.f64 	%fd7947, [%rd1+1776];
	ld.local.f64 	%fd7946, [%rd1+2016];
	ld.local.f64 	%fd7945, [%rd1+1784];
	ld.local.f64 	%fd7944, [%rd1+2024];
	ld.local.f64 	%fd7943, [%rd1+1792];
	ld.local.f64 	%fd7942, [%rd1+2032];
	ld.local.f64 	%fd7941, [%rd1+1800];
	ld.local.f64 	%fd7940, [%rd1+2040];
	ld.local.f64 	%fd7939, [%rd1+1808];
	ld.local.f64 	%fd7938, [%rd1+2048];
	ld.local.f64 	%fd7937, [%rd1+1816];
	ld.local.f64 	%fd7936, [%rd1+2056];
	ld.local.f64 	%fd7935, [%rd1+1824];
	ld.local.f64 	%fd7934, [%rd1+2064];
	ld.local.f64 	%fd7933, [%rd1+1832];
	ld.local.f64 	%fd7932, [%rd1+2072];
	ld.local.f64 	%fd7931, [%rd1+1840];
	ld.local.f64 	%fd7930, [%rd1+2080];
	ld.local.f64 	%fd7929, [%rd1+1848];
	ld.local.f64 	%fd7928, [%rd1+2088];
	ld.local.f64 	%fd7927, [%rd1+1856];
	ld.local.f64 	%fd7926, [%rd1+2096];
	ld.local.f64 	%fd7925, [%rd1+1864];
	ld.local.f64 	%fd7924, [%rd1+1872];
	ld.local.f64 	%fd7923, [%rd1+1880];
	ld.local.f64 	%fd7922, [%rd1+1888];
	ld.local.f64 	%fd7921, [%rd1+1896];
	ld.local.f64 	%fd7920, [%rd1+1904];
	ld.local.f64 	%fd7919, [%rd1+1912];
	ld.local.f64 	%fd7918, [%rd1+1920];
	ld.local.f64 	%fd7917, [%rd1+1928];
	ld.local.f64 	%fd7916, [%rd1+1936];
	ld.local.f64 	%fd7915, [%rd1+1944];
	ld.local.f64 	%fd7914, [%rd1+1952];
	ld.local.f64 	%fd7913, [%rd1+1960];
	ld.local.f64 	%fd7912, [%rd1+1968];
	ld.local.f64 	%fd7911, [%rd1+1976];
	mov.b32 	%r101, 0;
$L__BB5_42:
	ld.local.f64 	%fd5519, [%rd1+3328];
	ld.local.f64 	%fd5520, [%rd1+3096];
	mul.f64 	%fd5521, %fd5520, %fd7955;
	fma.rn.f64 	%fd5522, %fd5519, %fd7956, %fd5521;
	ld.local.f64 	%fd5523, [%rd1+3336];
	fma.rn.f64 	%fd5524, %fd5523, %fd7954, %fd5522;
	ld.local.f64 	%fd5525, [%rd1+3344];
	ld.local.f64 	%fd5526, [%rd1+3112];
	mul.f64 	%fd5527, %fd5526, %fd7952;
	fma.rn.f64 	%fd5528, %fd5525, %fd7953, %fd5527;
	ld.local.f64 	%fd5529, [%rd1+3352];
	fma.rn.f64 	%fd5530, %fd5529, %fd7954, %fd5528;
	ld.local.f64 	%fd5531, [%rd1+3360];
	ld.local.f64 	%fd5532, [%rd1+3128];
	mul.f64 	%fd5533, %fd5532, %fd7950;
	fma.rn.f64 	%fd5534, %fd5531, %fd7951, %fd5533;
	ld.local.f64 	%fd5535, [%rd1+3368];
	fma.rn.f64 	%fd5536, %fd5535, %fd7954, %fd5534;
	ld.local.f64 	%fd5537, [%rd1+3376];
	ld.local.f64 	%fd5538, [%rd1+3144];
	mul.f64 	%fd5539, %fd5538, %fd7948;
	fma.rn.f64 	%fd5540, %fd5537, %fd7949, %fd5539;
	ld.local.f64 	%fd5541, [%rd1+3384];
	fma.rn.f64 	%fd5542, %fd5541, %fd7954, %fd5540;
	ld.local.f64 	%fd5543, [%rd1+3392];
	ld.local.f64 	%fd5544, [%rd1+3160];
	mul.f64 	%fd5545, %fd5544, %fd7946;
	fma.rn.f64 	%fd5546, %fd5543, %fd7947, %fd5545;
	ld.local.f64 	%fd5547, [%rd1+3400];
	fma.rn.f64 	%fd5548, %fd5547, %fd7954, %fd5546;
	ld.local.f64 	%fd5549, [%rd1+3408];
	ld.local.f64 	%fd5550, [%rd1+3176];
	mul.f64 	%fd5551, %fd5550, %fd7944;
	fma.rn.f64 	%fd5552, %fd5549, %fd7945, %fd5551;
	ld.local.f64 	%fd5553, [%rd1+3416];
	fma.rn.f64 	%fd5554, %fd5553, %fd7954, %fd5552;
	ld.local.f64 	%fd5555, [%rd1+3424];
	ld.local.f64 	%fd5556, [%rd1+3192];
	mul.f64 	%fd5557, %fd5556, %fd7942;
	fma.rn.f64 	%fd5558, %fd5555, %fd7943, %fd5557;
	ld.local.f64 	%fd5559, [%rd1+3432];
	fma.rn.f64 	%fd5560, %fd5559, %fd7954, %fd5558;
	ld.local.f64 	%fd5561, [%rd1+3440];
	ld.local.f64 	%fd5562, [%rd1+3208];
	mul.f64 	%fd5563, %fd5562, %fd7940;
	fma.rn.f64 	%fd5564, %fd5561, %fd7941, %fd5563;
	ld.local.f64 	%fd5565, [%rd1+3448];
	fma.rn.f64 	%fd5566, %fd5565, %fd7954, %fd5564;
	ld.local.f64 	%fd5567, [%rd1+3456];
	ld.local.f64 	%fd5568, [%rd1+3224];
	mul.f64 	%fd5569, %fd5568, %fd7938;
	fma.rn.f64 	%fd5570, %fd5567, %fd7939, %fd5569;
	ld.local.f64 	%fd5571, [%rd1+3464];
	fma.rn.f64 	%fd5572, %fd5571, %fd7954, %fd5570;
	ld.local.f64 	%fd5573, [%rd1+3472];
	ld.local.f64 	%fd5574, [%rd1+3240];
	mul.f64 	%fd5575, %fd5574, %fd7936;
	fma.rn.f64 	%fd5576, %fd5573, %fd7937, %fd5575;
	ld.local.f64 	%fd5577, [%rd1+3480];
	fma.rn.f64 	%fd5578, %fd5577, %fd7954, %fd5576;
	ld.local.f64 	%fd5579, [%rd1+3488];
	ld.local.f64 	%fd5580, [%rd1+3256];
	mul.f64 	%fd5581, %fd5580, %fd7934;
	fma.rn.f64 	%fd5582, %fd5579, %fd7935, %fd5581;
	ld.local.f64 	%fd5583, [%rd1+3496];
	fma.rn.f64 	%fd5584, %fd5583, %fd7954, %fd5582;
	ld.local.f64 	%fd5585, [%rd1+3504];
	ld.local.f64 	%fd5586, [%rd1+3272];
	mul.f64 	%fd5587, %fd5586, %fd7932;
	fma.rn.f64 	%fd5588, %fd5585, %fd7933, %fd5587;
	ld.local.f64 	%fd5589, [%rd1+3512];
	fma.rn.f64 	%fd5590, %fd5589, %fd7954, %fd5588;
	ld.local.f64 	%fd5591, [%rd1+3520];
	ld.local.f64 	%fd5592, [%rd1+3288];
	mul.f64 	%fd5593, %fd5592, %fd7930;
	fma.rn.f64 	%fd5594, %fd5591, %fd7931, %fd5593;
	ld.local.f64 	%fd5595, [%rd1+3528];
	fma.rn.f64 	%fd5596, %fd5595, %fd7954, %fd5594;
	ld.local.f64 	%fd5597, [%rd1+3536];
	ld.local.f64 	%fd5598, [%rd1+3304];
	mul.f64 	%fd5599, %fd5598, %fd7928;
	fma.rn.f64 	%fd5600, %fd5597, %fd7929, %fd5599;
	ld.local.f64 	%fd5601, [%rd1+3544];
	fma.rn.f64 	%fd5602, %fd5601, %fd7954, %fd5600;
	ld.local.f64 	%fd5603, [%rd1+3552];
	ld.local.f64 	%fd5604, [%rd1+3320];
	mul.f64 	%fd5605, %fd5604, %fd7926;
	fma.rn.f64 	%fd5606, %fd5603, %fd7927, %fd5605;
	ld.local.f64 	%fd5607, [%rd1+3560];
	fma.rn.f64 	%fd5608, %fd5607, %fd7954, %fd5606;
	ld.local.f64 	%fd5609, [%rd1+2848];
	ld.local.f64 	%fd5610, [%rd1+2856];
	mul.f64 	%fd5611, %fd5610, %fd7955;
	fma.rn.f64 	%fd5612, %fd5609, %fd7925, %fd5611;
	ld.local.f64 	%fd5613, [%rd1+2864];
	ld.local.f64 	%fd5614, [%rd1+2872];
	mul.f64 	%fd5615, %fd5614, %fd7952;
	fma.rn.f64 	%fd5616, %fd5613, %fd7924, %fd5615;
	ld.local.f64 	%fd5617, [%rd1+2880];
	ld.local.f64 	%fd5618, [%rd1+2888];
	mul.f64 	%fd5619, %fd5618, %fd7950;
	fma.rn.f64 	%fd5620, %fd5617, %fd7923, %fd5619;
	ld.local.f64 	%fd5621, [%rd1+2896];
	ld.local.f64 	%fd5622, [%rd1+2904];
	mul.f64 	%fd5623, %fd5622, %fd7948;
	fma.rn.f64 	%fd5624, %fd5621, %fd7922, %fd5623;
	ld.local.f64 	%fd5625, [%rd1+2912];
	ld.local.f64 	%fd5626, [%rd1+2920];
	mul.f64 	%fd5627, %fd5626, %fd7946;
	fma.rn.f64 	%fd5628, %fd5625, %fd7921, %fd5627;
	ld.local.f64 	%fd5629, [%rd1+2928];
	ld.local.f64 	%fd5630, [%rd1+2936];
	mul.f64 	%fd5631, %fd5630, %fd7944;
	fma.rn.f64 	%fd5632, %fd5629, %fd7920, %fd5631;
	ld.local.f64 	%fd5633, [%rd1+2944];
	ld.local.f64 	%fd5634, [%rd1+2952];
	mul.f64 	%fd5635, %fd5634, %fd7942;
	fma.rn.f64 	%fd5636, %fd5633, %fd7919, %fd5635;
	ld.local.f64 	%fd5637, [%rd1+2960];
	ld.local.f64 	%fd5638, [%rd1+2968];
	mul.f64 	%fd5639, %fd5638, %fd7940;
	fma.rn.f64 	%fd5640, %fd5637, %fd7918, %fd5639;
	ld.local.f64 	%fd5641, [%rd1+2976];
	ld.local.f64 	%fd5642, [%rd1+2984];
	mul.f64 	%fd5643, %fd5642, %fd7938;
	fma.rn.f64 	%fd5644, %fd5641, %fd7917, %fd5643;
	ld.local.f64 	%fd5645, [%rd1+2992];
	ld.local.f64 	%fd5646, [%rd1+3000];
	mul.f64 	%fd5647, %fd5646, %fd7936;
	fma.rn.f64 	%fd5648, %fd5645, %fd7916, %fd5647;
	ld.local.f64 	%fd5649, [%rd1+3008];
	ld.local.f64 	%fd5650, [%rd1+3016];
	mul.f64 	%fd5651, %fd5650, %fd7934;
	fma.rn.f64 	%fd5652, %fd5649, %fd7915, %fd5651;
	ld.local.f64 	%fd5653, [%rd1+3024];
	ld.local.f64 	%fd5654, [%rd1+3032];
	mul.f64 	%fd5655, %fd5654, %fd7932;
	fma.rn.f64 	%fd5656, %fd5653, %fd7914, %fd5655;
	ld.local.f64 	%fd5657, [%rd1+3040];
	ld.local.f64 	%fd5658, [%rd1+3048];
	mul.f64 	%fd5659, %fd5658, %fd7930;
	fma.rn.f64 	%fd5660, %fd5657, %fd7913, %fd5659;
	ld.local.f64 	%fd5661, [%rd1+3056];
	ld.local.f64 	%fd5662, [%rd1+3064];
	mul.f64 	%fd5663, %fd5662, %fd7928;
	fma.rn.f64 	%fd5664, %fd5661, %fd7912, %fd5663;
	ld.local.f64 	%fd5665, [%rd1+3072];
	ld.local.f64 	%fd5666, [%rd1+3080];
	mul.f64 	%fd5667, %fd5666, %fd7926;
	fma.rn.f64 	%fd5668, %fd5665, %fd7911, %fd5667;
	ld.local.f64 	%fd5669, [%rd1+3088];
	mul.f64 	%fd5670, %fd5669, %fd7955;
	fma.rn.f64 	%fd5671, %fd5610, %fd7925, %fd5670;
	fma.rn.f64 	%fd5672, %fd5520, %fd7956, %fd5671;
	ld.local.f64 	%fd5673, [%rd1+3104];
	mul.f64 	%fd5674, %fd5673, %fd7952;
	fma.rn.f64 	%fd5675, %fd5614, %fd7924, %fd5674;
	fma.rn.f64 	%fd5676, %fd5526, %fd7953, %fd5675;
	ld.local.f64 	%fd5677, [%rd1+3120];
	mul.f64 	%fd5678, %fd5677, %fd7950;
	fma.rn.f64 	%fd5679, %fd5618, %fd7923, %fd5678;
	fma.rn.f64 	%fd5680, %fd5532, %fd7951, %fd5679;
	ld.local.f64 	%fd5681, [%rd1+3136];
	mul.f64 	%fd5682, %fd5681, %fd7948;
	fma.rn.f64 	%fd5683, %fd5622, %fd7922, %fd5682;
	fma.rn.f64 	%fd5684, %fd5538, %fd7949, %fd5683;
	ld.local.f64 	%fd5685, [%rd1+3152];
	mul.f64 	%fd5686, %fd5685, %fd7946;
	fma.rn.f64 	%fd5687, %fd5626, %fd7921, %fd5686;
	fma.rn.f64 	%fd5688, %fd5544, %fd7947, %fd5687;
	ld.local.f64 	%fd5689, [%rd1+3168];
	mul.f64 	%fd5690, %fd5689, %fd7944;
	fma.rn.f64 	%fd5691, %fd5630, %fd7920, %fd5690;
	fma.rn.f64 	%fd5692, %fd5550, %fd7945, %fd5691;
	ld.local.f64 	%fd5693, [%rd1+3184];
	mul.f64 	%fd5694, %fd5693, %fd7942;
	fma.rn.f64 	%fd5695, %fd5634, %fd7919, %fd5694;
	fma.rn.f64 	%fd5696, %fd5556, %fd7943, %fd5695;
	ld.local.f64 	%fd5697, [%rd1+3200];
	mul.f64 	%fd5698, %fd5697, %fd7940;
	fma.rn.f64 	%fd5699, %fd5638, %fd7918, %fd5698;
	fma.rn.f64 	%fd5700, %fd5562, %fd7941, %fd5699;
	ld.local.f64 	%fd5701, [%rd1+3216];
	mul.f64 	%fd5702, %fd5701, %fd7938;
	fma.rn.f64 	%fd5703, %fd5642, %fd7917, %fd5702;
	fma.rn.f64 	%fd5704, %fd5568, %fd7939, %fd5703;
	ld.local.f64 	%fd5705, [%rd1+3232];
	mul.f64 	%fd5706, %fd5705, %fd7936;
	fma.rn.f64 	%fd5707, %fd5646, %fd7916, %fd5706;
	fma.rn.f64 	%fd5708, %fd5574, %fd7937, %fd5707;
	ld.local.f64 	%fd5709, [%rd1+3248];
	mul.f64 	%fd5710, %fd5709, %fd7934;
	fma.rn.f64 	%fd5711, %fd5650, %fd7915, %fd5710;
	fma.rn.f64 	%fd5712, %fd5580, %fd7935, %fd5711;
	ld.local.f64 	%fd5713, [%rd1+3264];
	mul.f64 	%fd5714, %fd5713, %fd7932;
	fma.rn.f64 	%fd5715, %fd5654, %fd7914, %fd5714;
	fma.rn.f64 	%fd5716, %fd5586, %fd7933, %fd5715;
	ld.local.f64 	%fd5717, [%rd1+3280];
	mul.f64 	%fd5718, %fd5717, %fd7930;
	fma.rn.f64 	%fd5719, %fd5658, %fd7913, %fd5718;
	fma.rn.f64 	%fd5720, %fd5592, %fd7931, %fd5719;
	ld.local.f64 	%fd5721, [%rd1+3296];
	mul.f64 	%fd5722, %fd5721, %fd7928;
	fma.rn.f64 	%fd5723, %fd5662, %fd7912, %fd5722;
	fma.rn.f64 	%fd5724, %fd5598, %fd7929, %fd5723;
	ld.local.f64 	%fd5725, [%rd1+3312];
	mul.f64 	%fd5726, %fd5725, %fd7926;
	fma.rn.f64 	%fd5727, %fd5666, %fd7911, %fd5726;
	fma.rn.f64 	%fd5728, %fd5604, %fd7927, %fd5727;
	mul.f64 	%fd5729, %fd5529, %fd7953;
	fma.rn.f64 	%fd5730, %fd5523, %fd7956, %fd5729;
	fma.rn.f64 	%fd5731, %fd5535, %fd7951, %fd5730;
	fma.rn.f64 	%fd5732, %fd5541, %fd7949, %fd5731;
	fma.rn.f64 	%fd5733, %fd5547, %fd7947, %fd5732;
	fma.rn.f64 	%fd5734, %fd5553, %fd7945, %fd5733;
	fma.rn.f64 	%fd5735, %fd5559, %fd7943, %fd5734;
	fma.rn.f64 	%fd5736, %fd5565, %fd7941, %fd5735;
	fma.rn.f64 	%fd5737, %fd5571, %fd7939, %fd5736;
	fma.rn.f64 	%fd5738, %fd5577, %fd7937, %fd5737;
	fma.rn.f64 	%fd5739, %fd5583, %fd7935, %fd5738;
	fma.rn.f64 	%fd5740, %fd5589, %fd7933, %fd5739;
	fma.rn.f64 	%fd5741, %fd5595, %fd7931, %fd5740;
	fma.rn.f64 	%fd5742, %fd5601, %fd7929, %fd5741;
	fma.rn.f64 	%fd5743, %fd5607, %fd7927, %fd5742;
	ld.local.f64 	%fd5744, [%rd1+616];
	sub.f64 	%fd5745, %fd5524, %fd5744;
	st.local.f64 	[%rd1+2112], %fd5745;
	ld.local.f64 	%fd5746, [%rd1+624];
	sub.f64 	%fd5747, %fd5530, %fd5746;
	st.local.f64 	[%rd1+2120], %fd5747;
	mul.f64 	%fd5748, %fd5747, %fd5747;
	fma.rn.f64 	%fd5749, %fd5745, %fd5745, %fd5748;
	ld.local.f64 	%fd5750, [%rd1+632];
	sub.f64 	%fd5751, %fd5536, %fd5750;
	st.local.f64 	[%rd1+2128], %fd5751;
	fma.rn.f64 	%fd5752, %fd5751, %fd5751, %fd5749;
	ld.local.f64 	%fd5753, [%rd1+640];
	sub.f64 	%fd5754, %fd5542, %fd5753;
	st.local.f64 	[%rd1+2136], %fd5754;
	fma.rn.f64 	%fd5755, %fd5754, %fd5754, %fd5752;
	ld.local.f64 	%fd5756, [%rd1+648];
	sub.f64 	%fd5757, %fd5548, %fd5756;
	st.local.f64 	[%rd1+2144], %fd5757;
	fma.rn.f64 	%fd5758, %fd5757, %fd5757, %fd5755;
	ld.local.f64 	%fd5759, [%rd1+656];
	sub.f64 	%fd5760, %fd5554, %fd5759;
	st.local.f64 	[%rd1+2152], %fd5760;
	fma.rn.f64 	%fd5761, %fd5760, %fd5760, %fd5758;
	ld.local.f64 	%fd5762, [%rd1+664];
	sub.f64 	%fd5763, %fd5560, %fd5762;
	st.local.f64 	[%rd1+2160], %fd5763;
	fma.rn.f64 	%fd5764, %fd5763, %fd5763, %fd5761;
	ld.local.f64 	%fd5765, [%rd1+672];
	sub.f64 	%fd5766, %fd5566, %fd5765;
	st.local.f64 	[%rd1+2168], %fd5766;
	fma.rn.f64 	%fd5767, %fd5766, %fd5766, %fd5764;
	ld.local.f64 	%fd5768, [%rd1+680];
	sub.f64 	%fd5769, %fd5572, %fd5768;
	st.local.f64 	[%rd1+2176], %fd5769;
	fma.rn.f64 	%fd5770, %fd5769, %fd5769, %fd5767;
	ld.local.f64 	%fd5771, [%rd1+688];
	sub.f64 	%fd5772, %fd5578, %fd5771;
	st.local.f64 	[%rd1+2184], %fd5772;
	fma.rn.f64 	%fd5773, %fd5772, %fd5772, %fd5770;
	ld.local.f64 	%fd5774, [%rd1+696];
	sub.f64 	%fd5775, %fd5584, %fd5774;
	st.local.f64 	[%rd1+2192], %fd5775;
	fma.rn.f64 	%fd5776, %fd5775, %fd5775, %fd5773;
	ld.local.f64 	%fd5777, [%rd1+704];
	sub.f64 	%fd5778, %fd5590, %fd5777;
	st.local.f64 	[%rd1+2200], %fd5778;
	fma.rn.f64 	%fd5779, %fd5778, %fd5778, %fd5776;
	ld.local.f64 	%fd5780, [%rd1+712];
	sub.f64 	%fd5781, %fd5596, %fd5780;
	st.local.f64 	[%rd1+2208], %fd5781;
	fma.rn.f64 	%fd5782, %fd5781, %fd5781, %fd5779;
	ld.local.f64 	%fd5783, [%rd1+720];
	sub.f64 	%fd5784, %fd5602, %fd5783;
	st.local.f64 	[%rd1+2216], %fd5784;
	fma.rn.f64 	%fd5785, %fd5784, %fd5784, %fd5782;
	ld.local.f64 	%fd5786, [%rd1+728];
	sub.f64 	%fd5787, %fd5608, %fd5786;
	st.local.f64 	[%rd1+2224], %fd5787;
	fma.rn.f64 	%fd5788, %fd5787, %fd5787, %fd5785;
	ld.local.f64 	%fd5789, [%rd1+736];
	sub.f64 	%fd5790, %fd5612, %fd5789;
	st.local.f64 	[%rd1+2232], %fd5790;
	fma.rn.f64 	%fd5791, %fd5790, %fd5790, %fd5788;
	ld.local.f64 	%fd5792, [%rd1+744];
	sub.f64 	%fd5793, %fd5616, %fd5792;
	st.local.f64 	[%rd1+2240], %fd5793;
	fma.rn.f64 	%fd5794, %fd5793, %fd5793, %fd5791;
	ld.local.f64 	%fd5795, [%rd1+752];
	sub.f64 	%fd5796, %fd5620, %fd5795;
	st.local.f64 	[%rd1+2248], %fd5796;
	fma.rn.f64 	%fd5797, %fd5796, %fd5796, %fd5794;
	ld.local.f64 	%fd5798, [%rd1+760];
	sub.f64 	%fd5799, %fd5624, %fd5798;
	st.local.f64 	[%rd1+2256], %fd5799;
	fma.rn.f64 	%fd5800, %fd5799, %fd5799, %fd5797;
	ld.local.f64 	%fd5801, [%rd1+768];
	sub.f64 	%fd5802, %fd5628, %fd5801;
	st.local.f64 	[%rd1+2264], %fd5802;
	fma.rn.f64 	%fd5803, %fd5802, %fd5802, %fd5800;
	ld.local.f64 	%fd5804, [%rd1+776];
	sub.f64 	%fd5805, %fd5632, %fd5804;
	st.local.f64 	[%rd1+2272], %fd5805;
	fma.rn.f64 	%fd5806, %fd5805, %fd5805, %fd5803;
	ld.local.f64 	%fd5807, [%rd1+784];
	sub.f64 	%fd5808, %fd5636, %fd5807;
	st.local.f64 	[%rd1+2280], %fd5808;
	fma.rn.f64 	%fd5809, %fd5808, %fd5808, %fd5806;
	ld.local.f64 	%fd5810, [%rd1+792];
	sub.f64 	%fd5811, %fd5640, %fd5810;
	st.local.f64 	[%rd1+2288], %fd5811;
	fma.rn.f64 	%fd5812, %fd5811, %fd5811, %fd5809;
	ld.local.f64 	%fd5813, [%rd1+800];
	sub.f64 	%fd5814, %fd5644, %fd5813;
	st.local.f64 	[%rd1+2296], %fd5814;
	fma.rn.f64 	%fd5815, %fd5814, %fd5814, %fd5812;
	ld.local.f64 	%fd5816, [%rd1+808];
	sub.f64 	%fd5817, %fd5648, %fd5816;
	st.local.f64 	[%rd1+2304], %fd5817;
	fma.rn.f64 	%fd5818, %fd5817, %fd5817, %fd5815;
	ld.local.f64 	%fd5819, [%rd1+816];
	sub.f64 	%fd5820, %fd5652, %fd5819;
	st.local.f64 	[%rd1+2312], %fd5820;
	fma.rn.f64 	%fd5821, %fd5820, %fd5820, %fd5818;
	ld.local.f64 	%fd5822, [%rd1+824];
	sub.f64 	%fd5823, %fd5656, %fd5822;
	st.local.f64 	[%rd1+2320], %fd5823;
	fma.rn.f64 	%fd5824, %fd5823, %fd5823, %fd5821;
	ld.local.f64 	%fd5825, [%rd1+832];
	sub.f64 	%fd5826, %fd5660, %fd5825;
	st.local.f64 	[%rd1+2328], %fd5826;
	fma.rn.f64 	%fd5827, %fd5826, %fd5826, %fd5824;
	ld.local.f64 	%fd5828, [%rd1+840];
	sub.f64 	%fd5829, %fd5664, %fd5828;
	st.local.f64 	[%rd1+2336], %fd5829;
	fma.rn.f64 	%fd5830, %fd5829, %fd5829, %fd5827;
	ld.local.f64 	%fd5831, [%rd1+848];
	sub.f64 	%fd5832, %fd5668, %fd5831;
	st.local.f64 	[%rd1+2344], %fd5832;
	fma.rn.f64 	%fd5833, %fd5832, %fd5832, %fd5830;
	ld.local.f64 	%fd5834, [%rd1+856];
	sub.f64 	%fd5835, %fd5672, %fd5834;
	st.local.f64 	[%rd1+2352], %fd5835;
	fma.rn.f64 	%fd5836, %fd5835, %fd5835, %fd5833;
	ld.local.f64 	%fd5837, [%rd1+864];
	sub.f64 	%fd5838, %fd5676, %fd5837;
	st.local.f64 	[%rd1+2360], %fd5838;
	fma.rn.f64 	%fd5839, %fd5838, %fd5838, %fd5836;
	ld.local.f64 	%fd5840, [%rd1+872];
	sub.f64 	%fd5841, %fd5680, %fd5840;
	st.local.f64 	[%rd1+2368], %fd5841;
	fma.rn.f64 	%fd5842, %fd5841, %fd5841, %fd5839;
	ld.local.f64 	%fd5843, [%rd1+880];
	sub.f64 	%fd5844, %fd5684, %fd5843;
	st.local.f64 	[%rd1+2376], %fd5844;
	fma.rn.f64 	%fd5845, %fd5844, %fd5844, %fd5842;
	ld.local.f64 	%fd5846, [%rd1+888];
	sub.f64 	%fd5847, %fd5688, %fd5846;
	st.local.f64 	[%rd1+2384], %fd5847;
	fma.rn.f64 	%fd5848, %fd5847, %fd5847, %fd5845;
	ld.local.f64 	%fd5849, [%rd1+896];
	sub.f64 	%fd5850, %fd5692, %fd5849;
	st.local.f64 	[%rd1+2392], %fd5850;
	fma.rn.f64 	%fd5851, %fd5850, %fd5850, %fd5848;
	ld.local.f64 	%fd5852, [%rd1+904];
	sub.f64 	%fd5853, %fd5696, %fd5852;
	st.local.f64 	[%rd1+2400], %fd5853;
	fma.rn.f64 	%fd5854, %fd5853, %fd5853, %fd5851;
	ld.local.f64 	%fd5855, [%rd1+912];
	sub.f64 	%fd5856, %fd5700, %fd5855;
	st.local.f64 	[%rd1+2408], %fd5856;
	fma.rn.f64 	%fd5857, %fd5856, %fd5856, %fd5854;
	ld.local.f64 	%fd5858, [%rd1+920];
	sub.f64 	%fd5859, %fd5704, %fd5858;
	st.local.f64 	[%rd1+2416], %fd5859;
	fma.rn.f64 	%fd5860, %fd5859, %fd5859, %fd5857;
	ld.local.f64 	%fd5861, [%rd1+928];
	sub.f64 	%fd5862, %fd5708, %fd5861;
	st.local.f64 	[%rd1+2424], %fd5862;
	fma.rn.f64 	%fd5863, %fd5862, %fd5862, %fd5860;
	ld.local.f64 	%fd5864, [%rd1+936];
	sub.f64 	%fd5865, %fd5712, %fd5864;
	st.local.f64 	[%rd1+2432], %fd5865;
	fma.rn.f64 	%fd5866, %fd5865, %fd5865, %fd5863;
	ld.local.f64 	%fd5867, [%rd1+944];
	sub.f64 	%fd5868, %fd5716, %fd5867;
	st.local.f64 	[%rd1+2440], %fd5868;
	fma.rn.f64 	%fd5869, %fd5868, %fd5868, %fd5866;
	ld.local.f64 	%fd5870, [%rd1+952];
	sub.f64 	%fd5871, %fd5720, %fd5870;
	st.local.f64 	[%rd1+2448], %fd5871;
	fma.rn.f64 	%fd5872, %fd5871, %fd5871, %fd5869;
	ld.local.f64 	%fd5873, [%rd1+960];
	sub.f64 	%fd5874, %fd5724, %fd5873;
	st.local.f64 	[%rd1+2456], %fd5874;
	fma.rn.f64 	%fd5875, %fd5874, %fd5874, %fd5872;
	ld.local.f64 	%fd5876, [%rd1+968];
	sub.f64 	%fd5877, %fd5728, %fd5876;
	st.local.f64 	[%rd1+2464], %fd5877;
	fma.rn.f64 	%fd5878, %fd5877, %fd5877, %fd5875;
	ld.local.f64 	%fd5879, [%rd1+976];
	sub.f64 	%fd5880, %fd5743, %fd5879;
	st.local.f64 	[%rd1+2472], %fd5880;
	fma.rn.f64 	%fd1302, %fd5880, %fd5880, %fd5878;
	ld.local.u32 	%r67, [%rd1+5140];
	setp.eq.s32 	%p152, %r67, 0;
	@%p152 bra 	$L__BB5_46;
	add.u64 	%rd180, %SP, 8;
	add.u64 	%rd11, %SPL, 8;
	setp.ne.s32 	%p153, %r101, 0;
	@%p153 bra 	$L__BB5_45;
	st.local.f64 	[%rd11], %fd1302;
	mov.u64 	%rd184, $str;
	cvta.global.u64 	%rd185, %rd184;
	{ // callseq 12, 0
	.param .b64 param0;
	st.param.b64 	[param0], %rd185;
	.param .b64 param1;
	st.param.b64 	[param1], %rd180;
	.param .b32 retval0;
	call.uni (retval0), 
	vprintf, 
	(
	param0, 
	param1
	);
	ld.param.b32 	%r70, [retval0];
	} // callseq 12
	bra.uni 	$L__BB5_46;
$L__BB5_45:
	st.local.f64 	[%rd11], %fd1302;
	mov.u64 	%rd181, $str$1;
	cvta.global.u64 	%rd182, %rd181;
	{ // callseq 11, 0
	.param .b64 param0;
	st.param.b64 	[param0], %rd182;
	.param .b64 param1;
	st.param.b64 	[param1], %rd180;
	.param .b32 retval0;
	call.uni (retval0), 
	vprintf, 
	(
	param0, 
	param1
	);
	ld.param.b32 	%r68, [retval0];
	} // callseq 11
$L__BB5_46:
	ld.local.f64 	%fd5881, [%rd1+2232];
	ld.local.f64 	%fd5882, [%rd1+2240];
	ld.local.f64 	%fd5883, [%rd1+2248];
	ld.local.f64 	%fd5884, [%rd1+2256];
	ld.local.f64 	%fd5885, [%rd1+2264];
	ld.local.f64 	%fd5886, [%rd1+2272];
	ld.local.f64 	%fd5887, [%rd1+2280];
	ld.local.f64 	%fd5888, [%rd1+2288];
	ld.local.f64 	%fd5889, [%rd1+2296];
	ld.local.f64 	%fd5890, [%rd1+2304];
	ld.local.f64 	%fd5891, [%rd1+2312];
	ld.local.f64 	%fd5892, [%rd1+2320];
	ld.local.f64 	%fd5893, [%rd1+2328];
	ld.local.f64 	%fd5894, [%rd1+2336];
	ld.local.f64 	%fd5895, [%rd1+2344];
	ld.local.f64 	%fd5896, [%rd1+2352];
	ld.local.f64 	%fd5897, [%rd1+3568];
	mul.f64 	%fd5898, %fd5897, %fd5881;
	sub.f64 	%fd5899, %fd5896, %fd5898;
	ld.local.f64 	%fd5900, [%rd1+2360];
	ld.local.f64 	%fd5901, [%rd1+3576];
	mul.f64 	%fd5902, %fd5901, %fd5882;
	sub.f64 	%fd5903, %fd5900, %fd5902;
	ld.local.f64 	%fd5904, [%rd1+2368];
	ld.local.f64 	%fd5905, [%rd1+3584];
	mul.f64 	%fd5906, %fd5905, %fd5883;
	sub.f64 	%fd5907, %fd5904, %fd5906;
	ld.local.f64 	%fd5908, [%rd1+2376];
	ld.local.f64 	%fd5909, [%rd1+3592];
	mul.f64 	%fd5910, %fd5909, %fd5884;
	sub.f64 	%fd5911, %fd5908, %fd5910;
	ld.local.f64 	%fd5912, [%rd1+2384];
	ld.local.f64 	%fd5913, [%rd1+3600];
	mul.f64 	%fd5914, %fd5913, %fd5885;
	sub.f64 	%fd5915, %fd5912, %fd5914;
	ld.local.f64 	%fd5916, [%rd1+2392];
	ld.local.f64 	%fd5917, [%rd1+3608];
	mul.f64 	%fd5918, %fd5917, %fd5886;
	sub.f64 	%fd5919, %fd5916, %fd5918;
	ld.local.f64 	%fd5920, [%rd1+2400];
	ld.local.f64 	%fd5921, [%rd1+3616];
	mul.f64 	%fd5922, %fd5921, %fd5887;
	sub.f64 	%fd5923, %fd5920, %fd5922;
	ld.local.f64 	%fd5924, [%rd1+2408];
	ld.local.f64 	%fd5925, [%rd1+3624];
	mul.f64 	%fd5926, %fd5925, %fd5888;
	sub.f64 	%fd5927, %fd5924, %fd5926;
	ld.local.f64 	%fd5928, [%rd1+2416];
	ld.local.f64 	%fd5929, [%rd1+3632];
	mul.f64 	%fd5930, %fd5929, %fd5889;
	sub.f64 	%fd5931, %fd5928, %fd5930;
	ld.local.f64 	%fd5932, [%rd1+2424];
	ld.local.f64 	%fd5933, [%rd1+3640];
	mul.f64 	%fd5934, %fd5933, %fd5890;
	sub.f64 	%fd5935, %fd5932, %fd5934;
	ld.local.f64 	%fd5936, [%rd1+2432];
	ld.local.f64 	%fd5937, [%rd1+3648];
	mul.f64 	%fd5938, %fd5937, %fd5891;
	sub.f64 	%fd5939, %fd5936, %fd5938;
	ld.local.f64 	%fd5940, [%rd1+2440];
	ld.local.f64 	%fd5941, [%rd1+3656];
	mul.f64 	%fd5942, %fd5941, %fd5892;
	sub.f64 	%fd5943, %fd5940, %fd5942;
	ld.local.f64 	%fd5944, [%rd1+2448];
	ld.local.f64 	%fd5945, [%rd1+3664];
	mul.f64 	%fd5946, %fd5945, %fd5893;
	sub.f64 	%fd5947, %fd5944, %fd5946;
	ld.local.f64 	%fd5948, [%rd1+2456];
	ld.local.f64 	%fd5949, [%rd1+3672];
	mul.f64 	%fd5950, %fd5949, %fd5894;
	sub.f64 	%fd5951, %fd5948, %fd5950;
	ld.local.f64 	%fd5952, [%rd1+2464];
	ld.local.f64 	%fd5953, [%rd1+3680];
	mul.f64 	%fd5954, %fd5953, %fd5895;
	sub.f64 	%fd5955, %fd5952, %fd5954;
	ld.local.f64 	%fd1303, [%rd1+2112];
	ld.local.f64 	%fd5956, [%rd1+3688];
	mul.f64 	%fd5957, %fd5956, %fd5899;
	sub.f64 	%fd5958, %fd1303, %fd5957;
	ld.local.f64 	%fd1304, [%rd1+2120];
	ld.local.f64 	%fd5959, [%rd1+3696];
	mul.f64 	%fd5960, %fd5959, %fd5903;
	sub.f64 	%fd5961, %fd1304, %fd5960;
	ld.local.f64 	%fd1305, [%rd1+2128];
	ld.local.f64 	%fd5962, [%rd1+3704];
	mul.f64 	%fd5963, %fd5962, %fd5907;
	sub.f64 	%fd5964, %fd1305, %fd5963;
	ld.local.f64 	%fd1306, [%rd1+2136];
	ld.local.f64 	%fd5965, [%rd1+3712];
	mul.f64 	%fd5966, %fd5965, %fd5911;
	sub.f64 	%fd5967, %fd1306, %fd5966;
	ld.local.f64 	%fd1307, [%rd1+2144];
	ld.local.f64 	%fd5968, [%rd1+3720];
	mul.f64 	%fd5969, %fd5968, %fd5915;
	sub.f64 	%fd5970, %fd1307, %fd5969;
	ld.local.f64 	%fd1308, [%rd1+2152];
	ld.local.f64 	%fd5971, [%rd1+3728];
	mul.f64 	%fd5972, %fd5971, %fd5919;
	sub.f64 	%fd5973, %fd1308, %fd5972;
	ld.local.f64 	%fd1309, [%rd1+2160];
	ld.local.f64 	%fd5974, [%rd1+3736];
	mul.f64 	%fd5975, %fd5974, %fd5923;
	sub.f64 	%fd5976, %fd1309, %fd5975;
	ld.local.f64 	%fd1310, [%rd1+2168];
	ld.local.f64 	%fd5977, [%rd1+3744];
	mul.f64 	%fd5978, %fd5977, %fd5927;
	sub.f64 	%fd5979, %fd1310, %fd5978;
	ld.local.f64 	%fd1311, [%rd1+2176];
	ld.local.f64 	%fd5980, [%rd1+3752];
	mul.f64 	%fd5981, %fd5980, %fd5931;
	sub.f64 	%fd5982, %fd1311, %fd5981;
	ld.local.f64 	%fd1312, [%rd1+2184];
	ld.local.f64 	%fd5983, [%rd1+3760];
	mul.f64 	%fd5984, %fd5983, %fd5935;
	sub.f64 	%fd5985, %fd1312, %fd5984;
	ld.local.f64 	%fd1313, [%rd1+2192];
	ld.local.f64 	%fd5986, [%rd1+3768];
	mul.f64 	%fd5987, %fd5986, %fd5939;
	sub.f64 	%fd5988, %fd1313, %fd5987;
	ld.local.f64 	%fd1314, [%rd1+2200];
	ld.local.f64 	%fd5989, [%rd1+3776];
	mul.f64 	%fd5990, %fd5989, %fd5943;
	sub.f64 	%fd5991, %fd1314, %fd5990;
	ld.local.f64 	%fd1315, [%rd1+2208];
	ld.local.f64 	%fd5992, [%rd1+3784];
	mul.f64 	%fd5993, %fd5992, %fd5947;
	sub.f64 	%fd5994, %fd1315, %fd5993;
	ld.local.f64 	%fd1316, [%rd1+2216];
	ld.local.f64 	%fd5995, [%rd1+3792];
	mul.f64 	%fd5996, %fd5995, %fd5951;
	sub.f64 	%fd5997, %fd1316, %fd5996;
	ld.local.f64 	%fd1317, [%rd1+2224];
	ld.local.f64 	%fd5998, [%rd1+3800];
	mul.f64 	%fd5999, %fd5998, %fd5955;
	sub.f64 	%fd6000, %fd1317, %fd5999;
	ld.local.f64 	%fd6001, [%rd1+2472];
	ld.local.f64 	%fd6002, [%rd1+3808];
	mul.f64 	%fd6003, %fd6002, %fd5958;
	sub.f64 	%fd6004, %fd6001, %fd6003;
	ld.local.f64 	%fd6005, [%rd1+3816];
	mul.f64 	%fd6006, %fd6005, %fd5961;
	sub.f64 	%fd6007, %fd6004, %fd6006;
	ld.local.f64 	%fd6008, [%rd1+3824];
	mul.f64 	%fd6009, %fd6008, %fd5964;
	sub.f64 	%fd6010, %fd6007, %fd6009;
	ld.local.f64 	%fd6011, [%rd1+3832];
	mul.f64 	%fd6012, %fd6011, %fd5967;
	sub.f64 	%fd6013, %fd6010, %fd6012;
	ld.local.f64 	%fd6014, [%rd1+3840];
	mul.f64 	%fd6015, %fd6014, %fd5970;
	sub.f64 	%fd6016, %fd6013, %fd6015;
	ld.local.f64 	%fd6017, [%rd1+3848];
	mul.f64 	%fd6018, %fd6017, %fd5973;
	sub.f64 	%fd6019, %fd6016, %fd6018;
	ld.local.f64 	%fd6020, [%rd1+3856];
	mul.f64 	%fd6021, %fd6020, %fd5976;
	sub.f64 	%fd6022, %fd6019, %fd6021;
	ld.local.f64 	%fd6023, [%rd1+3864];
	mul.f64 	%fd6024, %fd6023, %fd5979;
	sub.f64 	%fd6025, %fd6022, %fd6024;
	ld.local.f64 	%fd6026, [%rd1+3872];
	mul.f64 	%fd6027, %fd6026, %fd5982;
	sub.f64 	%fd6028, %fd6025, %fd6027;
	ld.local.f64 	%fd6029, [%rd1+3880];
	mul.f64 	%fd6030, %fd6029, %fd5985;
	sub.f64 	%fd6031, %fd6028, %fd6030;
	ld.local.f64 	%fd6032, [%rd1+3888];
	mul.f64 	%fd6033, %fd6032, %fd5988;
	sub.f64 	%fd6034, %fd6031, %fd6033;
	ld.local.f64 	%fd6035, [%rd1+3896];
	mul.f64 	%fd6036, %fd6035, %fd5991;
	sub.f64 	%fd6037, %fd6034, %fd6036;
	ld.local.f64 	%fd6038, [%rd1+3904];
	mul.f64 	%fd6039, %fd6038, %fd5994;
	sub.f64 	%fd6040, %fd6037, %fd6039;
	ld.local.f64 	%fd6041, [%rd1+3912];
	mul.f64 	%fd6042, %fd6041, %fd5997;
	sub.f64 	%fd6043, %fd6040, %fd6042;
	ld.local.f64 	%fd6044, [%rd1+3920];
	mul.f64 	%fd6045, %fd6044, %fd6000;
	sub.f64 	%fd6046, %fd6043, %fd6045;
	ld.local.f64 	%fd6047, [%rd1+4664];
	mul.f64 	%fd6048, %fd6047, %fd5881;
	ld.local.f64 	%fd6049, [%rd1+4672];
	mul.f64 	%fd6050, %fd6049, %fd5882;
	ld.local.f64 	%fd6051, [%rd1+4680];
	mul.f64 	%fd6052, %fd6051, %fd5883;
	ld.local.f64 	%fd6053, [%rd1+4688];
	mul.f64 	%fd6054, %fd6053, %fd5884;
	ld.local.f64 	%fd6055, [%rd1+4696];
	mul.f64 	%fd6056, %fd6055, %fd5885;
	ld.local.f64 	%fd6057, [%rd1+4704];
	mul.f64 	%fd6058, %fd6057, %fd5886;
	ld.local.f64 	%fd6059, [%rd1+4712];
	mul.f64 	%fd6060, %fd6059, %fd5887;
	ld.local.f64 	%fd6061, [%rd1+4720];
	mul.f64 	%fd6062, %fd6061, %fd5888;
	ld.local.f64 	%fd6063, [%rd1+4728];
	mul.f64 	%fd6064, %fd6063, %fd5889;
	ld.local.f64 	%fd6065, [%rd1+4736];
	mul.f64 	%fd6066, %fd6065, %fd5890;
	ld.local.f64 	%fd6067, [%rd1+4744];
	mul.f64 	%fd6068, %fd6067, %fd5891;
	ld.local.f64 	%fd6069, [%rd1+4752];
	mul.f64 	%fd6070, %fd6069, %fd5892;
	ld.local.f64 	%fd6071, [%rd1+4760];
	mul.f64 	%fd6072, %fd6071, %fd5893;
	ld.local.f64 	%fd6073, [%rd1+4768];
	mul.f64 	%fd6074, %fd6073, %fd5894;
	ld.local.f64 	%fd6075, [%rd1+4776];
	mul.f64 	%fd6076, %fd6075, %fd5895;
	ld.local.f64 	%fd6077, [%rd1+4784];
	mul.f64 	%fd6078, %fd6077, %fd5899;
	ld.local.f64 	%fd6079, [%rd1+4792];
	mul.f64 	%fd6080, %fd6079, %fd5903;
	ld.local.f64 	%fd6081, [%rd1+4800];
	mul.f64 	%fd6082, %fd6081, %fd5907;
	ld.local.f64 	%fd6083, [%rd1+4808];
	mul.f64 	%fd6084, %fd6083, %fd5911;
	ld.local.f64 	%fd6085, [%rd1+4816];
	mul.f64 	%fd6086, %fd6085, %fd5915;
	ld.local.f64 	%fd6087, [%rd1+4824];
	mul.f64 	%fd6088, %fd6087, %fd5919;
	ld.local.f64 	%fd6089, [%rd1+4832];
	mul.f64 	%fd6090, %fd6089, %fd5923;
	ld.local.f64 	%fd6091, [%rd1+4840];
	mul.f64 	%fd6092, %fd6091, %fd5927;
	ld.local.f64 	%fd6093, [%rd1+4848];
	mul.f64 	%fd6094, %fd6093, %fd5931;
	ld.local.f64 	%fd6095, [%rd1+4856];
	mul.f64 	%fd6096, %fd6095, %fd5935;
	ld.local.f64 	%fd6097, [%rd1+4864];
	mul.f64 	%fd6098, %fd6097, %fd5939;
	ld.local.f64 	%fd6099, [%rd1+4872];
	mul.f64 	%fd6100, %fd6099, %fd5943;
	ld.local.f64 	%fd6101, [%rd1+4880];
	mul.f64 	%fd6102, %fd6101, %fd5947;
	ld.local.f64 	%fd6103, [%rd1+4888];
	mul.f64 	%fd6104, %fd6103, %fd5951;
	ld.local.f64 	%fd6105, [%rd1+4896];
	mul.f64 	%fd6106, %fd6105, %fd5955;
	ld.local.f64 	%fd6107, [%rd1+4904];
	mul.f64 	%fd6108, %fd6107, %fd5958;
	ld.local.f64 	%fd6109, [%rd1+4912];
	mul.f64 	%fd6110, %fd6109, %fd5961;
	ld.local.f64 	%fd6111, [%rd1+4920];
	mul.f64 	%fd6112, %fd6111, %fd5964;
	ld.local.f64 	%fd6113, [%rd1+4928];
	mul.f64 	%fd6114, %fd6113, %fd5967;
	ld.local.f64 	%fd6115, [%rd1+4936];
	mul.f64 	%fd6116, %fd6115, %fd5970;
	ld.local.f64 	%fd6117, [%rd1+4944];
	mul.f64 	%fd6118, %fd6117, %fd5973;
	ld.local.f64 	%fd6119, [%rd1+4952];
	mul.f64 	%fd6120, %fd6119, %fd5976;
	ld.local.f64 	%fd6121, [%rd1+4960];
	mul.f64 	%fd6122, %fd6121, %fd5979;
	ld.local.f64 	%fd6123, [%rd1+4968];
	mul.f64 	%fd6124, %fd6123, %fd5982;
	ld.local.f64 	%fd6125, [%rd1+4976];
	mul.f64 	%fd6126, %fd6125, %fd5985;
	ld.local.f64 	%fd6127, [%rd1+4984];
	mul.f64 	%fd6128, %fd6127, %fd5988;
	ld.local.f64 	%fd6129, [%rd1+4992];
	mul.f64 	%fd6130, %fd6129, %fd5991;
	ld.local.f64 	%fd6131, [%rd1+5000];
	mul.f64 	%fd6132, %fd6131, %fd5994;
	ld.local.f64 	%fd6133, [%rd1+5008];
	mul.f64 	%fd6134, %fd6133, %fd5997;
	ld.local.f64 	%fd6135, [%rd1+5016];
	mul.f64 	%fd6136, %fd6135, %fd6000;
	ld.local.f64 	%fd6137, [%rd1+5024];
	mul.f64 	%fd7957, %fd6137, %fd6046;
	st.local.f64 	[%rd1+4656], %fd7957;
	mul.f64 	%fd6138, %fd6044, %fd7957;
	sub.f64 	%fd7988, %fd6136, %fd6138;
	st.local.f64 	[%rd1+4648], %fd7988;
	mul.f64 	%fd6139, %fd7957, %fd6041;
	sub.f64 	%fd7989, %fd6134, %fd6139;
	st.local.f64 	[%rd1+4640], %fd7989;
	mul.f64 	%fd6140, %fd6038, %fd7957;
	sub.f64 	%fd7990, %fd6132, %fd6140;
	st.local.f64 	[%rd1+4632], %fd7990;
	mul.f64 	%fd6141, %fd7957, %fd6035;
	sub.f64 	%fd7991, %fd6130, %fd6141;
	st.local.f64 	[%rd1+4624], %fd7991;
	mul.f64 	%fd6142, %fd6032, %fd7957;
	sub.f64 	%fd7992, %fd6128, %fd6142;
	st.local.f64 	[%rd1+4616], %fd7992;
	mul.f64 	%fd6143, %fd7957, %fd6029;
	sub.f64 	%fd7993, %fd6126, %fd6143;
	st.local.f64 	[%rd1+4608], %fd7993;
	mul.f64 	%fd6144, %fd6026, %fd7957;
	sub.f64 	%fd7994, %fd6124, %fd6144;
	st.local.f64 	[%rd1+4600], %fd7994;
	mul.f64 	%fd6145, %fd7957, %fd6023;
	sub.f64 	%fd7995, %fd6122, %fd6145;
	st.local.f64 	[%rd1+4592], %fd7995;
	mul.f64 	%fd6146, %fd6020, %fd7957;
	sub.f64 	%fd7996, %fd6120, %fd6146;
	st.local.f64 	[%rd1+4584], %fd7996;
	mul.f64 	%fd6147, %fd7957, %fd6017;
	sub.f64 	%fd7997, %fd6118, %fd6147;
	st.local.f64 	[%rd1+4576], %fd7997;
	mul.f64 	%fd6148, %fd6014, %fd7957;
	sub.f64 	%fd7998, %fd6116, %fd6148;
	st.local.f64 	[%rd1+4568], %fd7998;
	mul.f64 	%fd6149, %fd7957, %fd6011;
	sub.f64 	%fd7999, %fd6114, %fd6149;
	st.local.f64 	[%rd1+4560], %fd7999;
	mul.f64 	%fd6150, %fd6008, %fd7957;
	sub.f64 	%fd8000, %fd6112, %fd6150;
	st.local.f64 	[%rd1+4552], %fd8000;
	mul.f64 	%fd6151, %fd7957, %fd6005;
	sub.f64 	%fd8001, %fd6110, %fd6151;
	st.local.f64 	[%rd1+4544], %fd8001;
	mul.f64 	%fd6152, %fd6002, %fd7957;
	sub.f64 	%fd8002, %fd6108, %fd6152;
	st.local.f64 	[%rd1+4536], %fd8002;
	mul.f64 	%fd6153, %fd5998, %fd7988;
	sub.f64 	%fd7958, %fd6106, %fd6153;
	st.local.f64 	[%rd1+4528], %fd7958;
	mul.f64 	%fd6154, %fd5995, %fd7989;
	sub.f64 	%fd7959, %fd6104, %fd6154;
	st.local.f64 	[%rd1+4520], %fd7959;
	mul.f64 	%fd6155, %fd5992, %fd7990;
	sub.f64 	%fd7960, %fd6102, %fd6155;
	st.local.f64 	[%rd1+4512], %fd7960;
	mul.f64 	%fd6156, %fd5989, %fd7991;
	sub.f64 	%fd7961, %fd6100, %fd6156;
	st.local.f64 	[%rd1+4504], %fd7961;
	mul.f64 	%fd6157, %fd5986, %fd7992;
	sub.f64 	%fd7962, %fd6098, %fd6157;
	st.local.f64 	[%rd1+4496], %fd7962;
	mul.f64 	%fd6158, %fd5983, %fd7993;
	sub.f64 	%fd7963, %fd6096, %fd6158;
	st.local.f64 	[%rd1+4488], %fd7963;
	mul.f64 	%fd6159, %fd5980, %fd7994;
	sub.f64 	%fd7964, %fd6094, %fd6159;
	st.local.f64 	[%rd1+4480], %fd7964;
	mul.f64 	%fd6160, %fd5977, %fd7995;
	sub.f64 	%fd7965, %fd6092, %fd6160;
	st.local.f64 	[%rd1+4472], %fd7965;
	mul.f64 	%fd6161, %fd5974, %fd7996;
	sub.f64 	%fd7966, %fd6090, %fd6161;
	st.local.f64 	[%rd1+4464], %fd7966;
	mul.f64 	%fd6162, %fd5971, %fd7997;
	sub.f64 	%fd7967, %fd6088, %fd6162;
	st.local.f64 	[%rd1+4456], %fd7967;
	mul.f64 	%fd6163, %fd5968, %fd7998;
	sub.f64 	%fd7968, %fd6086, %fd6163;
	st.local.f64 	[%rd1+4448], %fd7968;
	mul.f64 	%fd6164, %fd5965, %fd7999;
	sub.f64 	%fd7969, %fd6084, %fd6164;
	st.local.f64 	[%rd1+4440], %fd7969;
	mul.f64 	%fd6165, %fd5962, %fd8000;
	sub.f64 	%fd7970, %fd6082, %fd6165;
	st.local.f64 	[%rd1+4432], %fd7970;
	mul.f64 	%fd6166, %fd5959, %fd8001;
	sub.f64 	%fd7971, %fd6080, %fd6166;
	st.local.f64 	[%rd1+4424], %fd7971;
	mul.f64 	%fd6167, %fd5956, %fd8002;
	sub.f64 	%fd7972, %fd6078, %fd6167;
	st.local.f64 	[%rd1+4416], %fd7972;
	mul.f64 	%fd6168, %fd5953, %fd7958;
	sub.f64 	%fd7973, %fd6076, %fd6168;
	st.local.f64 	[%rd1+4408], %fd7973;
	mul.f64 	%fd6169, %fd5949, %fd7959;
	sub.f64 	%fd7974, %fd6074, %fd6169;
	st.local.f64 	[%rd1+4400], %fd7974;
	mul.f64 	%fd6170, %fd5945, %fd7960;
	sub.f64 	%fd7975, %fd6072, %fd6170;
	st.local.f64 	[%rd1+4392], %fd7975;
	mul.f64 	%fd6171, %fd5941, %fd7961;
	sub.f64 	%fd7976, %fd6070, %fd6171;
	st.local.f64 	[%rd1+4384], %fd7976;
	mul.f64 	%fd6172, %fd5937, %fd7962;
	sub.f64 	%fd7977, %fd6068, %fd6172;
	st.local.f64 	[%rd1+4376], %fd7977;
	mul.f64 	%fd6173, %fd5933, %fd7963;
	sub.f64 	%fd7978, %fd6066, %fd6173;
	st.local.f64 	[%rd1+4368], %fd7978;
	mul.f64 	%fd6174, %fd5929, %fd7964;
	sub.f64 	%fd7979, %fd6064, %fd6174;
	st.local.f64 	[%rd1+4360], %fd7979;
	mul.f64 	%fd6175, %fd5925, %fd7965;
	sub.f64 	%fd7980, %fd6062, %fd6175;
	st.local.f64 	[%rd1+4352], %fd7980;
	mul.f64 	%fd6176, %fd5921, %fd7966;
	sub.f64 	%fd7981, %fd6060, %fd6176;
	st.local.f64 	[%rd1+4344], %fd7981;
	mul.f64 	%fd6177, %fd5917, %fd7967;
	sub.f64 	%fd7982, %fd6058, %fd6177;
	st.local.f64 	[%rd1+4336], %fd7982;
	mul.f64 	%fd6178, %fd5913, %fd7968;
	sub.f64 	%fd7983, %fd6056, %fd6178;
	st.local.f64 	[%rd1+4328], %fd7983;
	mul.f64 	%fd6179, %fd5909, %fd7969;
	sub.f64 	%fd7984, %fd6054, %fd6179;
	st.local.f64 	[%rd1+4320], %fd7984;
	mul.f64 	%fd6180, %fd5905, %fd7970;
	sub.f64 	%fd7985, %fd6052, %fd6180;
	st.local.f64 	[%rd1+4312], %fd7985;
	mul.f64 	%fd6181, %fd5901, %fd7971;
	sub.f64 	%fd7986, %fd6050, %fd6181;
	st.local.f64 	[%rd1+4304], %fd7986;
	mul.f64 	%fd6182, %fd5897, %fd7972;
	sub.f64 	%fd7987, %fd6048, %fd6182;
	st.local.f64 	[%rd1+4296], %fd7987;
	st.local.f64 	[%rd1+2480], %fd8002;
	st.local.f64 	[%rd1+2488], %fd8001;
	st.local.f64 	[%rd1+2496], %fd8000;
	st.local.f64 	[%rd1+2504], %fd7999;
	st.local.f64 	[%rd1+2512], %fd7998;
	st.local.f64 	[%rd1+2520], %fd7997;
	st.local.f64 	[%rd1+2528], %fd7996;
	st.local.f64 	[%rd1+2536], %fd7995;
	st.local.f64 	[%rd1+2544], %fd7994;
	st.local.f64 	[%rd1+2552], %fd7993;
	st.local.f64 	[%rd1+2560], %fd7992;
	st.local.f64 	[%rd1+2568], %fd7991;
	st.local.f64 	[%rd1+2576], %fd7990;
	st.local.f64 	[%rd1+2584], %fd7989;
	st.local.f64 	[%rd1+2592], %fd7988;
	st.local.f64 	[%rd1+2600], %fd7987;
	st.local.f64 	[%rd1+2608], %fd7986;
	st.local.f64 	[%rd1+2616], %fd7985;
	st.local.f64 	[%rd1+2624], %fd7984;
	st.local.f64 	[%rd1+2632], %fd7983;
	st.local.f64 	[%rd1+2640], %fd7982;
	st.local.f64 	[%rd1+2648], %fd7981;
	st.local.f64 	[%rd1+2656], %fd7980;
	st.local.f64 	[%rd1+2664], %fd7979;
	st.local.f64 	[%rd1+2672], %fd7978;
	st.local.f64 	[%rd1+2680], %fd7977;
	st.local.f64 	[%rd1+2688], %fd7976;
	st.local.f64 	[%rd1+2696], %fd7975;
	st.local.f64 	[%rd1+2704], %fd7974;
	st.local.f64 	[%rd1+2712], %fd7973;
	st.local.f64 	[%rd1+2720], %fd7972;
	st.local.f64 	[%rd1+2728], %fd7971;
	st.local.f64 	[%rd1+2736], %fd7970;
	st.local.f64 	[%rd1+2744], %fd7969;
	st.local.f64 	[%rd1+2752], %fd7968;
	st.local.f64 	[%rd1+2760], %fd7967;
	st.local.f64 	[%rd1+2768], %fd7966;
	st.local.f64 	[%rd1+2776], %fd7965;
	st.local.f64 	[%rd1+2784], %fd7964;
	st.local.f64 	[%rd1+2792], %fd7963;
	st.local.f64 	[%rd1+2800], %fd7962;
	st.local.f64 	[%rd1+2808], %fd7961;
	st.local.f64 	[%rd1+2816], %fd7960;
	st.local.f64 	[%rd1+2824], %fd7959;
	st.local.f64 	[%rd1+2832], %fd7958;
	st.local.f64 	[%rd1+2840], %fd7957;
	ld.local.u32 	%r72, [%rd1+5144];
	setp.eq.s32 	%p154, %r72, 0;
	@%p154 bra 	$L__BB5_48;
	ld.local.f64 	%fd6183, [%rd1+3328];
	ld.local.f64 	%fd6184, [%rd1+3096];
	mul.f64 	%fd6185, %fd6184, %fd7972;
	fma.rn.f64 	%fd6186, %fd6183, %fd8002, %fd6185;
	ld.local.f64 	%fd6187, [%rd1+3336];
	fma.rn.f64 	%fd6188, %fd6187, %fd7957, %fd6186;
	st.local.f64 	[%rd1+4296], %fd6188;
	ld.local.f64 	%fd6189, [%rd1+3344];
	ld.local.f64 	%fd6190, [%rd1+3112];
	mul.f64 	%fd6191, %fd6190, %fd7971;
	fma.rn.f64 	%fd6192, %fd6189, %fd8001, %fd6191;
	ld.local.f64 	%fd6193, [%rd1+3352];
	fma.rn.f64 	%fd6194, %fd6193, %fd7957, %fd6192;
	st.local.f64 	[%rd1+4304], %fd6194;
	ld.local.f64 	%fd6195, [%rd1+3360];
	ld.local.f64 	%fd6196, [%rd1+3128];
	mul.f64 	%fd6197, %fd6196, %fd7970;
	fma.rn.f64 	%fd6198, %fd6195, %fd8000, %fd6197;
	ld.local.f64 	%fd6199, [%rd1+3368];
	fma.rn.f64 	%fd6200, %fd6199, %fd7957, %fd6198;
	st.local.f64 	[%rd1+4312], %fd6200;
	ld.local.f64 	%fd6201, [%rd1+3376];
	ld.local.f64 	%fd6202, [%rd1+3144];
	mul.f64 	%fd6203, %fd6202, %fd7969;
	fma.rn.f64 	%fd6204, %fd6201, %fd7999, %fd6203;
	ld.local.f64 	%fd6205, [%rd1+3384];
	fma.rn.f64 	%fd6206, %fd6205, %fd7957, %fd6204;
	st.local.f64 	[%rd1+4320], %fd6206;
	ld.local.f64 	%fd6207, [%rd1+3392];
	ld.local.f64 	%fd6208, [%rd1+3160];
	mul.f64 	%fd6209, %fd6208, %fd7968;
	fma.rn.f64 	%fd6210, %fd6207, %fd7998, %fd6209;
	ld.local.f64 	%fd6211, [%rd1+3400];
	fma.rn.f64 	%fd6212, %fd6211, %fd7957, %fd6210;
	st.local.f64 	[%rd1+4328], %fd6212;
	ld.local.f64 	%fd6213, [%rd1+3408];
	ld.local.f64 	%fd6214, [%rd1+3176];
	mul.f64 	%fd6215, %fd6214, %fd7967;
	fma.rn.f64 	%fd6216, %fd6213, %fd7997, %fd6215;
	ld.local.f64 	%fd6217, [%rd1+3416];
	fma.rn.f64 	%fd6218, %fd6217, %fd7957, %fd6216;
	st.local.f64 	[%rd1+4336], %fd6218;
	ld.local.f64 	%fd6219, [%rd1+3424];
	ld.local.f64 	%fd6220, [%rd1+3192];
	mul.f64 	%fd6221, %fd6220, %fd7966;
	fma.rn.f64 	%fd6222, %fd6219, %fd7996, %fd6221;
	ld.local.f64 	%fd6223, [%rd1+3432];
	fma.rn.f64 	%fd6224, %fd6223, %fd7957, %fd6222;
	st.local.f64 	[%rd1+4344], %fd6224;
	ld.local.f64 	%fd6225, [%rd1+3440];
	ld.local.f64 	%fd6226, [%rd1+3208];
	mul.f64 	%fd6227, %fd6226, %fd7965;
	fma.rn.f64 	%fd6228, %fd6225, %fd7995, %fd6227;
	ld.local.f64 	%fd6229, [%rd1+3448];
	fma.rn.f64 	%fd6230, %fd6229, %fd7957, %fd6228;
	st.local.f64 	[%rd1+4352], %fd6230;
	ld.local.f64 	%fd6231, [%rd1+3456];
	ld.local.f64 	%fd6232, [%rd1+3224];
	mul.f64 	%fd6233, %fd6232, %fd7964;
	fma.rn.f64 	%fd6234, %fd6231, %fd7994, %fd6233;
	ld.local.f64 	%fd6235, [%rd1+3464];
	fma.rn.f64 	%fd6236, %fd6235, %fd7957, %fd6234;
	st.local.f64 	[%rd1+4360], %fd6236;
	ld.local.f64 	%fd6237, [%rd1+3472];
	ld.local.f64 	%fd6238, [%rd1+3240];
	mul.f64 	%fd6239, %fd6238, %fd7963;
	fma.rn.f64 	%fd6240, %fd6237, %fd7993, %fd6239;
	ld.local.f64 	%fd6241, [%rd1+3480];
	fma.rn.f64 	%fd6242, %fd6241, %fd7957, %fd6240;
	st.local.f64 	[%rd1+4368], %fd6242;
	ld.local.f64 	%fd6243, [%rd1+3488];
	ld.local.f64 	%fd6244, [%rd1+3256];
	mul.f64 	%fd6245, %fd6244, %fd7962;
	fma.rn.f64 	%fd6246, %fd6243, %fd7992, %fd6245;
	ld.local.f64 	%fd6247, [%rd1+3496];
	fma.rn.f64 	%fd6248, %fd6247, %fd7957, %fd6246;
	st.local.f64 	[%rd1+4376], %fd6248;
	ld.local.f64 	%fd6249, [%rd1+3504];
	ld.local.f64 	%fd6250, [%rd1+3272];
	mul.f64 	%fd6251, %fd6250, %fd7961;
	fma.rn.f64 	%fd6252, %fd6249, %fd7991, %fd6251;
	ld.local.f64 	%fd6253, [%rd1+3512];
	fma.rn.f64 	%fd6254, %fd6253, %fd7957, %fd6252;
	st.local.f64 	[%rd1+4384], %fd6254;
	ld.local.f64 	%fd6255, [%rd1+3520];
	ld.local.f64 	%fd6256, [%rd1+3288];
	mul.f64 	%fd6257, %fd6256, %fd7960;
	fma.rn.f64 	%fd6258, %fd6255, %fd7990, %fd6257;
	ld.local.f64 	%fd6259, [%rd1+3528];
	fma.rn.f64 	%fd6260, %fd6259, %fd7957, %fd6258;
	st.local.f64 	[%rd1+4392], %fd6260;
	ld.local.f64 	%fd6261, [%rd1+3536];
	ld.local.f64 	%fd6262, [%rd1+3304];
	mul.f64 	%fd6263, %fd6262, %fd7959;
	fma.rn.f64 	%fd6264, %fd6261, %fd7989, %fd6263;
	ld.local.f64 	%fd6265, [%rd1+3544];
	fma.rn.f64 	%fd6266, %fd6265, %fd7957, %fd6264;
	st.local.f64 	[%rd1+4400], %fd6266;
	ld.local.f64 	%fd6267, [%rd1+3552];
	ld.local.f64 	%fd6268, [%rd1+3320];
	mul.f64 	%fd6269, %fd6268, %fd7958;
	fma.rn.f64 	%fd6270, %fd6267, %fd7988, %fd6269;
	ld.local.f64 	%fd6271, [%rd1+3560];
	fma.rn.f64 	%fd6272, %fd6271, %fd7957, %fd6270;
	st.local.f64 	[%rd1+4408], %fd6272;
	ld.local.f64 	%fd6273, [%rd1+2848];
	ld.local.f64 	%fd6274, [%rd1+2856];
	mul.f64 	%fd6275, %fd6274, %fd7972;
	fma.rn.f64 	%fd6276, %fd6273, %fd7987, %fd6275;
	st.local.f64 	[%rd1+4416], %fd6276;
	ld.local.f64 	%fd6277, [%rd1+2864];
	ld.local.f64 	%fd6278, [%rd1+2872];
	mul.f64 	%fd6279, %fd6278, %fd7971;
	fma.rn.f64 	%fd6280, %fd6277, %fd7986, %fd6279;
	st.local.f64 	[%rd1+4424], %fd6280;
	ld.local.f64 	%fd6281, [%rd1+2880];
	ld.local.f64 	%fd6282, [%rd1+2888];
	mul.f64 	%fd6283, %fd6282, %fd7970;
	fma.rn.f64 	%fd6284, %fd6281, %fd7985, %fd6283;
	st.local.f64 	[%rd1+4432], %fd6284;
	ld.local.f64 	%fd6285, [%rd1+2896];
	ld.local.f64 	%fd6286, [%rd1+2904];
	mul.f64 	%fd6287, %fd6286, %fd7969;
	fma.rn.f64 	%fd6288, %fd6285, %fd7984, %fd6287;
	st.local.f64 	[%rd1+4440], %fd6288;
	ld.local.f64 	%fd6289, [%rd1+2912];
	ld.local.f64 	%fd6290, [%rd1+2920];
	mul.f64 	%fd6291, %fd6290, %fd7968;
	fma.rn.f64 	%fd6292, %fd6289, %fd7983, %fd6291;
	st.local.f64 	[%rd1+4448], %fd6292;
	ld.local.f64 	%fd6293, [%rd1+2928];
	ld.local.f64 	%fd6294, [%rd1+2936];
	mul.f64 	%fd6295, %fd6294, %fd7967;
	fma.rn.f64 	%fd6296, %fd6293, %fd7982, %fd6295;
	st.local.f64 	[%rd1+4456], %fd6296;
	ld.local.f64 	%fd6297, [%rd1+2944];
	ld.local.f64 	%fd6298, [%rd1+2952];
	mul.f64 	%fd6299, %fd6298, %fd7966;
	fma.rn.f64 	%fd6300, %fd6297, %fd7981, %fd6299;
	st.local.f64 	[%rd1+4464], %fd6300;
	ld.local.f64 	%fd6301, [%rd1+2960];
	ld.local.f64 	%fd6302, [%rd1+2968];
	mul.f64 	%fd6303, %fd6302, %fd7965;
	fma.rn.f64 	%fd6304, %fd6301, %fd7980, %fd6303;
	st.local.f64 	[%rd1+4472], %fd6304;
	ld.local.f64 	%fd6305, [%rd1+2976];
	ld.local.f64 	%fd6306, [%rd1+2984];
	mul.f64 	%fd6307, %fd6306, %fd7964;
	fma.rn.f64 	%fd6308, %fd6305, %fd7979, %fd6307;
	st.local.f64 	[%rd1+4480], %fd6308;
	ld.local.f64 	%fd6309, [%rd1+2992];
	ld.local.f64 	%fd6310, [%rd1+3000];
	mul.f64 	%fd6311, %fd6310, %fd7963;
	fma.rn.f64 	%fd6312, %fd6309, %fd7978, %fd6311;
	st.local.f64 	[%rd1+4488], %fd6312;
	ld.local.f64 	%fd6313, [%rd1+3008];
	ld.local.f64 	%fd6314, [%rd1+3016];
	mul.f64 	%fd6315, %fd6314, %fd7962;
	fma.rn.f64 	%fd6316, %fd6313, %fd7977, %fd6315;
	st.local.f64 	[%rd1+4496], %fd6316;
	ld.local.f64 	%fd6317, [%rd1+3024];
	ld.local.f64 	%fd6318, [%rd1+3032];
	mul.f64 	%fd6319, %fd6318, %fd7961;
	fma.rn.f64 	%fd6320, %fd6317, %fd7976, %fd6319;
	st.local.f64 	[%rd1+4504], %fd6320;
	ld.local.f64 	%fd6321, [%rd1+3040];
	ld.local.f64 	%fd6322, [%rd1+3048];
	mul.f64 	%fd6323, %fd6322, %fd7960;
	fma.rn.f64 	%fd6324, %fd6321, %fd7975, %fd6323;
	st.local.f64 	[%rd1+4512], %fd6324;
	ld.local.f64 	%fd6325, [%rd1+3056];
	ld.local.f64 	%fd6326, [%rd1+3064];
	mul.f64 	%fd6327, %fd6326, %fd7959;
	fma.rn.f64 	%fd6328, %fd6325, %fd7974, %fd6327;
	st.local.f64 	[%rd1+4520], %fd6328;
	ld.local.f64 	%fd6329, [%rd1+3072];
	ld.local.f64 	%fd6330, [%rd1+3080];
	mul.f64 	%fd6331, %fd6330, %fd7958;
	fma.rn.f64 	%fd6332, %fd6329, %fd7973, %fd6331;
	st.local.f64 	[%rd1+4528], %fd6332;
	ld.local.f64 	%fd6333, [%rd1+3088];
	mul.f64 	%fd6334, %fd6333, %fd7972;
	fma.rn.f64 	%fd6335, %fd6274, %fd7987, %fd6334;
	fma.rn.f64 	%fd6336, %fd6184, %fd8002, %fd6335;
	st.local.f64 	[%rd1+4536], %fd6336;
	ld.local.f64 	%fd6337, [%rd1+3104];
	mul.f64 	%fd6338, %fd6337, %fd7971;
	fma.rn.f64 	%fd6339, %fd6278, %fd7986, %fd6338;
	fma.rn.f64 	%fd6340, %fd6190, %fd8001, %fd6339;
	st.local.f64 	[%rd1+4544], %fd6340;
	ld.local.f64 	%fd6341, [%rd1+3120];
	mul.f64 	%fd6342, %fd6341, %fd7970;
	fma.rn.f64 	%fd6343, %fd6282, %fd7985, %fd6342;
	fma.rn.f64 	%fd6344, %fd6196, %fd8000, %fd6343;
	st.local.f64 	[%rd1+4552], %fd6344;
	ld.local.f64 	%fd6345, [%rd1+3136];
	mul.f64 	%fd6346, %fd6345, %fd7969;
	fma.rn.f64 	%fd6347, %fd6286, %fd7984, %fd6346;
	fma.rn.f64 	%fd6348, %fd6202, %fd7999, %fd6347;
	st.local.f64 	[%rd1+4560], %fd6348;
	ld.local.f64 	%fd6349, [%rd1+3152];
	mul.f64 	%fd6350, %fd6349, %fd7968;
	fma.rn.f64 	%fd6351, %fd6290, %fd7983, %fd6350;
	fma.rn.f64 	%fd6352, %fd6208, %fd7998, %fd6351;
	st.local.f64 	[%rd1+4568], %fd6352;
	ld.local.f64 	%fd6353, [%rd1+3168];
	mul.f64 	%fd6354, %fd6353, %fd7967;
	fma.rn.f64 	%fd6355, %fd6294, %fd7982, %fd6354;
	fma.rn.f64 	%fd6356, %fd6214, %fd7997, %fd6355;
	st.local.f64 	[%rd1+4576], %fd6356;
	ld.local.f64 	%fd6357, [%rd1+3184];
	mul.f64 	%fd6358, %fd6357, %fd7966;
	fma.rn.f64 	%fd6359, %fd6298, %fd7981, %fd6358;
	fma.rn.f64 	%fd6360, %fd6220, %fd7996, %fd6359;
	st.local.f64 	[%rd1+4584], %fd6360;
	ld.local.f64 	%fd6361, [%rd1+3200];
	mul.f64 	%fd6362, %fd6361, %fd7965;
	fma.rn.f64 	%fd6363, %fd6302, %fd7980, %fd6362;
	fma.rn.f64 	%fd6364, %fd6226, %fd7995, %fd6363;
	st.local.f64 	[%rd1+4592], %fd6364;
	ld.local.f64 	%fd6365, [%rd1+3216];
	mul.f64 	%fd6366, %fd6365, %fd7964;
	fma.rn.f64 	%fd6367, %fd6306, %fd7979, %fd6366;
	fma.rn.f64 	%fd6368, %fd6232, %fd7994, %fd6367;
	st.local.f64 	[%rd1+4600], %fd6368;
	ld.local.f64 	%fd6369, [%rd1+3232];
	mul.f64 	%fd6370, %fd6369, %fd7963;
	fma.rn.f64 	%fd6371, %fd6310, %fd7978, %fd6370;
	fma.rn.f64 	%fd6372, %fd6238, %fd7993, %fd6371;
	st.local.f64 	[%rd1+4608], %fd6372;
	ld.local.f64 	%fd6373, [%rd1+3248];
	mul.f64 	%fd6374, %fd6373, %fd7962;
	fma.rn.f64 	%fd6375, %fd6314, %fd7977, %fd6374;
	fma.rn.f64 	%fd6376, %fd6244, %fd7992, %fd6375;
	st.local.f64 	[%rd1+4616], %fd6376;
	ld.local.f64 	%fd6377, [%rd1+3264];
	mul.f64 	%fd6378, %fd6377, %fd7961;
	fma.rn.f64 	%fd6379, %fd6318, %fd7976, %fd6378;
	fma.rn.f64 	%fd6380, %fd6250, %fd7991, %fd6379;
	st.local.f64 	[%rd1+4624], %fd6380;
	ld.local.f64 	%fd6381, [%rd1+3280];
	mul.f64 	%fd6382, %fd6381, %fd7960;
	fma.rn.f64 	%fd6383, %fd6322, %fd7975, %fd6382;
	fma.rn.f64 	%fd6384, %fd6256, %fd7990, %fd6383;
	st.local.f64 	[%rd1+4632], %fd6384;
	ld.local.f64 	%fd6385, [%rd1+3296];
	mul.f64 	%fd6386, %fd6385, %fd7959;
	fma.rn.f64 	%fd6387, %fd6326, %fd7974, %fd6386;
	fma.rn.f64 	%fd6388, %fd6262, %fd7989, %fd6387;
	st.local.f64 	[%rd1+4640], %fd6388;
	ld.local.f64 	%fd6389, [%rd1+3312];
	mul.f64 	%fd6390, %fd6389, %fd7958;
	fma.rn.f64 	%fd6391, %fd6330, %fd7973, %fd6390;
	fma.rn.f64 	%fd6392, %fd6268, %fd7988, %fd6391;
	st.local.f64 	[%rd1+4648], %fd6392;
	mul.f64 	%fd6393, %fd6193, %fd8001;
	fma.rn.f64 	%fd6394, %fd6187, %fd8002, %fd6393;
	fma.rn.f64 	%fd6395, %fd6199, %fd8000, %fd6394;
	fma.rn.f64 	%fd6396, %fd6205, %fd7999, %fd6395;
	fma.rn.f64 	%fd6397, %fd6211, %fd7998, %fd6396;
	fma.rn.f64 	%fd6398, %fd6217, %fd7997, %fd6397;
	fma.rn.f64 	%fd6399, %fd6223, %fd7996, %fd6398;
	fma.rn.f64 	%fd6400, %fd6229, %fd7995, %fd6399;
	fma.rn.f64 	%fd6401, %fd6235, %fd7994, %fd6400;
	fma.rn.f64 	%fd6402, %fd6241, %fd7993, %fd6401;
	fma.rn.f64 	%fd6403, %fd6247, %fd7992, %fd6402;
	fma.rn.f64 	%fd6404, %fd6253, %fd7991, %fd6403;
	fma.rn.f64 	%fd6405, %fd6259, %fd7990, %fd6404;
	fma.rn.f64 	%fd6406, %fd6265, %fd7989, %fd6405;
	fma.rn.f64 	%fd6407, %fd6271, %fd7988, %fd6406;
	st.local.f64 	[%rd1+4656], %fd6407;
	sub.f64 	%fd6408, %fd1303, %fd6188;
	sub.f64 	%fd6409, %fd1304, %fd6194;
	mul.f64 	%fd6410, %fd6409, %fd6409;
	fma.rn.f64 	%fd6411, %fd6408, %fd6408, %fd6410;
	sub.f64 	%fd6412, %fd1305, %fd6200;
	fma.rn.f64 	%fd6413, %fd6412, %fd6412, %fd6411;
	sub.f64 	%fd6414, %fd1306, %fd6206;
	fma.rn.f64 	%fd6415, %fd6414, %fd6414, %fd6413;
	sub.f64 	%fd6416, %fd1307, %fd6212;
	fma.rn.f64 	%fd6417, %fd6416, %fd6416, %fd6415;
	sub.f64 	%fd6418, %fd1308, %fd6218;
	fma.rn.f64 	%fd6419, %fd6418, %fd6418, %fd6417;
	sub.f64 	%fd6420, %fd1309, %fd6224;
	fma.rn.f64 	%fd6421, %fd6420, %fd6420, %fd6419;
	sub.f64 	%fd6422, %fd1310, %fd6230;
	fma.rn.f64 	%fd6423, %fd6422, %fd6422, %fd6421;
	sub.f64 	%fd6424, %fd1311, %fd6236;
	fma.rn.f64 	%fd6425, %fd6424, %fd6424, %fd6423;
	sub.f64 	%fd6426, %fd1312, %fd6242;
	fma.rn.f64 	%fd6427, %fd6426, %fd6426, %fd6425;
	sub.f64 	%fd6428, %fd1313, %fd6248;
	fma.rn.f64 	%fd6429, %fd6428, %fd6428, %fd6427;
	sub.f64 	%fd6430, %fd1314, %fd6254;
	fma.rn.f64 	%fd6431, %fd6430, %fd6430, %fd6429;
	sub.f64 	%fd6432, %fd1315, %fd6260;
	fma.rn.f64 	%fd6433, %fd6432, %fd6432, %fd6431;
	sub.f64 	%fd6434, %fd1316, %fd6266;
	fma.rn.f64 	%fd6435, %fd6434, %fd6434, %fd6433;
	sub.f64 	%fd6436, %fd1317, %fd6272;
	fma.rn.f64 	%fd6437, %fd6436, %fd6436, %fd6435;
	add.u64 	%rd187, %SP, 0;
	add.u64 	%rd188, %SPL, 0;
	st.local.f64 	[%rd188], %fd6437;
	mov.u64 	%rd189, $str$4;
	cvta.global.u64 	%rd190, %rd189;
	{ // callseq 13, 0
	.param .b64 param0;
	st.param.b64 	[param0], %rd190;
	.param .b64 param1;
	st.param.b64 	[param1], %rd187;
	.param .b32 retval0;
	call.uni (retval0), 
	vprintf, 
	(
	param0, 
	param1
	);
	ld.param.b32 	%r73, [retval0];
	} // callseq 13
	ld.local.f64 	%fd8002, [%rd1+2480];
	ld.local.f64 	%fd8001, [%rd1+2488];
	ld.local.f64 	%fd8000, [%rd1+2496];
	ld.local.f64 	%fd7999, [%rd1+2504];
	ld.local.f64 	%fd7998, [%rd1+2512];
	ld.local.f64 	%fd7997, [%rd1+2520];
	ld.local.f64 	%fd7996, [%rd1+2528];
	ld.local.f64 	%fd7995, [%rd1+2536];
	ld.local.f64 	%fd7994, [%rd1+2544];
	ld.local.f64 	%fd7993, [%rd1+2552];
	ld.local.f64 	%fd7992, [%rd1+2560];
	ld.local.f64 	%fd7991, [%rd1+2568];
	ld.local.f64 	%fd7990, [%rd1+2576];
	ld.local.f64 	%fd7989, [%rd1+2584];
	ld.local.f64 	%fd7988, [%rd1+2592];
	ld.local.f64 	%fd7987, [%rd1+2600];
	ld.local.f64 	%fd7986, [%rd1+2608];
	ld.local.f64 	%fd7985, [%rd1+2616];
	ld.local.f64 	%fd7984, [%rd1+2624];
	ld.local.f64 	%fd7983, [%rd1+2632];
	ld.local.f64 	%fd7982, [%rd1+2640];
	ld.local.f64 	%fd7981, [%rd1+2648];
	ld.local.f64 	%fd7980, [%rd1+2656];
	ld.local.f64 	%fd7979, [%rd1+2664];
	ld.local.f64 	%fd7978, [%rd1+2672];
	ld.local.f64 	%fd7977, [%rd1+2680];
	ld.local.f64 	%fd7976, [%rd1+2688];
	ld.local.f64 	%fd7975, [%rd1+2696];
	ld.local.f64 	%fd7974, [%rd1+2704];
	ld.local.f64 	%fd7973, [%rd1+2712];
	ld.local.f64 	%fd7972, [%rd1+2720];
	ld.local.f64 	%fd7971, [%rd1+2728];
	ld.local.f64 	%fd7970, [%rd1+2736];
	ld.local.f64 	%fd7969, [%rd1+2744];
	ld.local.f64 	%fd7968, [%rd1+2752];
	ld.local.f64 	%fd7967, [%rd1+2760];
	ld.local.f64 	%fd7966, [%rd1+2768];
	ld.local.f64 	%fd7965, [%rd1+2776];
	ld.local.f64 	%fd7964, [%rd1+2784];
	ld.local.f64 	%fd7963, [%rd1+2792];
	ld.local.f64 	%fd7962, [%rd1+2800];
	ld.local.f64 	%fd7961, [%rd1+2808];
	ld.local.f64 	%fd7960, [%rd1+2816];
	ld.local.f64 	%fd7959, [%rd1+2824];
	ld.local.f64 	%fd7958, [%rd1+2832];
	ld.local.f64 	%fd7957, [%rd1+2840];
$L__BB5_48:
	ld.local.f64 	%fd6438, [%rd1+1744];
	sub.f64 	%fd7956, %fd6438, %fd8002;
	st.local.f64 	[%rd1+1744], %fd7956;
	ld.local.f64 	%fd6439, [%rd1+1752];
	sub.f64 	%fd7953, %fd6439, %fd8001;
	st.local.f64 	[%rd1+1752], %fd7953;
	ld.local.f64 	%fd6440, [%rd1+1760];
	sub.f64 	%fd7951, %fd6440, %fd8000;
	st.local.f64 	[%rd1+1760], %fd7951;
	ld.local.f64 	%fd6441, [%rd1+1768];
	sub.f64 	%fd7949, %fd6441, %fd7999;
	st.local.f64 	[%rd1+1768], %fd7949;
	ld.local.f64 	%fd6442, [%rd1+1776];
	sub.f64 	%fd7947, %fd6442, %fd7998;
	st.local.f64 	[%rd1+1776], %fd7947;
	ld.local.f64 	%fd6443, [%rd1+1784];
	sub.f64 	%fd7945, %fd6443, %fd7997;
	st.local.f64 	[%rd1+1784], %fd7945;
	ld.local.f64 	%fd6444, [%rd1+1792];
	sub.f64 	%fd7943, %fd6444, %fd7996;
	st.local.f64 	[%rd1+1792], %fd7943;
	ld.local.f64 	%fd6445, [%rd1+1800];
	sub.f64 	%fd7941, %fd6445, %fd7995;
	st.local.f64 	[%rd1+1800], %fd7941;
	ld.local.f64 	%fd6446, [%rd1+1808];
	sub.f64 	%fd7939, %fd6446, %fd7994;
	st.local.f64 	[%rd1+1808], %fd7939;
	ld.local.f64 	%fd6447, [%rd1+1816];
	sub.f64 	%fd7937, %fd6447, %fd7993;
	st.local.f64 	[%rd1+1816], %fd7937;
	ld.local.f64 	%fd6448, [%rd1+1824];
	sub.f64 	%fd7935, %fd6448, %fd7992;
	st.local.f64 	[%rd1+1824], %fd7935;
	ld.local.f64 	%fd6449, [%rd1+1832];
	sub.f64 	%fd7933, %fd6449, %fd7991;
	st.local.f64 	[%rd1+1832], %fd7933;
	ld.local.f64 	%fd6450, [%rd1+1840];
	sub.f64 	%fd7931, %fd6450, %fd7990;
	st.local.f64 	[%rd1+1840], %fd7931;
	ld.local.f64 	%fd6451, [%rd1+1848];
	sub.f64 	%fd7929, %fd6451, %fd7989;
	st.local.f64 	[%rd1+1848], %fd7929;
	ld.local.f64 	%fd6452, [%rd1+1856];
	sub.f64 	%fd7927, %fd6452, %fd7988;
	st.local.f64 	[%rd1+1856], %fd7927;
	ld.local.f64 	%fd6453, [%rd1+1864];
	sub.f64 	%fd7925, %fd6453, %fd7987;
	st.local.f64 	[%rd1+1864], %fd7925;
	ld.local.f64 	%fd6454, [%rd1+1872];
	sub.f64 	%fd7924, %fd6454, %fd7986;
	st.local.f64 	[%rd1+1872], %fd7924;
	ld.local.f64 	%fd6455, [%rd1+1880];
	sub.f64 	%fd7923, %fd6455, %fd7985;
	st.local.f64 	[%rd1+1880], %fd7923;
	ld.local.f64 	%fd6456, [%rd1+1888];
	sub.f64 	%fd7922, %fd6456, %fd7984;
	st.local.f64 	[%rd1+1888], %fd7922;
	ld.local.f64 	%fd6457, [%rd1+1896];
	sub.f64 	%fd7921, %fd6457, %fd7983;
	st.local.f64 	[%rd1+1896], %fd7921;
	ld.local.f64 	%fd6458, [%rd1+1904];
	sub.f64 	%fd7920, %fd6458, %fd7982;
	st.local.f64 	[%rd1+1904], %fd7920;
	ld.local.f64 	%fd6459, [%rd1+1912];
	sub.f64 	%fd7919, %fd6459, %fd7981;
	st.local.f64 	[%rd1+1912], %fd7919;
	ld.local.f64 	%fd6460, [%rd1+1920];
	sub.f64 	%fd7918, %fd6460, %fd7980;
	st.local.f64 	[%rd1+1920], %fd7918;
	ld.local.f64 	%fd6461, [%rd1+1928];
	sub.f64 	%fd7917, %fd6461, %fd7979;
	st.local.f64 	[%rd1+1928], %fd7917;
	ld.local.f64 	%fd6462, [%rd1+1936];
	sub.f64 	%fd7916, %fd6462, %fd7978;
	st.local.f64 	[%rd1+1936], %fd7916;
	ld.local.f64 	%fd6463, [%rd1+1944];
	sub.f64 	%fd7915, %fd6463, %fd7977;
	st.local.f64 	[%rd1+1944], %fd7915;
	ld.local.f64 	%fd6464, [%rd1+1952];
	sub.f64 	%fd7914, %fd6464, %fd7976;
	st.local.f64 	[%rd1+1952], %fd7914;
	ld.local.f64 	%fd6465, [%rd1+1960];
	sub.f64 	%fd7913, %fd6465, %fd7975;
	st.local.f64 	[%rd1+1960], %fd7913;
	ld.local.f64 	%fd6466, [%rd1+1968];
	sub.f64 	%fd7912, %fd6466, %fd7974;
	st.local.f64 	[%rd1+1968], %fd7912;
	ld.local.f64 	%fd6467, [%rd1+1976];
	sub.f64 	%fd7911, %fd6467, %fd7973;
	st.local.f64 	[%rd1+1976], %fd7911;
	ld.local.f64 	%fd6468, [%rd1+1984];
	sub.f64 	%fd7955, %fd6468, %fd7972;
	st.local.f64 	[%rd1+1984], %fd7955;
	ld.local.f64 	%fd6469, [%rd1+1992];
	sub.f64 	%fd7952, %fd6469, %fd7971;
	st.local.f64 	[%rd1+1992], %fd7952;
	ld.local.f64 	%fd6470, [%rd1+2000];
	sub.f64 	%fd7950, %fd6470, %fd7970;
	st.local.f64 	[%rd1+2000], %fd7950;
	ld.local.f64 	%fd6471, [%rd1+2008];
	sub.f64 	%fd7948, %fd6471, %fd7969;
	st.local.f64 	[%rd1+2008], %fd7948;
	ld.local.f64 	%fd6472, [%rd1+2016];
	sub.f64 	%fd7946, %fd6472, %fd7968;
	st.local.f64 	[%rd1+2016], %fd7946;
	ld.local.f64 	%fd6473, [%rd1+2024];
	sub.f64 	%fd7944, %fd6473, %fd7967;
	st.local.f64 	[%rd1+2024], %fd7944;
	ld.local.f64 	%fd6474, [%rd1+2032];
	sub.f64 	%fd7942, %fd6474, %fd7966;
	st.local.f64 	[%rd1+2032], %fd7942;
	ld.local.f64 	%fd6475, [%rd1+2040];
	sub.f64 	%fd7940, %fd6475, %fd7965;
	st.local.f64 	[%rd1+2040], %fd7940;
	ld.local.f64 	%fd6476, [%rd1+2048];
	sub.f64 	%fd7938, %fd6476, %fd7964;
	st.local.f64 	[%rd1+2048], %fd7938;
	ld.local.f64 	%fd6477, [%rd1+2056];
	sub.f64 	%fd7936, %fd6477, %fd7963;
	st.local.f64 	[%rd1+2056], %fd7936;
	ld.local.f64 	%fd6478, [%rd1+2064];
	sub.f64 	%fd7934, %fd6478, %fd7962;
	st.local.f64 	[%rd1+2064], %fd7934;
	ld.local.f64 	%fd6479, [%rd1+2072];
	sub.f64 	%fd7932, %fd6479, %fd7961;
	st.local.f64 	[%rd1+2072], %fd7932;
	ld.local.f64 	%fd6480, [%rd1+2080];
	sub.f64 	%fd7930, %fd6480, %fd7960;
	st.local.f64 	[%rd1+2080], %fd7930;
	ld.local.f64 	%fd6481, [%rd1+2088];
	sub.f64 	%fd7928, %fd6481, %fd7959;
	st.local.f64 	[%rd1+2088], %fd7928;
	ld.local.f64 	%fd6482, [%rd1+2096];
	sub.f64 	%fd7926, %fd6482, %fd7958;
	st.local.f64 	[%rd1+2096], %fd7926;
	ld.local.f64 	%fd6483, [%rd1+2104];
	sub.f64 	%fd7954, %fd6483, %fd7957;
	st.local.f64 	[%rd1+2104], %fd7954;
	add.s32 	%r101, %r101, 1;
	ld.local.u32 	%r75, [%rd1+5108];
	setp.lt.s32 	%p155, %r101, %r75;
	@%p155 bra 	$L__BB5_42;
$L__BB5_49:
	ld.local.u32 	%r76, [%rd1+5140];
	setp.eq.s32 	%p156, %r76, 0;
	@%p156 bra 	$L__BB5_53;
	add.u64 	%rd191, %SP, 8;
	add.u64 	%rd12, %SPL, 8;
	setp.gt.s32 	%p157, %r11, 0;
	ld.local.f64 	%fd6484, [%rd1+3328];
	ld.local.f64 	%fd6485, [%rd1+1744];
	ld.local.f64 	%fd6486, [%rd1+3096];
	ld.local.f64 	%fd6487, [%rd1+1984];
	mul.f64 	%fd6488, %fd6486, %fd6487;
	fma.rn.f64 	%fd6489, %fd6484, %fd6485, %fd6488;
	ld.local.f64 	%fd6490, [%rd1+3336];
	ld.local.f64 	%fd6491, [%rd1+2104];
	fma.rn.f64 	%fd6492, %fd6490, %fd6491, %fd6489;
	st.local.f64 	[%rd1+2112], %fd6492;
	ld.local.f64 	%fd6493, [%rd1+3344];
	ld.local.f64 	%fd6494, [%rd1+1752];
	ld.local.f64 	%fd6495, [%rd1+3112];
	ld.local.f64 	%fd6496, [%rd1+1992];
	mul.f64 	%fd6497, %fd6495, %fd6496;
	fma.rn.f64 	%fd6498, %fd6493, %fd6494, %fd6497;
	ld.local.f64 	%fd6499, [%rd1+3352];
	fma.rn.f64 	%fd6500, %fd6499, %fd6491, %fd6498;
	st.local.f64 	[%rd1+2120], %fd6500;
	ld.local.f64 	%fd6501, [%rd1+3360];
	ld.local.f64 	%fd6502, [%rd1+1760];
	ld.local.f64 	%fd6503, [%rd1+3128];
	ld.local.f64 	%fd6504, [%rd1+2000];
	mul.f64 	%fd6505, %fd6503, %fd6504;
	fma.rn.f64 	%fd6506, %fd6501, %fd6502, %fd6505;
	ld.local.f64 	%fd6507, [%rd1+3368];
	fma.rn.f64 	%fd6508, %fd6507, %fd6491, %fd6506;
	st.local.f64 	[%rd1+2128], %fd6508;
	ld.local.f64 	%fd6509, [%rd1+3376];
	ld.local.f64 	%fd6510, [%rd1+1768];
	ld.local.f64 	%fd6511, [%rd1+3144];
	ld.local.f64 	%fd6512, [%rd1+2008];
	mul.f64 	%fd6513, %fd6511, %fd6512;
	fma.rn.f64 	%fd6514, %fd6509, %fd6510, %fd6513;
	ld.local.f64 	%fd6515, [%rd1+3384];
	fma.rn.f64 	%fd6516, %fd6515, %fd6491, %fd6514;
	st.local.f64 	[%rd1+2136], %fd6516;
	ld.local.f64 	%fd6517, [%rd1+3392];
	ld.local.f64 	%fd6518, [%rd1+1776];
	ld.local.f64 	%fd6519, [%rd1+3160];
	ld.local.f64 	%fd6520, [%rd1+2016];
	mul.f64 	%fd6521, %fd6519, %fd6520;
	fma.rn.f64 	%fd6522, %fd6517, %fd6518, %fd6521;
	ld.local.f64 	%fd6523, [%rd1+3400];
	fma.rn.f64 	%fd6524, %fd6523, %fd6491, %fd6522;
	st.local.f64 	[%rd1+2144], %fd6524;
	ld.local.f64 	%fd6525, [%rd1+3408];
	ld.local.f64 	%fd6526, [%rd1+1784];
	ld.local.f64 	%fd6527, [%rd1+3176];
	ld.local.f64 	%fd6528, [%rd1+2024];
	mul.f64 	%fd6529, %fd6527, %fd6528;
	fma.rn.f64 	%fd6530, %fd6525, %fd6526, %fd6529;
	ld.local.f64 	%fd6531, [%rd1+3416];
	fma.rn.f64 	%fd6532, %fd6531, %fd6491, %fd6530;
	st.local.f64 	[%rd1+2152], %fd6532;
	ld.local.f64 	%fd6533, [%rd1+3424];
	ld.local.f64 	%fd6534, [%rd1+1792];
	ld.local.f64 	%fd6535, [%rd1+3192];
	ld.local.f64 	%fd6536, [%rd1+2032];
	mul.f64 	%fd6537, %fd6535, %fd6536;
	fma.rn.f64 	%fd6538, %fd6533, %fd6534, %fd6537;
	ld.local.f64 	%fd6539, [%rd1+3432];
	fma.rn.f64 	%fd6540, %fd6539, %fd6491, %fd6538;
	st.local.f64 	[%rd1+2160], %fd6540;
	ld.local.f64 	%fd6541, [%rd1+3440];
	ld.local.f64 	%fd6542, [%rd1+1800];
	ld.local.f64 	%fd6543, [%rd1+3208];
	ld.local.f64 	%fd6544, [%rd1+2040];
	mul.f64 	%fd6545, %fd6543, %fd6544;
	fma.rn.f64 	%fd6546, %fd6541, %fd6542, %fd6545;
	ld.local.f64 	%fd6547, [%rd1+3448];
	fma.rn.f64 	%fd6548, %fd6547, %fd6491, %fd6546;
	ld.local.f64 	%fd6549, [%rd1+3456];
	ld.local.f64 	%fd6550, [%rd1+1808];
	ld.local.f64 	%fd6551, [%rd1+3224];
	ld.local.f64 	%fd6552, [%rd1+2048];
	mul.f64 	%fd6553, %fd6551, %fd6552;
	fma.rn.f64 	%fd6554, %fd6549, %fd6550, %fd6553;
	ld.local.f64 	%fd6555, [%rd1+3464];
	fma.rn.f64 	%fd6556, %fd6555, %fd6491, %fd6554;
	ld.local.f64 	%fd6557, [%rd1+3472];
	ld.local.f64 	%fd6558, [%rd1+1816];
	ld.local.f64 	%fd6559, [%rd1+3240];
	ld.local.f64 	%fd6560, [%rd1+2056];
	mul.f64 	%fd6561, %fd6559, %fd6560;
	fma.rn.f64 	%fd6562, %fd6557, %fd6558, %fd6561;
	ld.local.f64 	%fd6563, [%rd1+3480];
	fma.rn.f64 	%fd6564, %fd6563, %fd6491, %fd6562;
	ld.local.f64 	%fd6565, [%rd1+3488];
	ld.local.f64 	%fd6566, [%rd1+1824];
	ld.local.f64 	%fd6567, [%rd1+3256];
	ld.local.f64 	%fd6568, [%rd1+2064];
	mul.f64 	%fd6569, %fd6567, %fd6568;
	fma.rn.f64 	%fd6570, %fd6565, %fd6566, %fd6569;
	ld.local.f64 	%fd6571, [%rd1+3496];
	fma.rn.f64 	%fd6572, %fd6571, %fd6491, %fd6570;
	ld.local.f64 	%fd6573, [%rd1+3504];
	ld.local.f64 	%fd6574, [%rd1+1832];
	ld.local.f64 	%fd6575, [%rd1+3272];
	ld.local.f64 	%fd6576, [%rd1+2072];
	mul.f64 	%fd6577, %fd6575, %fd6576;
	fma.rn.f64 	%fd6578, %fd6573, %fd6574, %fd6577;
	ld.local.f64 	%fd6579, [%rd1+3512];
	fma.rn.f64 	%fd6580, %fd6579, %fd6491, %fd6578;
	ld.local.f64 	%fd6581, [%rd1+3520];
	ld.local.f64 	%fd6582, [%rd1+1840];
	ld.local.f64 	%fd6583, [%rd1+3288];
	ld.local.f64 	%fd6584, [%rd1+2080];
	mul.f64 	%fd6585, %fd6583, %fd6584;
	fma.rn.f64 	%fd6586, %fd6581, %fd6582, %fd6585;
	ld.local.f64 	%fd6587, [%rd1+3528];
	fma.rn.f64 	%fd6588, %fd6587, %fd6491, %fd6586;
	ld.local.f64 	%fd6589, [%rd1+3536];
	ld.local.f64 	%fd6590, [%rd1+1848];
	ld.local.f64 	%fd6591, [%rd1+3304];
	ld.local.f64 	%fd6592, [%rd1+2088];
	mul.f64 	%fd6593, %fd6591, %fd6592;
	fma.rn.f64 	%fd6594, %fd6589, %fd6590, %fd6593;
	ld.local.f64 	%fd6595, [%rd1+3544];
	fma.rn.f64 	%fd6596, %fd6595, %fd6491, %fd6594;
	ld.local.f64 	%fd6597, [%rd1+3552];
	ld.local.f64 	%fd6598, [%rd1+1856];
	ld.local.f64 	%fd6599, [%rd1+3320];
	ld.local.f64 	%fd6600, [%rd1+2096];
	mul.f64 	%fd6601, %fd6599, %fd6600;
	fma.rn.f64 	%fd6602, %fd6597, %fd6598, %fd6601;
	ld.local.f64 	%fd6603, [%rd1+3560];
	fma.rn.f64 	%fd6604, %fd6603, %fd6491, %fd6602;
	ld.local.f64 	%fd6605, [%rd1+2848];
	ld.local.f64 	%fd6606, [%rd1+1864];
	ld.local.f64 	%fd6607, [%rd1+2856];
	mul.f64 	%fd6608, %fd6607, %fd6487;
	fma.rn.f64 	%fd6609, %fd6605, %fd6606, %fd6608;
	ld.local.f64 	%fd6610, [%rd1+2864];
	ld.local.f64 	%fd6611, [%rd1+1872];
	ld.local.f64 	%fd6612, [%rd1+2872];
	mul.f64 	%fd6613, %fd6612, %fd6496;
	fma.rn.f64 	%fd6614, %fd6610, %fd6611, %fd6613;
	ld.local.f64 	%fd6615, [%rd1+2880];
	ld.local.f64 	%fd6616, [%rd1+1880];
	ld.local.f64 	%fd6617, [%rd1+2888];
	mul.f64 	%fd6618, %fd6617, %fd6504;
	fma.rn.f64 	%fd6619, %fd6615, %fd6616, %fd6618;
	ld.local.f64 	%fd6620, [%rd1+2896];
	ld.local.f64 	%fd6621, [%rd1+1888];
	ld.local.f64 	%fd6622, [%rd1+2904];
	mul.f64 	%fd6623, %fd6622, %fd6512;
	fma.rn.f64 	%fd6624, %fd6620, %fd6621, %fd6623;
	ld.local.f64 	%fd6625, [%rd1+2912];
	ld.local.f64 	%fd6626, [%rd1+1896];
	ld.local.f64 	%fd6627, [%rd1+2920];
	mul.f64 	%fd6628, %fd6627, %fd6520;
	fma.rn.f64 	%fd6629, %fd6625, %fd6626, %fd6628;
	ld.local.f64 	%fd6630, [%rd1+2928];
	ld.local.f64 	%fd6631, [%rd1+1904];
	ld.local.f64 	%fd6632, [%rd1+2936];
	mul.f64 	%fd6633, %fd6632, %fd6528;
	fma.rn.f64 	%fd6634, %fd6630, %fd6631, %fd6633;
	ld.local.f64 	%fd6635, [%rd1+2944];
	ld.local.f64 	%fd6636, [%rd1+1912];
	ld.local.f64 	%fd6637, [%rd1+2952];
	mul.f64 	%fd6638, %fd6637, %fd6536;
	fma.rn.f64 	%fd6639, %fd6635, %fd6636, %fd6638;
	ld.local.f64 	%fd6640, [%rd1+2960];
	ld.local.f64 	%fd6641, [%rd1+1920];
	ld.local.f64 	%fd6642, [%rd1+2968];
	mul.f64 	%fd6643, %fd6642, %fd6544;
	fma.rn.f64 	%fd6644, %fd6640, %fd6641, %fd6643;
	ld.local.f64 	%fd6645, [%rd1+2976];
	ld.local.f64 	%fd6646, [%rd1+1928];
	ld.local.f64 	%fd6647, [%rd1+2984];
	mul.f64 	%fd6648, %fd6647, %fd6552;
	fma.rn.f64 	%fd6649, %fd6645, %fd6646, %fd6648;
	ld.local.f64 	%fd6650, [%rd1+2992];
	ld.local.f64 	%fd6651, [%rd1+1936];
	ld.local.f64 	%fd6652, [%rd1+3000];
	mul.f64 	%fd6653, %fd6652, %fd6560;
	fma.rn.f64 	%fd6654, %fd6650, %fd6651, %fd6653;
	ld.local.f64 	%fd6655, [%rd1+3008];
	ld.local.f64 	%fd6656, [%rd1+1944];
	ld.local.f64 	%fd6657, [%rd1+3016];
	mul.f64 	%fd6658, %fd6657, %fd6568;
	fma.rn.f64 	%fd6659, %fd6655, %fd6656, %fd6658;
	ld.local.f64 	%fd6660, [%rd1+3024];
	ld.local.f64 	%fd6661, [%rd1+1952];
	ld.local.f64 	%fd6662, [%rd1+3032];
	mul.f64 	%fd6663, %fd6662, %fd6576;
	fma.rn.f64 	%fd6664, %fd6660, %fd6661, %fd6663;
	ld.local.f64 	%fd6665, [%rd1+3040];
	ld.local.f64 	%fd6666, [%rd1+1960];
	ld.local.f64 	%fd6667, [%rd1+3048];
	mul.f64 	%fd6668, %fd6667, %fd6584;
	fma.rn.f64 	%fd6669, %fd6665, %fd6666, %fd6668;
	ld.local.f64 	%fd6670, [%rd1+3056];
	ld.local.f64 	%fd6671, [%rd1+1968];
	ld.local.f64 	%fd6672, [%rd1+3064];
	mul.f64 	%fd6673, %fd6672, %fd6592;
	fma.rn.f64 	%fd6674, %fd6670, %fd6671, %fd6673;
	ld.local.f64 	%fd6675, [%rd1+3072];
	ld.local.f64 	%fd6676, [%rd1+1976];
	ld.local.f64 	%fd6677, [%rd1+3080];
	mul.f64 	%fd6678, %fd6677, %fd6600;
	fma.rn.f64 	%fd6679, %fd6675, %fd6676, %fd6678;
	ld.local.f64 	%fd6680, [%rd1+3088];
	mul.f64 	%fd6681, %fd6680, %fd6487;
	fma.rn.f64 	%fd6682, %fd6607, %fd6606, %fd6681;
	fma.rn.f64 	%fd6683, %fd6486, %fd6485, %fd6682;
	ld.local.f64 	%fd6684, [%rd1+3104];
	mul.f64 	%fd6685, %fd6684, %fd6496;
	fma.rn.f64 	%fd6686, %fd6612, %fd6611, %fd6685;
	fma.rn.f64 	%fd6687, %fd6495, %fd6494, %fd6686;
	ld.local.f64 	%fd6688, [%rd1+3120];
	mul.f64 	%fd6689, %fd6688, %fd6504;
	fma.rn.f64 	%fd6690, %fd6617, %fd6616, %fd6689;
	fma.rn.f64 	%fd6691, %fd6503, %fd6502, %fd6690;
	ld.local.f64 	%fd6692, [%rd1+3136];
	mul.f64 	%fd6693, %fd6692, %fd6512;
	fma.rn.f64 	%fd6694, %fd6622, %fd6621, %fd6693;
	fma.rn.f64 	%fd6695, %fd6511, %fd6510, %fd6694;
	ld.local.f64 	%fd6696, [%rd1+3152];
	mul.f64 	%fd6697, %fd6696, %fd6520;
	fma.rn.f64 	%fd6698, %fd6627, %fd6626, %fd6697;
	fma.rn.f64 	%fd6699, %fd6519, %fd6518, %fd6698;
	ld.local.f64 	%fd6700, [%rd1+3168];
	mul.f64 	%fd6701, %fd6700, %fd6528;
	fma.rn.f64 	%fd6702, %fd6632, %fd6631, %fd6701;
	fma.rn.f64 	%fd6703, %fd6527, %fd6526, %fd6702;
	ld.local.f64 	%fd6704, [%rd1+3184];
	mul.f64 	%fd6705, %fd6704, %fd6536;
	fma.rn.f64 	%fd6706, %fd6637, %fd6636, %fd6705;
	fma.rn.f64 	%fd6707, %fd6535, %fd6534, %fd6706;
	ld.local.f64 	%fd6708, [%rd1+3200];
	mul.f64 	%fd6709, %fd6708, %fd6544;
	fma.rn.f64 	%fd6710, %fd6642, %fd6641, %fd6709;
	fma.rn.f64 	%fd6711, %fd6543, %fd6542, %fd6710;
	ld.local.f64 	%fd6712, [%rd1+3216];
	mul.f64 	%fd6713, %fd6712, %fd6552;
	fma.rn.f64 	%fd6714, %fd6647, %fd6646, %fd6713;
	fma.rn.f64 	%fd6715, %fd6551, %fd6550, %fd6714;
	ld.local.f64 	%fd6716, [%rd1+3232];
	mul.f64 	%fd6717, %fd6716, %fd6560;
	fma.rn.f64 	%fd6718, %fd6652, %fd6651, %fd6717;
	fma.rn.f64 	%fd6719, %fd6559, %fd6558, %fd6718;
	ld.local.f64 	%fd6720, [%rd1+3248];
	mul.f64 	%fd6721, %fd6720, %fd6568;
	fma.rn.f64 	%fd6722, %fd6657, %fd6656, %fd6721;
	fma.rn.f64 	%fd6723, %fd6567, %fd6566, %fd6722;
	ld.local.f64 	%fd6724, [%rd1+3264];
	mul.f64 	%fd6725, %fd6724, %fd6576;
	fma.rn.f64 	%fd6726, %fd6662, %fd6661, %fd6725;
	fma.rn.f64 	%fd6727, %fd6575, %fd6574, %fd6726;
	ld.local.f64 	%fd6728, [%rd1+3280];
	mul.f64 	%fd6729, %fd6728, %fd6584;
	fma.rn.f64 	%fd6730, %fd6667, %fd6666, %fd6729;
	fma.rn.f64 	%fd6731, %fd6583, %fd6582, %fd6730;
	ld.local.f64 	%fd6732, [%rd1+3296];
	mul.f64 	%fd6733, %fd6732, %fd6592;
	fma.rn.f64 	%fd6734, %fd6672, %fd6671, %fd6733;
	fma.rn.f64 	%fd6735, %fd6591, %fd6590, %fd6734;
	ld.local.f64 	%fd6736, [%rd1+3312];
	mul.f64 	%fd6737, %fd6736, %fd6600;
	fma.rn.f64 	%fd6738, %fd6677, %fd6676, %fd6737;
	fma.rn.f64 	%fd6739, %fd6599, %fd6598, %fd6738;
	mul.f64 	%fd6740, %fd6499, %fd6494;
	fma.rn.f64 	%fd6741, %fd6490, %fd6485, %fd6740;
	fma.rn.f64 	%fd6742, %fd6507, %fd6502, %fd6741;
	fma.rn.f64 	%fd6743, %fd6515, %fd6510, %fd6742;
	fma.rn.f64 	%fd6744, %fd6523, %fd6518, %fd6743;
	fma.rn.f64 	%fd6745, %fd6531, %fd6526, %fd6744;
	fma.rn.f64 	%fd6746, %fd6539, %fd6534, %fd6745;
	fma.rn.f64 	%fd6747, %fd6547, %fd6542, %fd6746;
	fma.rn.f64 	%fd6748, %fd6555, %fd6550, %fd6747;
	fma.rn.f64 	%fd6749, %fd6563, %fd6558, %fd6748;
	fma.rn.f64 	%fd6750, %fd6571, %fd6566, %fd6749;
	fma.rn.f64 	%fd6751, %fd6579, %fd6574, %fd6750;
	fma.rn.f64 	%fd6752, %fd6587, %fd6582, %fd6751;
	fma.rn.f64 	%fd6753, %fd6595, %fd6590, %fd6752;
	fma.rn.f64 	%fd6754, %fd6603, %fd6598, %fd6753;
	ld.local.f64 	%fd6755, [%rd1+616];
	sub.f64 	%fd6756, %fd6492, %fd6755;
	st.local.f64 	[%rd1+2112], %fd6756;
	ld.local.f64 	%fd6757, [%rd1+624];
	sub.f64 	%fd6758, %fd6500, %fd6757;
	st.local.f64 	[%rd1+2120], %fd6758;
	mul.f64 	%fd6759, %fd6758, %fd6758;
	fma.rn.f64 	%fd6760, %fd6756, %fd6756, %fd6759;
	ld.local.f64 	%fd6761, [%rd1+632];
	sub.f64 	%fd6762, %fd6508, %fd6761;
	st.local.f64 	[%rd1+2128], %fd6762;
	fma.rn.f64 	%fd6763, %fd6762, %fd6762, %fd6760;
	ld.local.f64 	%fd6764, [%rd1+640];
	sub.f64 	%fd6765, %fd6516, %fd6764;
	st.local.f64 	[%rd1+2136], %fd6765;
	fma.rn.f64 	%fd6766, %fd6765, %fd6765, %fd6763;
	ld.local.f64 	%fd6767, [%rd1+648];
	sub.f64 	%fd6768, %fd6524, %fd6767;
	st.local.f64 	[%rd1+2144], %fd6768;
	fma.rn.f64 	%fd6769, %fd6768, %fd6768, %fd6766;
	ld.local.f64 	%fd6770, [%rd1+656];
	sub.f64 	%fd6771, %fd6532, %fd6770;
	st.local.f64 	[%rd1+2152], %fd6771;
	fma.rn.f64 	%fd6772, %fd6771, %fd6771, %fd6769;
	ld.local.f64 	%fd6773, [%rd1+664];
	sub.f64 	%fd6774, %fd6540, %fd6773;
	st.local.f64 	[%rd1+2160], %fd6774;
	fma.rn.f64 	%fd6775, %fd6774, %fd6774, %fd6772;
	ld.local.f64 	%fd6776, [%rd1+672];
	sub.f64 	%fd6777, %fd6548, %fd6776;
	st.local.f64 	[%rd1+2168], %fd6777;
	fma.rn.f64 	%fd6778, %fd6777, %fd6777, %fd6775;
	ld.local.f64 	%fd6779, [%rd1+680];
	sub.f64 	%fd6780, %fd6556, %fd6779;
	st.local.f64 	[%rd1+2176], %fd6780;
	fma.rn.f64 	%fd6781, %fd6780, %fd6780, %fd6778;
	ld.local.f64 	%fd6782, [%rd1+688];
	sub.f64 	%fd6783, %fd6564, %fd6782;
	st.local.f64 	[%rd1+2184], %fd6783;
	fma.rn.f64 	%fd6784, %fd6783, %fd6783, %fd6781;
	ld.local.f64 	%fd6785, [%rd1+696];
	sub.f64 	%fd6786, %fd6572, %fd6785;
	st.local.f64 	[%rd1+2192], %fd6786;
	fma.rn.f64 	%fd6787, %fd6786, %fd6786, %fd6784;
	ld.local.f64 	%fd6788, [%rd1+704];
	sub.f64 	%fd6789, %fd6580, %fd6788;
	st.local.f64 	[%rd1+2200], %fd6789;
	fma.rn.f64 	%fd6790, %fd6789, %fd6789, %fd6787;
	ld.local.f64 	%fd6791, [%rd1+712];
	sub.f64 	%fd6792, %fd6588, %fd6791;
	st.local.f64 	[%rd1+2208], %fd6792;
	fma.rn.f64 	%fd6793, %fd6792, %fd6792, %fd6790;
	ld.local.f64 	%fd6794, [%rd1+720];
	sub.f64 	%fd6795, %fd6596, %fd6794;
	st.local.f64 	[%rd1+2216], %fd6795;
	fma.rn.f64 	%fd6796, %fd6795, %fd6795, %fd6793;
	ld.local.f64 	%fd6797, [%rd1+728];
	sub.f64 	%fd6798, %fd6604, %fd6797;
	st.local.f64 	[%rd1+2224], %fd6798;
	fma.rn.f64 	%fd6799, %fd6798, %fd6798, %fd6796;
	ld.local.f64 	%fd6800, [%rd1+736];
	sub.f64 	%fd6801, %fd6609, %fd6800;
	st.local.f64 	[%rd1+2232], %fd6801;
	fma.rn.f64 	%fd6802, %fd6801, %fd6801, %fd6799;
	ld.local.f64 	%fd6803, [%rd1+744];
	sub.f64 	%fd6804, %fd6614, %fd6803;
	st.local.f64 	[%rd1+2240], %fd6804;
	fma.rn.f64 	%fd6805, %fd6804, %fd6804, %fd6802;
	ld.local.f64 	%fd6806, [%rd1+752];
	sub.f64 	%fd6807, %fd6619, %fd6806;
	st.local.f64 	[%rd1+2248], %fd6807;
	fma.rn.f64 	%fd6808, %fd6807, %fd6807, %fd6805;
	ld.local.f64 	%fd6809, [%rd1+760];
	sub.f64 	%fd6810, %fd6624, %fd6809;
	st.local.f64 	[%rd1+2256], %fd6810;
	fma.rn.f64 	%fd6811, %fd6810, %fd6810, %fd6808;
	ld.local.f64 	%fd6812, [%rd1+768];
	sub.f64 	%fd6813, %fd6629, %fd6812;
	st.local.f64 	[%rd1+2264], %fd6813;
	fma.rn.f64 	%fd6814, %fd6813, %fd6813, %fd6811;
	ld.local.f64 	%fd6815, [%rd1+776];
	sub.f64 	%fd6816, %fd6634, %fd6815;
	st.local.f64 	[%rd1+2272], %fd6816;
	fma.rn.f64 	%fd6817, %fd6816, %fd6816, %fd6814;
	ld.local.f64 	%fd6818, [%rd1+784];
	sub.f64 	%fd6819, %fd6639, %fd6818;
	st.local.f64 	[%rd1+2280], %fd6819;
	fma.rn.f64 	%fd6820, %fd6819, %fd6819, %fd6817;
	ld.local.f64 	%fd6821, [%rd1+792];
	sub.f64 	%fd6822, %fd6644, %fd6821;
	st.local.f64 	[%rd1+2288], %fd6822;
	fma.rn.f64 	%fd6823, %fd6822, %fd6822, %fd6820;
	ld.local.f64 	%fd6824, [%rd1+800];
	sub.f64 	%fd6825, %fd6649, %fd6824;
	st.local.f64 	[%rd1+2296], %fd6825;
	fma.rn.f64 	%fd6826, %fd6825, %fd6825, %fd6823;
	ld.local.f64 	%fd6827, [%rd1+808];
	sub.f64 	%fd6828, %fd6654, %fd6827;
	st.local.f64 	[%rd1+2304], %fd6828;
	fma.rn.f64 	%fd6829, %fd6828, %fd6828, %fd6826;
	ld.local.f64 	%fd6830, [%rd1+816];
	sub.f64 	%fd6831, %fd6659, %fd6830;
	st.local.f64 	[%rd1+2312], %fd6831;
	fma.rn.f64 	%fd6832, %fd6831, %fd6831, %fd6829;
	ld.local.f64 	%fd6833, [%rd1+824];
	sub.f64 	%fd6834, %fd6664, %fd6833;
	st.local.f64 	[%rd1+2320], %fd6834;
	fma.rn.f64 	%fd6835, %fd6834, %fd6834, %fd6832;
	ld.local.f64 	%fd6836, [%rd1+832];
	sub.f64 	%fd6837, %fd6669, %fd6836;
	st.local.f64 	[%rd1+2328], %fd6837;
	fma.rn.f64 	%fd6838, %fd6837, %fd6837, %fd6835;
	ld.local.f64 	%fd6839, [%rd1+840];
	sub.f64 	%fd6840, %fd6674, %fd6839;
	st.local.f64 	[%rd1+2336], %fd6840;
	fma.rn.f64 	%fd6841, %fd6840, %fd6840, %fd6838;
	ld.local.f64 	%fd6842, [%rd1+848];
	sub.f64 	%fd6843, %fd6679, %fd6842;
	st.local.f64 	[%rd1+2344], %fd6843;
	fma.rn.f64 	%fd6844, %fd6843, %fd6843, %fd6841;
	ld.local.f64 	%fd6845, [%rd1+856];
	sub.f64 	%fd6846, %fd6683, %fd6845;
	st.local.f64 	[%rd1+2352], %fd6846;
	fma.rn.f64 	%fd6847, %fd6846, %fd6846, %fd6844;
	ld.local.f64 	%fd6848, [%rd1+864];
	sub.f64 	%fd6849, %fd6687, %fd6848;
	st.local.f64 	[%rd1+2360], %fd6849;
	fma.rn.f64 	%fd6850, %fd6849, %fd6849, %fd6847;
	ld.local.f64 	%fd6851, [%rd1+872];
	sub.f64 	%fd6852, %fd6691, %fd6851;
	st.local.f64 	[%rd1+2368], %fd6852;
	fma.rn.f64 	%fd6853, %fd6852, %fd6852, %fd6850;
	ld.local.f64 	%fd6854, [%rd1+880];
	sub.f64 	%fd6855, %fd6695, %fd6854;
	st.local.f64 	[%rd1+2376], %fd6855;
	fma.rn.f64 	%fd6856, %fd6855, %fd6855, %fd6853;
	ld.local.f64 	%fd6857, [%rd1+888];
	sub.f64 	%fd6858, %fd6699, %fd6857;
	st.local.f64 	[%rd1+2384], %fd6858;
	fma.rn.f64 	%fd6859, %fd6858, %fd6858, %fd6856;
	ld.local.f64 	%fd6860, [%rd1+896];
	sub.f64 	%fd6861, %fd6703, %fd6860;
	st.local.f64 	[%rd1+2392], %fd6861;
	fma.rn.f64 	%fd6862, %fd6861, %fd6861, %fd6859;
	ld.local.f64 	%fd6863, [%rd1+904];
	sub.f64 	%fd6864, %fd6707, %fd6863;
	st.local.f64 	[%rd1+2400], %fd6864;
	fma.rn.f64 	%fd6865, %fd6864, %fd6864, %fd6862;
	ld.local.f64 	%fd6866, [%rd1+912];
	sub.f64 	%fd6867, %fd6711, %fd6866;
	st.local.f64 	[%rd1+2408], %fd6867;
	fma.rn.f64 	%fd6868, %fd6867, %fd6867, %fd6865;
	ld.local.f64 	%fd6869, [%rd1+920];
	sub.f64 	%fd6870, %fd6715, %fd6869;
	st.local.f64 	[%rd1+2416], %fd6870;
	fma.rn.f64 	%fd6871, %fd6870, %fd6870, %fd6868;
	ld.local.f64 	%fd6872, [%rd1+928];
	sub.f64 	%fd6873, %fd6719, %fd6872;
	st.local.f64 	[%rd1+2424], %fd6873;
	fma.rn.f64 	%fd6874, %fd6873, %fd6873, %fd6871;
	ld.local.f64 	%fd6875, [%rd1+936];
	sub.f64 	%fd6876, %fd6723, %fd6875;
	st.local.f64 	[%rd1+2432], %fd6876;
	fma.rn.f64 	%fd6877, %fd6876, %fd6876, %fd6874;
	ld.local.f64 	%fd6878, [%rd1+944];
	sub.f64 	%fd6879, %fd6727, %fd6878;
	st.local.f64 	[%rd1+2440], %fd6879;
	fma.rn.f64 	%fd6880, %fd6879, %fd6879, %fd6877;
	ld.local.f64 	%fd6881, [%rd1+952];
	sub.f64 	%fd6882, %fd6731, %fd6881;
	st.local.f64 	[%rd1+2448], %fd6882;
	fma.rn.f64 	%fd6883, %fd6882, %fd6882, %fd6880;
	ld.local.f64 	%fd6884, [%rd1+960];
	sub.f64 	%fd6885, %fd6735, %fd6884;
	st.local.f64 	[%rd1+2456], %fd6885;
	fma.rn.f64 	%fd6886, %fd6885, %fd6885, %fd6883;
	ld.local.f64 	%fd6887, [%rd1+968];
	sub.f64 	%fd6888, %fd6739, %fd6887;
	st.local.f64 	[%rd1+2464], %fd6888;
	fma.rn.f64 	%fd6889, %fd6888, %fd6888, %fd6886;
	ld.local.f64 	%fd6890, [%rd1+976];
	sub.f64 	%fd6891, %fd6754, %fd6890;
	st.local.f64 	[%rd1+2472], %fd6891;
	fma.rn.f64 	%fd1502, %fd6891, %fd6891, %fd6889;
	@%p157 bra 	$L__BB5_52;
	st.local.f64 	[%rd12], %fd1502;
	mov.u64 	%rd195, $str;
	cvta.global.u64 	%rd196, %rd195;
	{ // callseq 15, 0
	.param .b64 param0;
	st.param.b64 	[param0], %rd196;
	.param .b64 param1;
	st.param.b64 	[param1], %rd191;
	.param .b32 retval0;
	call.uni (retval0), 
	vprintf, 
	(
	param0, 
	param1
	);
	ld.param.b32 	%r79, [retval0];
	} // callseq 15
	bra.uni 	$L__BB5_53;
$L__BB5_52:
	st.local.f64 	[%rd12], %fd1502;
	mov.u64 	%rd192, $str$1;
	cvta.global.u64 	%rd193, %rd192;
	{ // callseq 14, 0
	.param .b64 param0;
	st.param.b64 	[param0], %rd193;
	.param .b64 param1;
	st.param.b64 	[param1], %rd191;
	.param .b32 retval0;
	call.uni (retval0), 
	vprintf, 
	(
	param0, 
	param1
	);
	ld.param.b32 	%r77, [retval0];
	} // callseq 14
$L__BB5_53:
	ld.local.f64 	%fd6892, [%rd1+1744];
	ld.local.f64 	%fd6893, [%rd1+1376];
	add.f64 	%fd6894, %fd6892, %fd6893;
	st.local.f64 	[%rd1+1376], %fd6894;
	ld.local.f64 	%fd6895, [%rd1+1752];
	ld.local.f64 	%fd6896, [%rd1+1384];
	add.f64 	%fd6897, %fd6895, %fd6896;
	st.local.f64 	[%rd1+1384], %fd6897;
	ld.local.f64 	%fd6898, [%rd1+1760];
	ld.local.f64 	%fd6899, [%rd1+1392];
	add.f64 	%fd6900, %fd6898, %fd6899;
	st.local.f64 	[%rd1+1392], %fd6900;
	ld.local.f64 	%fd6901, [%rd1+1768];
	ld.local.f64 	%fd6902, [%rd1+1400];
	add.f64 	%fd6903, %fd6901, %fd6902;
	st.local.f64 	[%rd1+1400], %fd6903;
	ld.local.f64 	%fd6904, [%rd1+1776];
	ld.local.f64 	%fd6905, [%rd1+1408];
	add.f64 	%fd6906, %fd6904, %fd6905;
	st.local.f64 	[%rd1+1408], %fd6906;
	ld.local.f64 	%fd6907, [%rd1+1784];
	ld.local.f64 	%fd6908, [%rd1+1416];
	add.f64 	%fd6909, %fd6907, %fd6908;
	st.local.f64 	[%rd1+1416], %fd6909;
	ld.local.f64 	%fd6910, [%rd1+1792];
	ld.local.f64 	%fd6911, [%rd1+1424];
	add.f64 	%fd6912, %fd6910, %fd6911;
	st.local.f64 	[%rd1+1424], %fd6912;
	ld.local.f64 	%fd6913, [%rd1+1800];
	ld.local.f64 	%fd6914, [%rd1+1432];
	add.f64 	%fd6915, %fd6913, %fd6914;
	st.local.f64 	[%rd1+1432], %fd6915;
	ld.local.f64 	%fd6916, [%rd1+1808];
	ld.local.f64 	%fd6917, [%rd1+1440];
	add.f64 	%fd6918, %fd6916, %fd6917;
	st.local.f64 	[%rd1+1440], %fd6918;
	ld.local.f64 	%fd6919, [%rd1+1816];
	ld.local.f64 	%fd6920, [%rd1+1448];
	add.f64 	%fd6921, %fd6919, %fd6920;
	st.local.f64 	[%rd1+1448], %fd6921;
	ld.local.f64 	%fd6922, [%rd1+1824];
	ld.local.f64 	%fd6923, [%rd1+1456];
	add.f64 	%fd6924, %fd6922, %fd6923;
	st.local.f64 	[%rd1+1456], %fd6924;
	ld.local.f64 	%fd6925, [%rd1+1832];
	ld.local.f64 	%fd6926, [%rd1+1464];
	add.f64 	%fd6927, %fd6925, %fd6926;
	st.local.f64 	[%rd1+1464], %fd6927;
	ld.local.f64 	%fd6928, [%rd1+1840];
	ld.local.f64 	%fd6929, [%rd1+1472];
	add.f64 	%fd6930, %fd6928, %fd6929;
	st.local.f64 	[%rd1+1472], %fd6930;
	ld.local.f64 	%fd6931, [%rd1+1848];
	ld.local.f64 	%fd6932, [%rd1+1480];
	add.f64 	%fd6933, %fd6931, %fd6932;
	st.local.f64 	[%rd1+1480], %fd6933;
	ld.local.f64 	%fd6934, [%rd1+1856];
	ld.local.f64 	%fd6935, [%rd1+1488];
	add.f64 	%fd6936, %fd6934, %fd6935;
	st.local.f64 	[%rd1+1488], %fd6936;
	ld.local.f64 	%fd6937, [%rd1+1864];
	ld.local.f64 	%fd6938, [%rd1+1496];
	add.f64 	%fd6939, %fd6937, %fd6938;
	st.local.f64 	[%rd1+1496], %fd6939;
	ld.local.f64 	%fd6940, [%rd1+1872];
	ld.local.f64 	%fd6941, [%rd1+1504];
	add.f64 	%fd6942, %fd6940, %fd6941;
	st.local.f64 	[%rd1+1504], %fd6942;
	ld.local.f64 	%fd6943, [%rd1+1880];
	ld.local.f64 	%fd6944, [%rd1+1512];
	add.f64 	%fd6945, %fd6943, %fd6944;
	st.local.f64 	[%rd1+1512], %fd6945;
	ld.local.f64 	%fd6946, [%rd1+1888];
	ld.local.f64 	%fd6947, [%rd1+1520];
	add.f64 	%fd6948, %fd6946, %fd6947;
	st.local.f64 	[%rd1+1520], %fd6948;
	ld.local.f64 	%fd6949, [%rd1+1896];
	ld.local.f64 	%fd6950, [%rd1+1528];
	add.f64 	%fd6951, %fd6949, %fd6950;
	st.local.f64 	[%rd1+1528], %fd6951;
	ld.local.f64 	%fd6952, [%rd1+1904];
	ld.local.f64 	%fd6953, [%rd1+1536];
	add.f64 	%fd6954, %fd6952, %fd6953;
	st.local.f64 	[%rd1+1536], %fd6954;
	ld.local.f64 	%fd6955, [%rd1+1912];
	ld.local.f64 	%fd6956, [%rd1+1544];
	add.f64 	%fd6957, %fd6955, %fd6956;
	st.local.f64 	[%rd1+1544], %fd6957;
	ld.local.f64 	%fd6958, [%rd1+1920];
	ld.local.f64 	%fd6959, [%rd1+1552];
	add.f64 	%fd6960, %fd6958, %fd6959;
	st.local.f64 	[%rd1+1552], %fd6960;
	ld.local.f64 	%fd6961, [%rd1+1928];
	ld.local.f64 	%fd6962, [%rd1+1560];
	add.f64 	%fd6963, %fd6961, %fd6962;
	st.local.f64 	[%rd1+1560], %fd6963;
	ld.local.f64 	%fd6964, [%rd1+1936];
	ld.local.f64 	%fd6965, [%rd1+1568];
	add.f64 	%fd6966, %fd6964, %fd6965;
	st.local.f64 	[%rd1+1568], %fd6966;
	ld.local.f64 	%fd6967, [%rd1+1944];
	ld.local.f64 	%fd6968, [%rd1+1576];
	add.f64 	%fd6969, %fd6967, %fd6968;
	st.local.f64 	[%rd1+1576], %fd6969;
	ld.local.f64 	%fd6970, [%rd1+1952];
	ld.local.f64 	%fd6971, [%rd1+1584];
	add.f64 	%fd6972, %fd6970, %fd6971;
	st.local.f64 	[%rd1+1584], %fd6972;
	ld.local.f64 	%fd6973, [%rd1+1960];
	ld.local.f64 	%fd6974, [%rd1+1592];
	add.f64 	%fd6975, %fd6973, %fd6974;
	st.local.f64 	[%rd1+1592], %fd6975;
	ld.local.f64 	%fd6976, [%rd1+1968];
	ld.local.f64 	%fd6977, [%rd1+1600];
	add.f64 	%fd6978, %fd6976, %fd6977;
	st.local.f64 	[%rd1+1600], %fd6978;
	ld.local.f64 	%fd6979, [%rd1+1976];
	ld.local.f64 	%fd6980, [%rd1+1608];
	add.f64 	%fd6981, %fd6979, %fd6980;
	st.local.f64 	[%rd1+1608], %fd6981;
	ld.local.f64 	%fd6982, [%rd1+1984];
	ld.local.f64 	%fd6983, [%rd1+1616];
	add.f64 	%fd6984, %fd6982, %fd6983;
	st.local.f64 	[%rd1+1616], %fd6984;
	ld.local.f64 	%fd6985, [%rd1+1992];
	ld.local.f64 	%fd6986, [%rd1+1624];
	add.f64 	%fd6987, %fd6985, %fd6986;
	st.local.f64 	[%rd1+1624], %fd6987;
	ld.local.f64 	%fd6988, [%rd1+2000];
	ld.local.f64 	%fd6989, [%rd1+1632];
	add.f64 	%fd6990, %fd6988, %fd6989;
	st.local.f64 	[%rd1+1632], %fd6990;
	ld.local.f64 	%fd6991, [%rd1+2008];
	ld.local.f64 	%fd6992, [%rd1+1640];
	add.f64 	%fd6993, %fd6991, %fd6992;
	st.local.f64 	[%rd1+1640], %fd6993;
	ld.local.f64 	%fd6994, [%rd1+2016];
	ld.local.f64 	%fd6995, [%rd1+1648];
	add.f64 	%fd6996, %fd6994, %fd6995;
	st.local.f64 	[%rd1+1648], %fd6996;
	ld.local.f64 	%fd6997, [%rd1+2024];
	ld.local.f64 	%fd6998, [%rd1+1656];
	add.f64 	%fd6999, %fd6997, %fd6998;
	st.local.f64 	[%rd1+1656], %fd6999;
	ld.local.f64 	%fd7000, [%rd1+2032];
	ld.local.f64 	%fd7001, [%rd1+1664];
	add.f64 	%fd7002, %fd7000, %fd7001;
	st.local.f64 	[%rd1+1664], %fd7002;
	ld.local.f64 	%fd7003, [%rd1+2040];
	ld.local.f64 	%fd7004, [%rd1+1672];
	add.f64 	%fd7005, %fd7003, %fd7004;
	st.local.f64 	[%rd1+1672], %fd7005;
	ld.local.f64 	%fd7006, [%rd1+2048];
	ld.local.f64 	%fd7007, [%rd1+1680];
	add.f64 	%fd7008, %fd7006, %fd7007;
	st.local.f64 	[%rd1+1680], %fd7008;
	ld.local.f64 	%fd7009, [%rd1+2056];
	ld.local.f64 	%fd7010, [%rd1+1688];
	add.f64 	%fd7011, %fd7009, %fd7010;
	st.local.f64 	[%rd1+1688], %fd7011;
	ld.local.f64 	%fd7012, [%rd1+2064];
	ld.local.f64 	%fd7013, [%rd1+1696];
	add.f64 	%fd7014, %fd7012, %fd7013;
	st.local.f64 	[%rd1+1696], %fd7014;
	ld.local.f64 	%fd7015, [%rd1+2072];
	ld.local.f64 	%fd7016, [%rd1+1704];
	add.f64 	%fd7017, %fd7015, %fd7016;
	st.local.f64 	[%rd1+1704], %fd7017;
	ld.local.f64 	%fd7018, [%rd1+2080];
	ld.local.f64 	%fd7019, [%rd1+1712];
	add.f64 	%fd7020, %fd7018, %fd7019;
	st.local.f64 	[%rd1+1712], %fd7020;
	ld.local.f64 	%fd7021, [%rd1+2088];
	ld.local.f64 	%fd7022, [%rd1+1720];
	add.f64 	%fd7023, %fd7021, %fd7022;
	st.local.f64 	[%rd1+1720], %fd7023;
	ld.local.f64 	%fd7024, [%rd1+2096];
	ld.local.f64 	%fd7025, [%rd1+1728];
	add.f64 	%fd7026, %fd7024, %fd7025;
	st.local.f64 	[%rd1+1728], %fd7026;
	ld.local.f64 	%fd7027, [%rd1+2104];
	ld.local.f64 	%fd7028, [%rd1+1736];
	add.f64 	%fd7029, %fd7027, %fd7028;
	st.local.f64 	[%rd1+1736], %fd7029;
	ld.local.u64 	%rd198, [%rd1+1352];
	ld.f64 	%fd7030, [%rd198];
	mul.f64 	%fd7031, %fd7030, 0d0000000000000000;
	setp.lt.f64 	%p158, %fd6939, %fd7031;
	div.rn.f64 	%fd7032, %fd6939, %fd7030;
	selp.f64 	%fd7033, %fd7032, 0d0000000000000000, %p158;
	ld.f64 	%fd7034, [%rd198+8];
	mul.f64 	%fd7035, %fd7033, %fd7034;
	setp.lt.f64 	%p159, %fd6942, %fd7035;
	div.rn.f64 	%fd7036, %fd6942, %fd7034;
	selp.f64 	%fd7037, %fd7036, %fd7033, %p159;
	ld.f64 	%fd7038, [%rd198+16];
	mul.f64 	%fd7039, %fd7037, %fd7038;
	setp.lt.f64 	%p160, %fd6945, %fd7039;
	div.rn.f64 	%fd7040, %fd6945, %fd7038;
	selp.f64 	%fd7041, %fd7040, %fd7037, %p160;
	ld.f64 	%fd7042, [%rd198+24];
	mul.f64 	%fd7043, %fd7041, %fd7042;
	setp.lt.f64 	%p161, %fd6948, %fd7043;
	div.rn.f64 	%fd7044, %fd6948, %fd7042;
	selp.f64 	%fd7045, %fd7044, %fd7041, %p161;
	ld.f64 	%fd7046, [%rd198+32];
	mul.f64 	%fd7047, %fd7045, %fd7046;
	setp.lt.f64 	%p162, %fd6951, %fd7047;
	div.rn.f64 	%fd7048, %fd6951, %fd7046;
	selp.f64 	%fd7049, %fd7048, %fd7045, %p162;
	ld.f64 	%fd7050, [%rd198+40];
	mul.f64 	%fd7051, %fd7049, %fd7050;
	setp.lt.f64 	%p163, %fd6954, %fd7051;
	div.rn.f64 	%fd7052, %fd6954, %fd7050;
	selp.f64 	%fd7053, %fd7052, %fd7049, %p163;
	ld.f64 	%fd7054, [%rd198+48];
	mul.f64 	%fd7055, %fd7053, %fd7054;
	setp.lt.f64 	%p164, %fd6957, %fd7055;
	div.rn.f64 	%fd7056, %fd6957, %fd7054;
	selp.f64 	%fd7057, %fd7056, %fd7053, %p164;
	ld.f64 	%fd7058, [%rd198+56];
	mul.f64 	%fd7059, %fd7057, %fd7058;
	setp.lt.f64 	%p165, %fd6960, %fd7059;
	div.rn.f64 	%fd7060, %fd6960, %fd7058;
	selp.f64 	%fd7061, %fd7060, %fd7057, %p165;
	ld.f64 	%fd7062, [%rd198+64];
	mul.f64 	%fd7063, %fd7061, %fd7062;
	setp.lt.f64 	%p166, %fd6963, %fd7063;
	div.rn.f64 	%fd7064, %fd6963, %fd7062;
	selp.f64 	%fd7065, %fd7064, %fd7061, %p166;
	ld.f64 	%fd7066, [%rd198+72];
	mul.f64 	%fd7067, %fd7065, %fd7066;
	setp.lt.f64 	%p167, %fd6966, %fd7067;
	div.rn.f64 	%fd7068, %fd6966, %fd7066;
	selp.f64 	%fd7069, %fd7068, %fd7065, %p167;
	ld.f64 	%fd7070, [%rd198+80];
	mul.f64 	%fd7071, %fd7069, %fd7070;
	setp.lt.f64 	%p168, %fd6969, %fd7071;
	div.rn.f64 	%fd7072, %fd6969, %fd7070;
	selp.f64 	%fd7073, %fd7072, %fd7069, %p168;
	ld.f64 	%fd7074, [%rd198+88];
	mul.f64 	%fd7075, %fd7073, %fd7074;
	setp.lt.f64 	%p169, %fd6972, %fd7075;
	div.rn.f64 	%fd7076, %fd6972, %fd7074;
	selp.f64 	%fd7077, %fd7076, %fd7073, %p169;
	ld.f64 	%fd7078, [%rd198+96];
	mul.f64 	%fd7079, %fd7077, %fd7078;
	setp.lt.f64 	%p170, %fd6975, %fd7079;
	div.rn.f64 	%fd7080, %fd6975, %fd7078;
	selp.f64 	%fd7081, %fd7080, %fd7077, %p170;
	ld.f64 	%fd7082, [%rd198+104];
	mul.f64 	%fd7083, %fd7081, %fd7082;
	setp.lt.f64 	%p171, %fd6978, %fd7083;
	div.rn.f64 	%fd7084, %fd6978, %fd7082;
	selp.f64 	%fd7085, %fd7084, %fd7081, %p171;
	ld.f64 	%fd7086, [%rd198+112];
	mul.f64 	%fd7087, %fd7085, %fd7086;
	setp.lt.f64 	%p172, %fd6981, %fd7087;
	div.rn.f64 	%fd7088, %fd6981, %fd7086;
	selp.f64 	%fd7089, %fd7088, %fd7085, %p172;
	ld.local.u64 	%rd199, [%rd1+1360];
	ld.f64 	%fd7090, [%rd199];
	mul.f64 	%fd7091, %fd7089, %fd7090;
	setp.lt.f64 	%p173, %fd6984, %fd7091;
	div.rn.f64 	%fd7092, %fd6984, %fd7090;
	selp.f64 	%fd7093, %fd7092, %fd7089, %p173;
	ld.f64 	%fd7094, [%rd199+8];
	mul.f64 	%fd7095, %fd7093, %fd7094;
	setp.lt.f64 	%p174, %fd6987, %fd7095;
	div.rn.f64 	%fd7096, %fd6987, %fd7094;
	selp.f64 	%fd7097, %fd7096, %fd7093, %p174;
	ld.f64 	%fd7098, [%rd199+16];
	mul.f64 	%fd7099, %fd7097, %fd7098;
	setp.lt.f64 	%p175, %fd6990, %fd7099;
	div.rn.f64 	%fd7100, %fd6990, %fd7098;
	selp.f64 	%fd7101, %fd7100, %fd7097, %p175;
	ld.f64 	%fd7102, [%rd199+24];
	mul.f64 	%fd7103, %fd7101, %fd7102;
	setp.lt.f64 	%p176, %fd6993, %fd7103;
	div.rn.f64 	%fd7104, %fd6993, %fd7102;
	selp.f64 	%fd7105, %fd7104, %fd7101, %p176;
	ld.f64 	%fd7106, [%rd199+32];
	mul.f64 	%fd7107, %fd7105, %fd7106;
	setp.lt.f64 	%p177, %fd6996, %fd7107;
	div.rn.f64 	%fd7108, %fd6996, %fd7106;
	selp.f64 	%fd7109, %fd7108, %fd7105, %p177;
	ld.f64 	%fd7110, [%rd199+40];
	mul.f64 	%fd7111, %fd7109, %fd7110;
	setp.lt.f64 	%p178, %fd6999, %fd7111;
	div.rn.f64 	%fd7112, %fd6999, %fd7110;
	selp.f64 	%fd7113, %fd7112, %fd7109, %p178;
	ld.f64 	%fd7114, [%rd199+48];
	mul.f64 	%fd7115, %fd7113, %fd7114;
	setp.lt.f64 	%p179, %fd7002, %fd7115;
	div.rn.f64 	%fd7116, %fd7002, %fd7114;
	selp.f64 	%fd7117, %fd7116, %fd7113, %p179;
	ld.f64 	%fd7118, [%rd199+56];
	mul.f64 	%fd7119, %fd7117, %fd7118;
	setp.lt.f64 	%p180, %fd7005, %fd7119;
	div.rn.f64 	%fd7120, %fd7005, %fd7118;
	selp.f64 	%fd7121, %fd7120, %fd7117, %p180;
	ld.f64 	%fd7122, [%rd199+64];
	mul.f64 	%fd7123, %fd7121, %fd7122;
	setp.lt.f64 	%p181, %fd7008, %fd7123;
	div.rn.f64 	%fd7124, %fd7008, %fd7122;
	selp.f64 	%fd7125, %fd7124, %fd7121, %p181;
	ld.f64 	%fd7126, [%rd199+72];
	mul.f64 	%fd7127, %fd7125, %fd7126;
	setp.lt.f64 	%p182, %fd7011, %fd7127;
	div.rn.f64 	%fd7128, %fd7011, %fd7126;
	selp.f64 	%fd7129, %fd7128, %fd7125, %p182;
	ld.f64 	%fd7130, [%rd199+80];
	mul.f64 	%fd7131, %fd7129, %fd7130;
	setp.lt.f64 	%p183, %fd7014, %fd7131;
	div.rn.f64 	%fd7132, %fd7014, %fd7130;
	selp.f64 	%fd7133, %fd7132, %fd7129, %p183;
	ld.f64 	%fd7134, [%rd199+88];
	mul.f64 	%fd7135, %fd7133, %fd7134;
	setp.lt.f64 	%p184, %fd7017, %fd7135;
	div.rn.f64 	%fd7136, %fd7017, %fd7134;
	selp.f64 	%fd7137, %fd7136, %fd7133, %p184;
	ld.f64 	%fd7138, [%rd199+96];
	mul.f64 	%fd7139, %fd7137, %fd7138;
	setp.lt.f64 	%p185, %fd7020, %fd7139;
	div.rn.f64 	%fd7140, %fd7020, %fd7138;
	selp.f64 	%fd7141, %fd7140, %fd7137, %p185;
	ld.f64 	%fd7142, [%rd199+104];
	mul.f64 	%fd7143, %fd7141, %fd7142;
	setp.lt.f64 	%p186, %fd7023, %fd7143;
	div.rn.f64 	%fd7144, %fd7023, %fd7142;
	selp.f64 	%fd7145, %fd7144, %fd7141, %p186;
	ld.f64 	%fd7146, [%rd199+112];
	mul.f64 	%fd7147, %fd7145, %fd7146;
	setp.lt.f64 	%p187, %fd7026, %fd7147;
	div.rn.f64 	%fd7148, %fd7026, %fd7146;
	selp.f64 	%fd7149, %fd7148, %fd7145, %p187;
	setp.gt.f64 	%p188, %fd7149, 0dBFEFAE147AE147AE;
	mov.f64 	%fd7150, 0dBFEFAE147AE147AE;
	div.rn.f64 	%fd7151, %fd7150, %fd7149;
	selp.f64 	%fd1503, 0d3FF0000000000000, %fd7151, %p188;
	ld.local.f64 	%fd7152, [%rd1+984];
	fma.rn.f64 	%fd7153, %fd1503, %fd6894, %fd7152;
	st.local.f64 	[%rd1+984], %fd7153;
	ld.local.f64 	%fd7154, [%rd1+992];
	fma.rn.f64 	%fd7155, %fd1503, %fd6897, %fd7154;
	st.local.f64 	[%rd1+992], %fd7155;
	ld.local.f64 	%fd7156, [%rd1+1000];
	fma.rn.f64 	%fd7157, %fd1503, %fd6900, %fd7156;
	st.local.f64 	[%rd1+1000], %fd7157;
	ld.local.f64 	%fd7158, [%rd1+1008];
	fma.rn.f64 	%fd7159, %fd1503, %fd6903, %fd7158;
	st.local.f64 	[%rd1+1008], %fd7159;
	ld.local.f64 	%fd7160, [%rd1+1016];
	fma.rn.f64 	%fd7161, %fd1503, %fd6906, %fd7160;
	st.local.f64 	[%rd1+1016], %fd7161;
	ld.local.f64 	%fd7162, [%rd1+1024];
	fma.rn.f64 	%fd7163, %fd1503, %fd6909, %fd7162;
	st.local.f64 	[%rd1+1024], %fd7163;
	ld.local.f64 	%fd7164, [%rd1+1032];
	fma.rn.f64 	%fd7165, %fd1503, %fd6912, %fd7164;
	st.local.f64 	[%rd1+1032], %fd7165;
	ld.local.f64 	%fd7166, [%rd1+1040];
	fma.rn.f64 	%fd7167, %fd1503, %fd6915, %fd7166;
	st.local.f64 	[%rd1+1040], %fd7167;
	ld.local.f64 	%fd7168, [%rd1+1048];
	fma.rn.f64 	%fd7169, %fd1503, %fd6918, %fd7168;
	st.local.f64 	[%rd1+1048], %fd7169;
	ld.local.f64 	%fd7170, [%rd1+1056];
	fma.rn.f64 	%fd7171, %fd1503, %fd6921, %fd7170;
	st.local.f64 	[%rd1+1056], %fd7171;
	ld.local.f64 	%fd7172, [%rd1+1064];
	fma.rn.f64 	%fd7173, %fd1503, %fd6924, %fd7172;
	st.local.f64 	[%rd1+1064], %fd7173;
	ld.local.f64 	%fd7174, [%rd1+1072];
	fma.rn.f64 	%fd7175, %fd1503, %fd6927, %fd7174;
	st.local.f64 	[%rd1+1072], %fd7175;
	ld.local.f64 	%fd7176, [%rd1+1080];
	fma.rn.f64 	%fd7177, %fd1503, %fd6930, %fd7176;
	st.local.f64 	[%rd1+1080], %fd7177;
	ld.local.f64 	%fd7178, [%rd1+1088];
	fma.rn.f64 	%fd7179, %fd1503, %fd6933, %fd7178;
	st.local.f64 	[%rd1+1088], %fd7179;
	ld.local.f64 	%fd7180, [%rd1+1096];
	fma.rn.f64 	%fd7181, %fd1503, %fd6936, %fd7180;
	st.local.f64 	[%rd1+1096], %fd7181;
	ld.f64 	%fd7182, [%rd198];
	fma.rn.f64 	%fd7183, %fd1503, %fd6939, %fd7182;
	st.f64 	[%rd198], %fd7183;
	ld.local.f64 	%fd7184, [%rd1+1504];
	ld.local.u64 	%rd200, [%rd1+1352];
	ld.f64 	%fd7185, [%rd200+8];
	fma.rn.f64 	%fd7186, %fd1503, %fd7184, %fd7185;
	st.f64 	[%rd200+8], %fd7186;
	ld.local.f64 	%fd7187, [%rd1+1512];
	ld.local.u64 	%rd201, [%rd1+1352];
	ld.f64 	%fd7188, [%rd201+16];
	fma.rn.f64 	%fd7189, %fd1503, %fd7187, %fd7188;
	st.f64 	[%rd201+16], %fd7189;
	ld.local.f64 	%fd7190, [%rd1+1520];
	ld.local.u64 	%rd202, [%rd1+1352];
	ld.f64 	%fd7191, [%rd202+24];
	fma.rn.f64 	%fd7192, %fd1503, %fd7190, %fd7191;
	st.f64 	[%rd202+24], %fd7192;
	ld.local.f64 	%fd7193, [%rd1+1528];
	ld.local.u64 	%rd203, [%rd1+1352];
	ld.f64 	%fd7194, [%rd203+32];
	fma.rn.f64 	%fd7195, %fd1503, %fd7193, %fd7194;
	st.f64 	[%rd203+32], %fd7195;
	ld.local.f64 	%fd7196, [%rd1+1536];
	ld.local.u64 	%rd204, [%rd1+1352];
	ld.f64 	%fd7197, [%rd204+40];
	fma.rn.f64 	%fd7198, %fd1503, %fd7196, %fd7197;
	st.f64 	[%rd204+40], %fd7198;
	ld.local.f64 	%fd7199, [%rd1+1544];
	ld.local.u64 	%rd205, [%rd1+1352];
	ld.f64 	%fd7200, [%rd205+48];
	fma.rn.f64 	%fd7201, %fd1503, %fd7199, %fd7200;
	st.f64 	[%rd205+48], %fd7201;
	ld.local.f64 	%fd7202, [%rd1+1552];
	ld.local.u64 	%rd206, [%rd1+1352];
	ld.f64 	%fd7203, [%rd206+56];
	fma.rn.f64 	%fd7204, %fd1503, %fd7202, %fd7203;
	st.f64 	[%rd206+56], %fd7204;
	ld.local.f64 	%fd7205, [%rd1+1560];
	ld.local.u64 	%rd207, [%rd1+1352];
	ld.f64 	%fd7206, [%rd207+64];
	fma.rn.f64 	%fd7207, %fd1503, %fd7205, %fd7206;
	st.f64 	[%rd207+64], %fd7207;
	ld.local.f64 	%fd7208, [%rd1+1568];
	ld.local.u64 	%rd208, [%rd1+1352];
	ld.f64 	%fd7209, [%rd208+72];
	fma.rn.f64 	%fd7210, %fd1503, %fd7208, %fd7209;
	st.f64 	[%rd208+72], %fd7210;
	ld.local.f64 	%fd7211, [%rd1+1576];
	ld.local.u64 	%rd209, [%rd1+1352];
	ld.f64 	%fd7212, [%rd209+80];
	fma.rn.f64 	%fd7213, %fd1503, %fd7211, %fd7212;
	st.f64 	[%rd209+80], %fd7213;
	ld.local.f64 	%fd7214, [%rd1+1584];
	ld.local.u64 	%rd210, [%rd1+1352];
	ld.f64 	%fd7215, [%rd210+88];
	fma.rn.f64 	%fd7216, %fd1503, %fd7214, %fd7215;
	st.f64 	[%rd210+88], %fd7216;
	ld.local.f64 	%fd7217, [%rd1+1592];
	ld.local.u64 	%rd211, [%rd1+1352];
	ld.f64 	%fd7218, [%rd211+96];
	fma.rn.f64 	%fd7219, %fd1503, %fd7217, %fd7218;
	st.f64 	[%rd211+96], %fd7219;
	ld.local.f64 	%fd7220, [%rd1+1600];
	ld.local.u64 	%rd212, [%rd1+1352];
	ld.f64 	%fd7221, [%rd212+104];
	fma.rn.f64 	%fd7222, %fd1503, %fd7220, %fd7221;
	st.f64 	[%rd212+104], %fd7222;
	ld.local.f64 	%fd7223, [%rd1+1608];
	ld.local.u64 	%rd213, [%rd1+1352];
	ld.f64 	%fd7224, [%rd213+112];
	fma.rn.f64 	%fd7225, %fd1503, %fd7223, %fd7224;
	st.f64 	[%rd213+112], %fd7225;
	ld.local.f64 	%fd7226, [%rd1+1616];
	ld.local.u64 	%rd214, [%rd1+1360];
	ld.f64 	%fd7227, [%rd214];
	fma.rn.f64 	%fd7228, %fd1503, %fd7226, %fd7227;
	st.f64 	[%rd214], %fd7228;
	ld.local.f64 	%fd7229, [%rd1+1624];
	ld.local.u64 	%rd215, [%rd1+1360];
	ld.f64 	%fd7230, [%rd215+8];
	fma.rn.f64 	%fd7231, %fd1503, %fd7229, %fd7230;
	st.f64 	[%rd215+8], %fd7231;
	ld.local.f64 	%fd7232, [%rd1+1632];
	ld.local.u64 	%rd216, [%rd1+1360];
	ld.f64 	%fd7233, [%rd216+16];
	fma.rn.f64 	%fd7234, %fd1503, %fd7232, %fd7233;
	st.f64 	[%rd216+16], %fd7234;
	ld.local.f64 	%fd7235, [%rd1+1640];
	ld.local.u64 	%rd217, [%rd1+1360];
	ld.f64 	%fd7236, [%rd217+24];
	fma.rn.f64 	%fd7237, %fd1503, %fd7235, %fd7236;
	st.f64 	[%rd217+24], %fd7237;
	ld.local.f64 	%fd7238, [%rd1+1648];
	ld.local.u64 	%rd218, [%rd1+1360];
	ld.f64 	%fd7239, [%rd218+32];
	fma.rn.f64 	%fd7240, %fd1503, %fd7238, %fd7239;
	st.f64 	[%rd218+32], %fd7240;
	ld.local.f64 	%fd7241, [%rd1+1656];
	ld.local.u64 	%rd219, [%rd1+1360];
	ld.f64 	%fd7242, [%rd219+40];
	fma.rn.f64 	%fd7243, %fd1503, %fd7241, %fd7242;
	st.f64 	[%rd219+40], %fd7243;
	ld.local.f64 	%fd7244, [%rd1+1664];
	ld.local.u64 	%rd220, [%rd1+1360];
	ld.f64 	%fd7245, [%rd220+48];
	fma.rn.f64 	%fd7246, %fd1503, %fd7244, %fd7245;
	st.f64 	[%rd220+48], %fd7246;
	ld.local.f64 	%fd7247, [%rd1+1672];
	ld.local.u64 	%rd221, [%rd1+1360];
	ld.f64 	%fd7248, [%rd221+56];
	fma.rn.f64 	%fd7249, %fd1503, %fd7247, %fd7248;
	st.f64 	[%rd221+56], %fd7249;
	ld.local.f64 	%fd7250, [%rd1+1680];
	ld.local.u64 	%rd222, [%rd1+1360];
	ld.f64 	%fd7251, [%rd222+64];
	fma.rn.f64 	%fd7252, %fd1503, %fd7250, %fd7251;
	st.f64 	[%rd222+64], %fd7252;
	ld.local.f64 	%fd7253, [%rd1+1688];
	ld.local.u64 	%rd223, [%rd1+1360];
	ld.f64 	%fd7254, [%rd223+72];
	fma.rn.f64 	%fd7255, %fd1503, %fd7253, %fd7254;
	st.f64 	[%rd223+72], %fd7255;
	ld.local.f64 	%fd7256, [%rd1+1696];
	ld.local.u64 	%rd224, [%rd1+1360];
	ld.f64 	%fd7257, [%rd224+80];
	fma.rn.f64 	%fd7258, %fd1503, %fd7256, %fd7257;
	st.f64 	[%rd224+80], %fd7258;
	ld.local.f64 	%fd7259, [%rd1+1704];
	ld.local.u64 	%rd225, [%rd1+1360];
	ld.f64 	%fd7260, [%rd225+88];
	fma.rn.f64 	%fd7261, %fd1503, %fd7259, %fd7260;
	st.f64 	[%rd225+88], %fd7261;
	ld.local.f64 	%fd7262, [%rd1+1712];
	ld.local.u64 	%rd226, [%rd1+1360];
	ld.f64 	%fd7263, [%rd226+96];
	fma.rn.f64 	%fd7264, %fd1503, %fd7262, %fd7263;
	st.f64 	[%rd226+96], %fd7264;
	ld.local.f64 	%fd7265, [%rd1+1720];
	ld.local.u64 	%rd227, [%rd1+1360];
	ld.f64 	%fd7266, [%rd227+104];
	fma.rn.f64 	%fd7267, %fd1503, %fd7265, %fd7266;
	st.f64 	[%rd227+104], %fd7267;
	ld.local.f64 	%fd7268, [%rd1+1728];
	ld.local.u64 	%rd228, [%rd1+1360];
	ld.f64 	%fd7269, [%rd228+112];
	fma.rn.f64 	%fd7270, %fd1503, %fd7268, %fd7269;
	st.f64 	[%rd228+112], %fd7270;
	ld.local.f64 	%fd7271, [%rd1+1736];
	ld.local.u64 	%rd229, [%rd1+1368];
	ld.f64 	%fd7272, [%rd229];
	fma.rn.f64 	%fd7273, %fd1503, %fd7271, %fd7272;
	st.f64 	[%rd229], %fd7273;
	ld.local.u64 	%rd230, [%rd1+1352];
	ld.local.u64 	%rd231, [%rd1+1360];
	ld.f64 	%fd7274, [%rd231];
	ld.f64 	%fd7275, [%rd230];
	fma.rn.f64 	%fd7276, %fd7274, %fd7275, 0d0000000000000000;
	ld.f64 	%fd7277, [%rd231+8];
	ld.f64 	%fd7278, [%rd230+8];
	fma.rn.f64 	%fd7279, %fd7277, %fd7278, %fd7276;
	ld.f64 	%fd7280, [%rd231+16];
	ld.f64 	%fd7281, [%rd230+16];
	fma.rn.f64 	%fd7282, %fd7280, %fd7281, %fd7279;
	ld.f64 	%fd7283, [%rd231+24];
	ld.f64 	%fd7284, [%rd230+24];
	fma.rn.f64 	%fd7285, %fd7283, %fd7284, %fd7282;
	ld.f64 	%fd7286, [%rd231+32];
	ld.f64 	%fd7287, [%rd230+32];
	fma.rn.f64 	%fd7288, %fd7286, %fd7287, %fd7285;
	ld.f64 	%fd7289, [%rd231+40];
	ld.f64 	%fd7290, [%rd230+40];
	fma.rn.f64 	%fd7291, %fd7289, %fd7290, %fd7288;
	ld.f64 	%fd7292, [%rd231+48];
	ld.f64 	%fd7293, [%rd230+48];
	fma.rn.f64 	%fd7294, %fd7292, %fd7293, %fd7291;
	ld.f64 	%fd7295, [%rd231+56];
	ld.f64 	%fd7296, [%rd230+56];
	fma.rn.f64 	%fd7297, %fd7295, %fd7296, %fd7294;
	ld.f64 	%fd7298, [%rd231+64];
	ld.f64 	%fd7299, [%rd230+64];
	fma.rn.f64 	%fd7300, %fd7298, %fd7299, %fd7297;
	ld.f64 	%fd7301, [%rd231+72];
	ld.f64 	%fd7302, [%rd230+72];
	fma.rn.f64 	%fd7303, %fd7301, %fd7302, %fd7300;
	ld.f64 	%fd7304, [%rd231+80];
	ld.f64 	%fd7305, [%rd230+80];
	fma.rn.f64 	%fd7306, %fd7304, %fd7305, %fd7303;
	ld.f64 	%fd7307, [%rd231+88];
	ld.f64 	%fd7308, [%rd230+88];
	fma.rn.f64 	%fd7309, %fd7307, %fd7308, %fd7306;
	ld.f64 	%fd7310, [%rd231+96];
	ld.f64 	%fd7311, [%rd230+96];
	fma.rn.f64 	%fd7312, %fd7310, %fd7311, %fd7309;
	ld.f64 	%fd7313, [%rd231+104];
	ld.f64 	%fd7314, [%rd230+104];
	fma.rn.f64 	%fd7315, %fd7313, %fd7314, %fd7312;
	ld.f64 	%fd7316, [%rd231+112];
	ld.f64 	%fd7317, [%rd230+112];
	fma.rn.f64 	%fd8003, %fd7316, %fd7317, %fd7315;
	st.local.f64 	[%rd1+5032], %fd8003;
	ld.local.f64 	%fd1505, [%rd1+984];
	neg.f64 	%fd7318, %fd1505;
	ld.local.f64 	%fd1506, [%rd1+992];
	sub.f64 	%fd7319, %fd7318, %fd1506;
	ld.local.f64 	%fd1507, [%rd1+1000];
	sub.f64 	%fd7320, %fd7319, %fd1507;
	ld.local.f64 	%fd1508, [%rd1+1008];
	sub.f64 	%fd7321, %fd7320, %fd1508;
	ld.local.f64 	%fd1509, [%rd1+1016];
	sub.f64 	%fd7322, %fd7321, %fd1509;
	ld.local.f64 	%fd1510, [%rd1+1024];
	sub.f64 	%fd7323, %fd7322, %fd1510;
	ld.local.f64 	%fd1511, [%rd1+1032];
	sub.f64 	%fd7324, %fd7323, %fd1511;
	ld.local.f64 	%fd1512, [%rd1+1040];
	sub.f64 	%fd7325, %fd7324, %fd1512;
	ld.local.f64 	%fd1513, [%rd1+1048];
	sub.f64 	%fd7326, %fd7325, %fd1513;
	ld.local.f64 	%fd1514, [%rd1+1056];
	sub.f64 	%fd7327, %fd7326, %fd1514;
	ld.local.f64 	%fd1515, [%rd1+1064];
	sub.f64 	%fd7328, %fd7327, %fd1515;
	ld.local.f64 	%fd1516, [%rd1+1072];
	sub.f64 	%fd7329, %fd7328, %fd1516;
	ld.local.f64 	%fd1517, [%rd1+1080];
	sub.f64 	%fd7330, %fd7329, %fd1517;
	ld.local.f64 	%fd1518, [%rd1+1088];
	sub.f64 	%fd7331, %fd7330, %fd1518;
	ld.local.f64 	%fd1519, [%rd1+1096];
	sub.f64 	%fd7332, %fd7331, %fd1519;
	ld.local.f64 	%fd7333, [%rd1+488];
	add.f64 	%fd7334, %fd7332, %fd7333;
	mul.f64 	%fd1520, %fd7334, %fd7334;
	st.local.f64 	[%rd1+5056], %fd1520;
	st.local.f64 	[%rd1+2112], %fd1505;
	st.local.f64 	[%rd1+2120], %fd1506;
	st.local.f64 	[%rd1+2128], %fd1507;
	st.local.f64 	[%rd1+2136], %fd1508;
	st.local.f64 	[%rd1+2144], %fd1509;
	st.local.f64 	[%rd1+2152], %fd1510;
	st.local.f64 	[%rd1+2160], %fd1511;
	st.local.f64 	[%rd1+2168], %fd1512;
	st.local.f64 	[%rd1+2176], %fd1513;
	st.local.f64 	[%rd1+2184], %fd1514;
	st.local.f64 	[%rd1+2192], %fd1515;
	st.local.f64 	[%rd1+2200], %fd1516;
	st.local.f64 	[%rd1+2208], %fd1517;
	st.local.f64 	[%rd1+2216], %fd1518;
	st.local.f64 	[%rd1+2224], %fd1519;
	ld.f64 	%fd7335, [%rd230];
	ld.local.f64 	%fd7336, [%rd1+128];
	sub.f64 	%fd7337, %fd7336, %fd7335;
	add.f64 	%fd7338, %fd1505, %fd7337;
	st.local.f64 	[%rd1+2112], %fd7338;
	ld.f64 	%fd7339, [%rd230+8];
	ld.local.f64 	%fd7340, [%rd1+136];
	sub.f64 	%fd7341, %fd7340, %fd7339;
	add.f64 	%fd7342, %fd1506, %fd7341;
	st.local.f64 	[%rd1+2120], %fd7342;
	ld.f64 	%fd7343, [%rd230+16];
	ld.local.f64 	%fd7344, [%rd1+144];
	sub.f64 	%fd7345, %fd7344, %fd7343;
	add.f64 	%fd7346, %fd1507, %fd7345;
	st.local.f64 	[%rd1+2128], %fd7346;
	ld.f64 	%fd7347, [%rd230+24];
	ld.local.f64 	%fd7348, [%rd1+152];
	sub.f64 	%fd7349, %fd7348, %fd7347;
	add.f64 	%fd7350, %fd1508, %fd7349;
	st.local.f64 	[%rd1+2136], %fd7350;
	ld.f64 	%fd7351, [%rd230+32];
	ld.local.f64 	%fd7352, [%rd1+160];
	sub.f64 	%fd7353, %fd7352, %fd7351;
	add.f64 	%fd7354, %fd1509, %fd7353;
	st.local.f64 	[%rd1+2144], %fd7354;
	ld.f64 	%fd7355, [%rd230+40];
	ld.local.f64 	%fd7356, [%rd1+168];
	sub.f64 	%fd7357, %fd7356, %fd7355;
	add.f64 	%fd7358, %fd1510, %fd7357;
	st.local.f64 	[%rd1+2152], %fd7358;
	ld.f64 	%fd7359, [%rd230+48];
	ld.local.f64 	%fd7360, [%rd1+176];
	sub.f64 	%fd7361, %fd7360, %fd7359;
	add.f64 	%fd7362, %fd1511, %fd7361;
	st.local.f64 	[%rd1+2160], %fd7362;
	ld.f64 	%fd7363, [%rd230+56];
	ld.local.f64 	%fd7364, [%rd1+184];
	sub.f64 	%fd7365, %fd7364, %fd7363;
	add.f64 	%fd7366, %fd1512, %fd7365;
	st.local.f64 	[%rd1+2168], %fd7366;
	ld.f64 	%fd7367, [%rd230+64];
	ld.local.f64 	%fd7368, [%rd1+192];
	sub.f64 	%fd7369, %fd7368, %fd7367;
	add.f64 	%fd7370, %fd1513, %fd7369;
	st.local.f64 	[%rd1+2176], %fd7370;
	ld.f64 	%fd7371, [%rd230+72];
	ld.local.f64 	%fd7372, [%rd1+200];
	sub.f64 	%fd7373, %fd7372, %fd7371;
	add.f64 	%fd7374, %fd1514, %fd7373;
	st.local.f64 	[%rd1+2184], %fd7374;
	ld.f64 	%fd7375, [%rd230+80];
	ld.local.f64 	%fd7376, [%rd1+208];
	sub.f64 	%fd7377, %fd7376, %fd7375;
	add.f64 	%fd7378, %fd1515, %fd7377;
	st.local.f64 	[%rd1+2192], %fd7378;
	ld.f64 	%fd7379, [%rd230+88];
	ld.local.f64 	%fd7380, [%rd1+216];
	sub.f64 	%fd7381, %fd7380, %fd7379;
	add.f64 	%fd7382, %fd1516, %fd7381;
	st.local.f64 	[%rd1+2200], %fd7382;
	ld.f64 	%fd7383, [%rd230+96];
	ld.local.f64 	%fd7384, [%rd1+224];
	sub.f64 	%fd7385, %fd7384, %fd7383;
	add.f64 	%fd7386, %fd1517, %fd7385;
	st.local.f64 	[%rd1+2208], %fd7386;
	ld.f64 	%fd7387, [%rd230+104];
	ld.local.f64 	%fd7388, [%rd1+232];
	sub.f64 	%fd7389, %fd7388, %fd7387;
	add.f64 	%fd7390, %fd1518, %fd7389;
	st.local.f64 	[%rd1+2216], %fd7390;
	ld.f64 	%fd7391, [%rd230+112];
	ld.local.f64 	%fd7392, [%rd1+240];
	sub.f64 	%fd7393, %fd7392, %fd7391;
	add.f64 	%fd7394, %fd1519, %fd7393;
	st.local.f64 	[%rd1+2224], %fd7394;
	mul.f64 	%fd7395, %fd7342, %fd7342;
	fma.rn.f64 	%fd7396, %fd7338, %fd7338, %fd7395;
	fma.rn.f64 	%fd7397, %fd7346, %fd7346, %fd7396;
	fma.rn.f64 	%fd7398, %fd7350, %fd7350, %fd7397;
	fma.rn.f64 	%fd7399, %fd7354, %fd7354, %fd7398;
	fma.rn.f64 	%fd7400, %fd7358, %fd7358, %fd7399;
	fma.rn.f64 	%fd7401, %fd7362, %fd7362, %fd7400;
	fma.rn.f64 	%fd7402, %fd7366, %fd7366, %fd7401;
	fma.rn.f64 	%fd7403, %fd7370, %fd7370, %fd7402;
	fma.rn.f64 	%fd7404, %fd7374, %fd7374, %fd7403;
	fma.rn.f64 	%fd7405, %fd7378, %fd7378, %fd7404;
	fma.rn.f64 	%fd7406, %fd7382, %fd7382, %fd7405;
	fma.rn.f64 	%fd7407, %fd7386, %fd7386, %fd7406;
	fma.rn.f64 	%fd7408, %fd7390, %fd7390, %fd7407;
	fma.rn.f64 	%fd1521, %fd7394, %fd7394, %fd7408;
	st.local.f64 	[%rd1+5048], %fd1521;
	ld.local.u32 	%r81, [%rd1+5136];
	setp.eq.s32 	%p189, %r81, 0;
	@%p189 bra 	$L__BB5_55;
	add.f64 	%fd7409, %fd1505, %fd1505;
	st.local.f64 	[%rd1+616], %fd7409;
	add.f64 	%fd7410, %fd1506, %fd1506;
	st.local.f64 	[%rd1+624], %fd7410;
	add.f64 	%fd7411, %fd1507, %fd1507;
	st.local.f64 	[%rd1+632], %fd7411;
	add.f64 	%fd7412, %fd1508, %fd1508;
	st.local.f64 	[%rd1+640], %fd7412;
	add.f64 	%fd7413, %fd1509, %fd1509;
	st.local.f64 	[%rd1+648], %fd7413;
	add.f64 	%fd7414, %fd1510, %fd1510;
	st.local.f64 	[%rd1+656], %fd7414;
	add.f64 	%fd7415, %fd1511, %fd1511;
	st.local.f64 	[%rd1+664], %fd7415;
	add.f64 	%fd7416, %fd1512, %fd1512;
	st.local.f64 	[%rd1+672], %fd7416;
	add.f64 	%fd7417, %fd1513, %fd1513;
	st.local.f64 	[%rd1+680], %fd7417;
	add.f64 	%fd7418, %fd1514, %fd1514;
	st.local.f64 	[%rd1+688], %fd7418;
	add.f64 	%fd7419, %fd1515, %fd1515;
	st.local.f64 	[%rd1+696], %fd7419;
	add.f64 	%fd7420, %fd1516, %fd1516;
	st.local.f64 	[%rd1+704], %fd7420;
	add.f64 	%fd7421, %fd1517, %fd1517;
	st.local.f64 	[%rd1+712], %fd7421;
	add.f64 	%fd7422, %fd1518, %fd1518;
	st.local.f64 	[%rd1+720], %fd7422;
	add.f64 	%fd7423, %fd1519, %fd1519;
	st.local.f64 	[%rd1+728], %fd7423;
	fma.rn.f64 	%fd7424, %fd1505, %fd7409, 0d0000000000000000;
	fma.rn.f64 	%fd7425, %fd1506, %fd7410, %fd7424;
	fma.rn.f64 	%fd7426, %fd1507, %fd7411, %fd7425;
	fma.rn.f64 	%fd7427, %fd1508, %fd7412, %fd7426;
	fma.rn.f64 	%fd7428, %fd1509, %fd7413, %fd7427;
	fma.rn.f64 	%fd7429, %fd1510, %fd7414, %fd7428;
	fma.rn.f64 	%fd7430, %fd1511, %fd7415, %fd7429;
	fma.rn.f64 	%fd7431, %fd1512, %fd7416, %fd7430;
	fma.rn.f64 	%fd7432, %fd1513, %fd7417, %fd7431;
	fma.rn.f64 	%fd7433, %fd1514, %fd7418, %fd7432;
	fma.rn.f64 	%fd7434, %fd1515, %fd7419, %fd7433;
	fma.rn.f64 	%fd7435, %fd1516, %fd7420, %fd7434;
	fma.rn.f64 	%fd7436, %fd1517, %fd7421, %fd7435;
	fma.rn.f64 	%fd7437, %fd1518, %fd7422, %fd7436;
	fma.rn.f64 	%fd7438, %fd1519, %fd7423, %fd7437;
	ld.local.f64 	%fd7439, [%rd1+496];
	mul.f64 	%fd7440, %fd7439, %fd1505;
	fma.rn.f64 	%fd7441, %fd7438, 0d3FE0000000000000, %fd7440;
	ld.local.f64 	%fd7442, [%rd1+504];
	fma.rn.f64 	%fd7443, %fd7442, %fd1506, %fd7441;
	ld.local.f64 	%fd7444, [%rd1+512];
	fma.rn.f64 	%fd7445, %fd7444, %fd1507, %fd7443;
	ld.local.f64 	%fd7446, [%rd1+520];
	fma.rn.f64 	%fd7447, %fd7446, %fd1508, %fd7445;
	ld.local.f64 	%fd7448, [%rd1+528];
	fma.rn.f64 	%fd7449, %fd7448, %fd1509, %fd7447;
	ld.local.f64 	%fd7450, [%rd1+536];
	fma.rn.f64 	%fd7451, %fd7450, %fd1510, %fd7449;
	ld.local.f64 	%fd7452, [%rd1+544];
	fma.rn.f64 	%fd7453, %fd7452, %fd1511, %fd7451;
	ld.local.f64 	%fd7454, [%rd1+552];
	fma.rn.f64 	%fd7455, %fd7454, %fd1512, %fd7453;
	ld.local.f64 	%fd7456, [%rd1+560];
	fma.rn.f64 	%fd7457, %fd7456, %fd1513, %fd7455;
	ld.local.f64 	%fd7458, [%rd1+568];
	fma.rn.f64 	%fd7459, %fd7458, %fd1514, %fd7457;
	ld.local.f64 	%fd7460, [%rd1+576];
	fma.rn.f64 	%fd7461, %fd7460, %fd1515, %fd7459;
	ld.local.f64 	%fd7462, [%rd1+584];
	fma.rn.f64 	%fd7463, %fd7462, %fd1516, %fd7461;
	ld.local.f64 	%fd7464, [%rd1+592];
	fma.rn.f64 	%fd7465, %fd7464, %fd1517, %fd7463;
	ld.local.f64 	%fd7466, [%rd1+600];
	fma.rn.f64 	%fd7467, %fd7466, %fd1518, %fd7465;
	ld.local.f64 	%fd7468, [%rd1+608];
	fma.rn.f64 	%fd7469, %fd7468, %fd1519, %fd7467;
	ld.local.f64 	%fd7470, [%rd1+5072];
	add.f64 	%fd7471, %fd7469, %fd7470;
	st.local.f64 	[%rd1+5040], %fd7471;
	add.s32 	%r82, %r99, 1;
	sqrt.rn.f64 	%fd7472, %fd1520;
	sqrt.rn.f64 	%fd7473, %fd1521;
	add.u64 	%rd232, %SP, 16;
	add.u64 	%rd233, %SPL, 16;
	st.local.u32 	[%rd233], %r82;
	st.local.f64 	[%rd233+8], %fd7471;
	st.local.v2.f64 	[%rd233+16], {%fd8003, %fd7472};
	st.local.v2.f64 	[%rd233+32], {%fd7473, %fd1503};
	mov.u64 	%rd234, $str$3;
	cvta.global.u64 	%rd235, %rd234;
	{ // callseq 16, 0
	.param .b64 param0;
	st.param.b64 	[param0], %rd235;
	.param .b64 param1;
	st.param.b64 	[param1], %rd232;
	.param .b32 retval0;
	call.uni (retval0), 
	vprintf, 
	(
	param0, 
	param1
	);
	ld.param.b32 	%r83, [retval0];
	} // callseq 16
	ld.local.f64 	%fd8003, [%rd1+5032];
$L__BB5_55:
	ld.local.f64 	%fd7474, [%rd1+5096];
	setp.geu.f64 	%p190, %fd8003, %fd7474;
	@%p190 bra 	$L__BB5_58;
	ld.local.f64 	%fd7475, [%rd1+5056];
	ld.local.f64 	%fd7476, [%rd1+5088];
	mul.f64 	%fd7477, %fd7476, %fd7476;
	setp.gtu.f64 	%p191, %fd7475, %fd7477;
	ld.local.f64 	%fd7479, [%rd1+5048];
	setp.gtu.f64 	%p192, %fd7479, %fd7477;
	or.pred  	%p193, %p191, %p192;
	@%p193 bra 	$L__BB5_58;
	mov.b32 	%r85, 1;
	st.local.u32 	[%rd1+5080], %r85;
	ld.local.f64 	%fd7481, [%rd1+984];
	add.f64 	%fd7482, %fd7481, %fd7481;
	st.local.f64 	[%rd1+616], %fd7482;
	ld.local.f64 	%fd7483, [%rd1+992];
	add.f64 	%fd7484, %fd7483, %fd7483;
	st.local.f64 	[%rd1+624], %fd7484;
	ld.local.f64 	%fd7485, [%rd1+1000];
	add.f64 	%fd7486, %fd7485, %fd7485;
	st.local.f64 	[%rd1+632], %fd7486;
	ld.local.f64 	%fd7487, [%rd1+1008];
	add.f64 	%fd7488, %fd7487, %fd7487;
	st.local.f64 	[%rd1+640], %fd7488;
	ld.local.f64 	%fd7489, [%rd1+1016];
	add.f64 	%fd7490, %fd7489, %fd7489;
	st.local.f64 	[%rd1+648], %fd7490;
	ld.local.f64 	%fd7491, [%rd1+1024];
	add.f64 	%fd7492, %fd7491, %fd7491;
	st.local.f64 	[%rd1+656], %fd7492;
	ld.local.f64 	%fd7493, [%rd1+1032];
	add.f64 	%fd7494, %fd7493, %fd7493;
	st.local.f64 	[%rd1+664], %fd7494;
	ld.local.f64 	%fd7495, [%rd1+1040];
	add.f64 	%fd7496, %fd7495, %fd7495;
	st.local.f64 	[%rd1+672], %fd7496;
	ld.local.f64 	%fd7497, [%rd1+1048];
	add.f64 	%fd7498, %fd7497, %fd7497;
	st.local.f64 	[%rd1+680], %fd7498;
	ld.local.f64 	%fd7499, [%rd1+1056];
	add.f64 	%fd7500, %fd7499, %fd7499;
	st.local.f64 	[%rd1+688], %fd7500;
	ld.local.f64 	%fd7501, [%rd1+1064];
	add.f64 	%fd7502, %fd7501, %fd7501;
	st.local.f64 	[%rd1+696], %fd7502;
	ld.local.f64 	%fd7503, [%rd1+1072];
	add.f64 	%fd7504, %fd7503, %fd7503;
	st.local.f64 	[%rd1+704], %fd7504;
	ld.local.f64 	%fd7505, [%rd1+1080];
	add.f64 	%fd7506, %fd7505, %fd7505;
	st.local.f64 	[%rd1+712], %fd7506;
	ld.local.f64 	%fd7507, [%rd1+1088];
	add.f64 	%fd7508, %fd7507, %fd7507;
	st.local.f64 	[%rd1+720], %fd7508;
	ld.local.f64 	%fd7509, [%rd1+1096];
	add.f64 	%fd7510, %fd7509, %fd7509;
	st.local.f64 	[%rd1+728], %fd7510;
	fma.rn.f64 	%fd7511, %fd7481, %fd7482, 0d0000000000000000;
	fma.rn.f64 	%fd7512, %fd7483, %fd7484, %fd7511;
	fma.rn.f64 	%fd7513, %fd7485, %fd7486, %fd7512;
	fma.rn.f64 	%fd7514, %fd7487, %fd7488, %fd7513;
	fma.rn.f64 	%fd7515, %fd7489, %fd7490, %fd7514;
	fma.rn.f64 	%fd7516, %fd7491, %fd7492, %fd7515;
	fma.rn.f64 	%fd7517, %fd7493, %fd7494, %fd7516;
	fma.rn.f64 	%fd7518, %fd7495, %fd7496, %fd7517;
	fma.rn.f64 	%fd7519, %fd7497, %fd7498, %fd7518;
	fma.rn.f64 	%fd7520, %fd7499, %fd7500, %fd7519;
	fma.rn.f64 	%fd7521, %fd7501, %fd7502, %fd7520;
	fma.rn.f64 	%fd7522, %fd7503, %fd7504, %fd7521;
	fma.rn.f64 	%fd7523, %fd7505, %fd7506, %fd7522;
	fma.rn.f64 	%fd7524, %fd7507, %fd7508, %fd7523;
	fma.rn.f64 	%fd7525, %fd7509, %fd7510, %fd7524;
	ld.local.f64 	%fd7526, [%rd1+496];
	mul.f64 	%fd7527, %fd7526, %fd7481;
	fma.rn.f64 	%fd7528, %fd7525, 0d3FE0000000000000, %fd7527;
	ld.local.f64 	%fd7529, [%rd1+504];
	fma.rn.f64 	%fd7530, %fd7529, %fd7483, %fd7528;
	ld.local.f64 	%fd7531, [%rd1+512];
	fma.rn.f64 	%fd7532, %fd7531, %fd7485, %fd7530;
	ld.local.f64 	%fd7533, [%rd1+520];
	fma.rn.f64 	%fd7534, %fd7533, %fd7487, %fd7532;
	ld.local.f64 	%fd7535, [%rd1+528];
	fma.rn.f64 	%fd7536, %fd7535, %fd7489, %fd7534;
	ld.local.f64 	%fd7537, [%rd1+536];
	fma.rn.f64 	%fd7538, %fd7537, %fd7491, %fd7536;
	ld.local.f64 	%fd7539, [%rd1+544];
	fma.rn.f64 	%fd7540, %fd7539, %fd7493, %fd7538;
	ld.local.f64 	%fd7541, [%rd1+552];
	fma.rn.f64 	%fd7542, %fd7541, %fd7495, %fd7540;
	ld.local.f64 	%fd7543, [%rd1+560];
	fma.rn.f64 	%fd7544, %fd7543, %fd7497, %fd7542;
	ld.local.f64 	%fd7545, [%rd1+568];
	fma.rn.f64 	%fd7546, %fd7545, %fd7499, %fd7544;
	ld.local.f64 	%fd7547, [%rd1+576];
	fma.rn.f64 	%fd7548, %fd7547, %fd7501, %fd7546;
	ld.local.f64 	%fd7549, [%rd1+584];
	fma.rn.f64 	%fd7550, %fd7549, %fd7503, %fd7548;
	ld.local.f64 	%fd7551, [%rd1+592];
	fma.rn.f64 	%fd7552, %fd7551, %fd7505, %fd7550;
	ld.local.f64 	%fd7553, [%rd1+600];
	fma.rn.f64 	%fd7554, %fd7553, %fd7507, %fd7552;
	ld.local.f64 	%fd7555, [%rd1+608];
	fma.rn.f64 	%fd7556, %fd7555, %fd7509, %fd7554;
	ld.local.f64 	%fd7557, [%rd1+5072];
	add.f64 	%fd7558, %fd7556, %fd7557;
	st.local.f64 	[%rd1+5040], %fd7558;
	bra.uni 	$L__BB5_59;
$L__BB5_58:
	add.s32 	%r99, %r99, 1;
	ld.local.u32 	%r86, [%rd1+5104];
	setp.lt.s32 	%p194, %r99, %r86;
	@%p194 bra 	$L__BB5_21;
$L__BB5_59:
	ld.param.u32 	%r95, [_Z24update_membership_matrixPdS_S_dii_param_4];
	mov.u32 	%r102, %tid.y;
	setp.ge.s32 	%p195, %r102, %r95;
	@%p195 bra 	$L__BB5_62;
	ld.param.u32 	%r96, [_Z24update_membership_matrixPdS_S_dii_param_4];
	ld.param.u64 	%rd242, [_Z24update_membership_matrixPdS_S_dii_param_1];
	ld.param.u64 	%rd241, [_Z24update_membership_matrixPdS_S_dii_param_0];
	ld.local.u64 	%rd13, [%rd1];
	mov.u32 	%r87, %ctaid.x;
	mov.u32 	%r88, %ntid.x;
	mov.u32 	%r89, %tid.x;
	mad.lo.s32 	%r90, %r87, %r88, %r89;
	mul.lo.s32 	%r16, %r96, %r90;
	mov.u32 	%r17, %ntid.y;
	cvta.to.global.u64 	%rd14, %rd241;
	cvta.to.global.u64 	%rd15, %rd242;
$L__BB5_61:
	ld.param.u32 	%r97, [_Z24update_membership_matrixPdS_S_dii_param_4];
	mul.wide.s32 	%rd236, %r102, 8;
	add.s64 	%rd237, %rd13, %rd236;
	ld.f64 	%fd7559, [%rd237];
	add.s32 	%r91, %r102, %r16;
	mul.wide.s32 	%rd238, %r91, 8;
	add.s64 	%rd239, %rd14, %rd238;
	st.global.f64 	[%rd239], %fd7559;
	add.s64 	%rd240, %rd15, %rd238;
	st.global.f64 	[%rd240], %fd7559;
	add.s32 	%r102, %r102, %r17;
	setp.lt.s32 	%p196, %r102, %r97;
	@%p196 bra 	$L__BB5_61;
$L__BB5_62:
	ret;

}


// ===== COMPILED SASS (sm_100) =====

	.target	sm_100

	.elftype	@"ET_EXEC"


//--------------------- .note.nv.tkinfo           --------------------------
	.section	.note.nv.tkinfo,"",@"SHT_NOTE"
	.sectionflags	@"SHF_NOTE_NV_TKINFO"
	.tkinfo
        /*0018*/ 	.word	0x00000002
        /*0030*/ 	.string	""
        /*0030*/ 	.string	"ptxas"
        /*0030*/ 	.string	"Cuda compilation tools, release 13.0, V13.0.88"
        /*0030*/ 	.string	"Build cuda_13.0.r13.0/compiler.36424714_0"
        /*0030*/ 	.string	"-arch sm_100 -m 64 "



//--------------------- .note.nv.cuinfo           --------------------------
	.section	.note.nv.cuinfo,"",@"SHT_NOTE"
	.sectionflags	@"SHF_NOTE_NV_CUINFO"
        /*0018*/ 	.short	0x0002
        /*001a*/ 	.short	0x0064
        /*001c*/ 	.short	0x0082
	.zero		2


//--------------------- .nv.info                  --------------------------
	.section	.nv.info,"",@"SHT_CUDA_INFO"
	.align	4


	//----- nvinfo : EIATTR_REGCOUNT
	.align		4
        /*0000*/ 	.byte	0x04, 0x2f
        /*0002*/ 	.short	(.L_7 - .L_6)
	.align		4
.L_6:
        /*0004*/ 	.word	index@(_Z18load_scalar_bufferPdS_S_ii)
        /*0008*/ 	.word	0x00000018


	//----- nvinfo : EIATTR_FRAME_SIZE
	.align		4
.L_7:
        /*000c*/ 	.byte	0x04, 0x11
        /*000e*/ 	.short	(.L_9 - .L_8)
	.align		4
.L_8:
        /*0010*/ 	.word	index@(_Z18load_scalar_bufferPdS_S_ii)
        /*0014*/ 	.word	0x00000000


	//----- nvinfo : EIATTR_REGCOUNT
	.align		4
.L_9:
        /*0018*/ 	.byte	0x04, 0x2f
        /*001a*/ 	.short	(.L_11 - .L_10)
	.align		4
.L_10:
        /*001c*/ 	.word	index@(_Z19calculate_centroidsPdS_S_ii)
        /*0020*/ 	.word	0x00000016


	//----- nvinfo : EIATTR_FRAME_SIZE
	.align		4
.L_11:
        /*0024*/ 	.byte	0x04, 0x11
        /*0026*/ 	.short	(.L_13 - .L_12)
	.align		4
.L_12:
        /*0028*/ 	.word	index@(_Z19calculate_centroidsPdS_S_ii)
        /*002c*/ 	.word	0x00000000


	//----- nvinfo : EIATTR_REGCOUNT
	.align		4
.L_13:
        /*0030*/ 	.byte	0x04, 0x2f
        /*0032*/ 	.short	(.L_15 - .L_14)
	.align		4
.L_14:
        /*0034*/ 	.word	index@(_Z14find_centroidsPdS_S_ii)
        /*0038*/ 	.word	0x00000012


	//----- nvinfo : EIATTR_FRAME_SIZE
	.align		4
.L_15:
        /*003c*/ 	.byte	0x04, 0x11
        /*003e*/ 	.short	(.L_17 - .L_16)
	.align		4
.L_16:
        /*0040*/ 	.word	index@($__internal_3_$__cuda_sm20_dblrcp_rn_slowpath_v3)
        /*0044*/ 	.word	0x00000000


	//----- nvinfo : EIATTR_FRAME_SIZE
	.align		4
.L_17:
        /*0048*/ 	.byte	0x04, 0x11
        /*004a*/ 	.short	(.L_19 - .L_18)
	.align		4
.L_18:
        /*004c*/ 	.word	index@(_Z14find_centroidsPdS_S_ii)
        /*0050*/ 	.word	0x00000000


	//----- nvinfo : EIATTR_REGCOUNT
	.align		4
.L_19:
        /*0054*/ 	.byte	0x04, 0x2f
        /*0056*/ 	.short	(.L_21 - .L_20)
	.align		4
.L_20:
        /*0058*/ 	.word	index@(_Z6init_SPdi)
        /*005c*/ 	.word	0x0000000a


	//----- nvinfo : EIATTR_FRAME_SIZE
	.align		4
.L_21:
        /*0060*/ 	.byte	0x04, 0x11
        /*0062*/ 	.short	(.L_23 - .L_22)
	.align		4
.L_22:
        /*0064*/ 	.word	index@(_Z6init_SPdi)
        /*0068*/ 	.word	0x00000000


	//----- nvinfo : EIATTR_REGCOUNT
	.align		4
.L_23:
        /*006c*/ 	.byte	0x04, 0x2f
        /*006e*/ 	.short	(.L_25 - .L_24)
	.align		4
.L_24:
        /*0070*/ 	.word	index@(_Z14build_h_matrixPdS_S_S_)
        /*0074*/ 	.word	0x0000000f


	//----- nvinfo : EIATTR_FRAME_SIZE
	.align		4
.L_25:
        /*0078*/ 	.byte	0x04, 0x11
        /*007a*/ 	.short	(.L_27 - .L_26)
	.align		4
.L_26:
        /*007c*/ 	.word	index@(_Z14build_h_matrixPdS_S_S_)
        /*0080*/ 	.word	0x00000000


	//----- nvinfo : EIATTR_REGCOUNT
	.align		4
.L_27:
        /*0084*/ 	.byte	0x04, 0x2f
        /*0086*/ 	.short	(.L_29 - .L_28)
	.align		4
.L_28:
        /*0088*/ 	.word	index@(_Z24update_membership_matrixPdS_S_dii)
        /*008c*/ 	.word	0x000000ff


	//----- nvinfo : EIATTR_FRAME_SIZE
	.align		4
.L_29:
        /*0090*/ 	.byte	0x04, 0x11
        /*0092*/ 	.short	(.L_31 - .L_30)
	.align		4
.L_30:
        /*0094*/ 	.word	index@($__internal_2_$__cuda_sm20_dsqrt_rn_f64_mediumpath_v1)
        /*0098*/ 	.word	0x00001810


	//----- nvinfo : EIATTR_FRAME_SIZE
	.align		4
.L_31:
        /*009c*/ 	.byte	0x04, 0x11
        /*009e*/ 	.short	(.L_33 - .L_32)
	.align		4
.L_32:
        /*00a0*/ 	.word	index@($__internal_1_$__cuda_sm20_div_rn_f64_full)
        /*00a4*/ 	.word	0x00001810


	//----- nvinfo : EIATTR_FRAME_SIZE
	.align		4
.L_33:
        /*00a8*/ 	.byte	0x04, 0x11
        /*00aa*/ 	.short	(.L_35 - .L_34)
	.align		4
.L_34:
        /*00ac*/ 	.word	index@($__internal_0_$__cuda_sm20_dblrcp_rn_slowpath_v3)
        /*00b0*/ 	.word	0x00001810


	//----- nvinfo : EIATTR_FRAME_SIZE
	.align		4
.L_35:
        /*00b4*/ 	.byte	0x04, 0x11
        /*00b6*/ 	.short	(.L_37 - .L_36)
	.align		4
.L_36:
        /*00b8*/ 	.word	index@(_Z24update_membership_matrixPdS_S_dii)
        /*00bc*/ 	.word	0x00001810


	//----- nvinfo : EIATTR_MIN_STACK_SIZE
	.align		4
.L_37:
        /*00c0*/ 	.byte	0x04, 0x12
        /*00c2*/ 	.short	(.L_39 - .L_38)
	.align		4
.L_38:
        /*00c4*/ 	.word	index@(_Z24update_membership_matrixPdS_S_dii)
        /*00c8*/ 	.word	0x00001810


	//----- nvinfo : EIATTR_MIN_STACK_SIZE
	.align		4
.L_39:
        /*00cc*/ 	.byte	0x04, 0x12
        /*00ce*/ 	.short	(.L_41 - .L_40)
	.align		4
.L_40:
        /*00d0*/ 	.word	index@(_Z14build_h_matrixPdS_S_S_)
        /*00d4*/ 	.word	0x00000000


	//----- nvinfo : EIATTR_MIN_STACK_SIZE
	.align		4
.L_41:
        /*00d8*/ 	.byte	0x04, 0x12
        /*00da*/ 	.short	(.L_43 - .L_42)
	.align		4
.L_42:
        /*00dc*/ 	.word	index@(_Z6init_SPdi)
        /*00e0*/ 	.word	0x00000000


	//----- nvinfo : EIATTR_MIN_STACK_SIZE
	.align		4
.L_43:
        /*00e4*/ 	.byte	0x04, 0x12
        /*00e6*/ 	.short	(.L_45 - .L_44)
	.align		4
.L_44:
        /*00e8*/ 	.word	index@(_Z14find_centroidsPdS_S_ii)
        /*00ec*/ 	.word	0x00000000


	//----- nvinfo : EIATTR_MIN_STACK_SIZE
	.align		4
.L_45:
        /*00f0*/ 	.byte	0x04, 0x12
        /*00f2*/ 	.short	(.L_47 - .L_46)
	.align		4
.L_46:
        /*00f4*/ 	.word	index@(_Z19calculate_centroidsPdS_S_ii)
        /*00f8*/ 	.word	0x00000000


	//----- nvinfo : EIATTR_MIN_STACK_SIZE
	.align		4
.L_47:
        /*00fc*/ 	.byte	0x04, 0x12
        /*00fe*/ 	.short	(.L_49 - .L_48)
	.align		4
.L_48:
        /*0100*/ 	.word	index@(_Z18load_scalar_bufferPdS_S_ii)
        /*0104*/ 	.word	0x00000000
.L_49:


//--------------------- .nv.compat                --------------------------
	.section	.nv.compat,"",@"SHT_CUDA_COMPAT_INFO"
	.align	4
        /*0000*/ 	.byte	0x02, 0x09, 0x00, 0x00, 0x02, 0x02, 0x01, 0x00, 0x02, 0x05, 0x05, 0x00, 0x03, 0x07, 0x01, 0x01
        /*0010*/ 	.byte	0x02, 0x03, 0x00, 0x00, 0x02, 0x06, 0x01, 0x00, 0x04, 0x0b, 0x08, 0x00, 0x01, 0x00, 0x00, 0x00
        /*0020*/ 	.byte	0x00, 0x00, 0x00, 0x00


//--------------------- .nv.info._Z24update_membership_matrixPdS_S_dii --------------------------
	.section	.nv.info._Z24update_membership_matrixPdS_S_dii,"",@"SHT_CUDA_INFO"
	.sectionflags	@""
	.align	4


	//----- nvinfo : EIATTR_CUDA_API_VERSION
	.align		4
        /*0000*/ 	.byte	0x04, 0x37
        /*0002*/ 	.short	(.L_51 - .L_50)
.L_50:
        /*0004*/ 	.word	0x00000082


	//----- nvinfo : EIATTR_KPARAM_INFO
	.align		4
.L_51:
        /*0008*/ 	.byte	0x04, 0x17
        /*000a*/ 	.short	(.L_53 - .L_52)
.L_52:
        /*000c*/ 	.word	0x00000000
        /*0010*/ 	.short	0x0005
        /*0012*/ 	.short	0x0024
        /*0014*/ 	.byte	0x00, 0xf0, 0x11, 0x00


	//----- nvinfo : EIATTR_KPARAM_INFO
	.align		4
.L_53:
        /*0018*/ 	.byte	0x04, 0x17
        /*001a*/ 	.short	(.L_55 - .L_54)
.L_54:
        /*001c*/ 	.word	0x00000000
        /*0020*/ 	.short	0x0004
        /*0022*/ 	.short	0x0020
        /*0024*/ 	.byte	0x00, 0xf0, 0x11, 0x00


	//----- nvinfo : EIATTR_KPARAM_INFO
	.align		4
.L_55:
        /*0028*/ 	.byte	0x04, 0x17
        /*002a*/ 	.short	(.L_57 - .L_56)
.L_56:
        /*002c*/ 	.word	0x00000000
        /*0030*/ 	.short	0x0003
        /*0032*/ 	.short	0x0018
        /*0034*/ 	.byte	0x00, 0xf0, 0x21, 0x00


	//----- nvinfo : EIATTR_KPARAM_INFO
	.align		4
.L_57:
        /*0038*/ 	.byte	0x04, 0x17
        /*003a*/ 	.short	(.L_59 - .L_58)
.L_58:
        /*003c*/ 	.word	0x00000000
        /*0040*/ 	.short	0x0002
        /*0042*/ 	.short	0x0010
        /*0044*/ 	.byte	0x00, 0xf5, 0x21, 0x00


	//----- nvinfo : EIATTR_KPARAM_INFO
	.align		4
.L_59:
        /*0048*/ 	.byte	0x04, 0x17
        /*004a*/ 	.short	(.L_61 - .L_60)
.L_60:
        /*004c*/ 	.word	0x00000000
        /*0050*/ 	.short	0x0001
        /*0052*/ 	.short	0x0008
        /*0054*/ 	.byte	0x00, 0xf5, 0x21, 0x00


	//----- nvinfo : EIATTR_KPARAM_INFO
	.align		4
.L_61:
        /*0058*/ 	.byte	0x04, 0x17
        /*005a*/ 	.short	(.L_63 - .L_62)
.L_62:
        /*005c*/ 	.word	0x00000000
        /*0060*/ 	.short	0x0000
        /*0062*/ 	.short	0x0000
        /*0064*/ 	.byte	0x00, 0xf5, 0x21, 0x00


	//----- nvinfo : EIATTR_SPARSE_MMA_MASK
	.align		4
.L_63:
        /*0068*/ 	.byte	0x03, 0x50
        /*006a*/ 	.short	0x0000


	//----- nvinfo : EIATTR_MAXREG_COUNT
	.align		4
        /*006c*/ 	.byte	0x03, 0x1b
        /*006e*/ 	.short	0x00ff


	//----- nvinfo : EIATTR_EXTERNS
	.align		4
        /*0070*/ 	.byte	0x04, 0x0f
        /*0072*/ 	.short	(.L_65 - .L_64)


	//   ....[0]....
	.align		4
.L_64:
        /*0074*/ 	.word	index@(vprintf)


	//----- nvinfo : EIATTR_ANNOTATIONS
	.align		4
.L_65:
        /*0078*/ 	.byte	0x04, 0x55
        /*007a*/ 	.short	(.L_67 - .L_66)


	//   ....[0]....
.L_66:
        /*007c*/ 	.word	0x00000001
        /*0080*/ 	.byte	0x90, 0x00, 0x00, 0x00, 0x01, 0x00, 0x00, 0x00, 0x20, 0x05, 0x00, 0x00, 0x01, 0x00, 0x00, 0x00
        /* <DEDUP_REMOVED lines=170> */
        /*0b30*/ 	.byte	0x20, 0xe1, 0x02, 0x00, 0x01, 0x00, 0x00, 0x00, 0x50, 0xe1, 0x02, 0x00


	//----- nvinfo : EIATTR_MERCURY_ISA_VERSION
	.align		4
.L_67:
        /*0b3c*/ 	.byte	0x03, 0x5f
        /*0b3e*/ 	.short	0x0101


	//----- nvinfo : EIATTR_VRC_CTA_INIT_COUNT
	.align		4
        /*0b40*/ 	.byte	0x02, 0x4a
	.zero		1
	.zero		1


	//----- nvinfo : EIATTR_SYSCALL_OFFSETS
	.align		4
        /*0b44*/ 	.byte	0x04, 0x46
        /*0b46*/ 	.short	(.L_69 - .L_68)


	//   ....[0]....
.L_68:
        /*0b48*/ 	.word	0x00000790


	//   ....[1]....
        /*0b4c*/ 	.word	0x000039d0


	//   ....[2]....
        /*0b50*/ 	.word	0x000063a0


	//   ....[3]....
        /*0b54*/ 	.word	0x000114c0


	//   ....[4]....
        /*0b58*/ 	.word	0x00015130


	//   ....[5]....
        /*0b5c*/ 	.word	0x00016ad0


	//   ....[6]....
        /*0b60*/ 	.word	0x00016b60


	//   ....[7]....
        /*0b64*/ 	.word	0x00018f20


	//   ....[8]....
        /*0b68*/ 	.word	0x0001b440


	//   ....[9]....
        /*0b6c*/ 	.word	0x0001b4d0


	//   ....[10]....
        /*0b70*/ 	.word	0x00021af0


	//   ....[11]....
        /*0b74*/ 	.word	0x00023490


	//   ....[12]....
        /*0b78*/ 	.word	0x00023520


	//   ....[13]....
        /*0b7c*/ 	.word	0x000258e0


	//   ....[14]....
        /*0b80*/ 	.word	0x00027e00


	//   ....[15]....
        /*0b84*/ 	.word	0x00027e90


	//   ....[16]....
        /*0b88*/ 	.word	0x0002e030


	//----- nvinfo : EIATTR_EXIT_INSTR_OFFSETS
	.align		4
.L_69:
        /*0b8c*/ 	.byte	0x04, 0x1c
        /*0b8e*/ 	.short	(.L_71 - .L_70)


	//   ....[0]....
.L_70:
        /*0b90*/ 	.word	0x000000d0


	//   ....[1]....
        /*0b94*/ 	.word	0x0002e760


	//   ....[2]....
        /*0b98*/ 	.word	0x0002e8a0


	//----- nvinfo : EIATTR_CRS_STACK_SIZE
	.align		4
.L_71:
        /*0b9c*/ 	.byte	0x04, 0x1e
        /*0b9e*/ 	.short	(.L_73 - .L_72)
.L_72:
        /*0ba0*/ 	.word	0x00000000


	//----- nvinfo : EIATTR_CBANK_PARAM_SIZE
	.align		4
.L_73:
        /*0ba4*/ 	.byte	0x03, 0x19
        /*0ba6*/ 	.short	0x0028


	//----- nvinfo : EIATTR_PARAM_CBANK
	.align		4
        /*0ba8*/ 	.byte	0x04, 0x0a
        /*0baa*/ 	.short	(.L_75 - .L_74)
	.align		4
.L_74:
        /*0bac*/ 	.word	index@(.nv.constant0._Z24update_membership_matrixPdS_S_dii)
        /*0bb0*/ 	.short	0x0380
        /*0bb2*/ 	.short	0x0028


	//----- nvinfo : EIATTR_SW_WAR
	.align		4
.L_75:
        /*0bb4*/ 	.byte	0x04, 0x36
        /*0bb6*/ 	.short	(.L_77 - .L_76)
.L_76:
        /*0bb8*/ 	.word	0x00000008
.L_77:


//--------------------- .nv.info._Z14build_h_matrixPdS_S_S_ --------------------------
	.section	.nv.info._Z14build_h_matrixPdS_S_S_,"",@"SHT_CUDA_INFO"
	.sectionflags	@""
	.align	4


	//----- nvinfo : EIATTR_CUDA_API_VERSION
	.align		4
        /*0000*/ 	.byte	0x04, 0x37
        /*0002*/ 	.short	(.L_79 - .L_78)
.L_78:
        /*0004*/ 	.word	0x00000082


	//----- nvinfo : EIATTR_KPARAM_INFO
	.align		4
.L_79:
        /*0008*/ 	.byte	0x04, 0x17
        /*000a*/ 	.short	(.L_81 - .L_80)
.L_80:
        /*000c*/ 	.word	0x00000000
        /*0010*/ 	.short	0x0003
        /*0012*/ 	.short	0x0018
        /*0014*/ 	.byte	0x00, 0xf5, 0x21, 0x00


	//----- nvinfo : EIATTR_KPARAM_INFO
	.align		4
.L_81:
        /*0018*/ 	.byte	0x04, 0x17
        /*001a*/ 	.short	(.L_83 - .L_82)
.L_82:
        /*001c*/ 	.word	0x00000000
        /*0020*/ 	.short	0x0002
        /*0022*/ 	.short	0x0010
        /*0024*/ 	.byte	0x00, 0xf5, 0x21, 0x00


	//----- nvinfo : EIATTR_KPARAM_INFO
	.align		4
.L_83:
        /*0028*/ 	.byte	0x04, 0x17
        /*002a*/ 	.short	(.L_85 - .L_84)
.L_84:
        /*002c*/ 	.word	0x00000000
        /*0030*/ 	.short	0x0001
        /*0032*/ 	.short	0x0008
        /*0034*/ 	.byte	0x00, 0xf5, 0x21, 0x00


	//----- nvinfo : EIATTR_KPARAM_INFO
	.align		4
.L_85:
        /*0038*/ 	.byte	0x04, 0x17
        /*003a*/ 	.short	(.L_87 - .L_86)
.L_86:
        /*003c*/ 	.word	0x00000000
        /*0040*/ 	.short	0x0000
        /*0042*/ 	.short	0x0000
        /*0044*/ 	.byte	0x00, 0xf5, 0x21, 0x00


	//----- nvinfo : EIATTR_SPARSE_MMA_MASK
	.align		4
.L_87:
        /*0048*/ 	.byte	0x03, 0x50
        /*004a*/ 	.short	0x0000


	//----- nvinfo : EIATTR_MAXREG_COUNT
	.align		4
        /*004c*/ 	.byte	0x03, 0x1b
        /*004e*/ 	.short	0x00ff


	//----- nvinfo : EIATTR_NUM_BARRIERS
	.align		4
        /*0050*/ 	.byte	0x02, 0x4c
        /*0052*/ 	.byte	0x01
	.zero		1


	//----- nvinfo : EIATTR_MERCURY_ISA_VERSION
	.align		4
        /*0054*/ 	.byte	0x03, 0x5f
        /*0056*/ 	.short	0x0101


	//----- nvinfo : EIATTR_VRC_CTA_INIT_COUNT
	.align		4
        /*0058*/ 	.byte	0x02, 0x4a
	.zero		1
	.zero		1


	//----- nvinfo : EIATTR_EXIT_INSTR_OFFSETS
	.align		4
        /*005c*/ 	.byte	0x04, 0x1c
        /*005e*/ 	.short	(.L_89 - .L_88)


	//   ....[0]....
.L_88:
        /*0060*/ 	.word	0x000002e0


	//   ....[1]....
        /*0064*/ 	.word	0x000003c0


	//----- nvinfo : EIATTR_CRS_STACK_SIZE
	.align		4
.L_89:
        /*0068*/ 	.byte	0x04, 0x1e
        /*006a*/ 	.short	(.L_91 - .L_90)
.L_90:
        /*006c*/ 	.word	0x00000000


	//----- nvinfo : EIATTR_CBANK_PARAM_SIZE
	.align		4
.L_91:
        /*0070*/ 	.byte	0x03, 0x19
        /*0072*/ 	.short	0x0020


	//----- nvinfo : EIATTR_PARAM_CBANK
	.align		4
        /*0074*/ 	.byte	0x04, 0x0a
        /*0076*/ 	.short	(.L_93 - .L_92)
	.align		4
.L_92:
        /*0078*/ 	.word	index@(.nv.constant0._Z14build_h_matrixPdS_S_S_)
        /*007c*/ 	.short	0x0380
        /*007e*/ 	.short	0x0020


	//----- nvinfo : EIATTR_SW_WAR
	.align		4
.L_93:
        /*0080*/ 	.byte	0x04, 0x36
        /*0082*/ 	.short	(.L_95 - .L_94)
.L_94:
        /*0084*/ 	.word	0x00000008
.L_95:


//--------------------- .nv.info._Z6init_SPdi     --------------------------
	.section	.nv.info._Z6init_SPdi,"",@"SHT_CUDA_INFO"
	.sectionflags	@""
	.align	4


	//----- nvinfo : EIATTR_CUDA_API_VERSION
	.align		4
        /*0000*/ 	.byte	0x04, 0x37
        /*0002*/ 	.short	(.L_97 - .L_96)
.L_96:
        /*0004*/ 	.word	0x00000082


	//----- nvinfo : EIATTR_KPARAM_INFO
	.align		4
.L_97:
        /*0008*/ 	.byte	0x04, 0x17
        /*000a*/ 	.short	(.L_99 - .L_98)
.L_98:
        /*000c*/ 	.word	0x00000000
        /*0010*/ 	.short	0x0001
        /*0012*/ 	.short	0x0008
        /*0014*/ 	.byte	0x00, 0xf0, 0x11, 0x00


	//----- nvinfo : EIATTR_KPARAM_INFO
	.align		4
.L_99:
        /*0018*/ 	.byte	0x04, 0x17
        /*001a*/ 	.short	(.L_101 - .L_100)
.L_100:
        /*001c*/ 	.word	0x00000000
        /*0020*/ 	.short	0x0000
        /*0022*/ 	.short	0x0000
        /*0024*/ 	.byte	0x00, 0xf5, 0x21, 0x00


	//----- nvinfo : EIATTR_SPARSE_MMA_MASK
	.align		4
.L_101:
        /*0028*/ 	.byte	0x03, 0x50
        /*002a*/ 	.short	0x0000


	//----- nvinfo : EIATTR_MAXREG_COUNT
	.align		4
        /*002c*/ 	.byte	0x03, 0x1b
        /*002e*/ 	.short	0x00ff


	//----- nvinfo : EIATTR_MERCURY_ISA_VERSION
	.align		4
        /*0030*/ 	.byte	0x03, 0x5f
        /*0032*/ 	.short	0x0101


	//----- nvinfo : EIATTR_VRC_CTA_INIT_COUNT
	.align		4
        /*0034*/ 	.byte	0x02, 0x4a
	.zero		1
	.zero		1


	//----- nvinfo : EIATTR_EXIT_INSTR_OFFSETS
	.align		4
        /*0038*/ 	.byte	0x04, 0x1c
        /*003a*/ 	.short	(.L_103 - .L_102)


	//   ....[0]....
.L_102:
        /*003c*/ 	.word	0x000000b0


	//----- nvinfo : EIATTR_CBANK_PARAM_SIZE
	.align		4
.L_103:
        /*0040*/ 	.byte	0x03, 0x19
        /*0042*/ 	.short	0x000c


	//----- nvinfo : EIATTR_PARAM_CBANK
	.align		4
        /*0044*/ 	.byte	0x04, 0x0a
        /*0046*/ 	.short	(.L_105 - .L_104)
	.align		4
.L_104:
        /*0048*/ 	.word	index@(.nv.constant0._Z6init_SPdi)
        /*004c*/ 	.short	0x0380
        /*004e*/ 	.short	0x000c


	//----- nvinfo : EIATTR_SW_WAR
	.align		4
.L_105:
        /*0050*/ 	.byte	0x04, 0x36
        /*0052*/ 	.short	(.L_107 - .L_106)
.L_106:
        /*0054*/ 	.word	0x00000008
.L_107:


//--------------------- .nv.info._Z14find_centroidsPdS_S_ii --------------------------
	.section	.nv.info._Z14find_centroidsPdS_S_ii,"",@"SHT_CUDA_INFO"
	.sectionflags	@""
	.align	4


	//----- nvinfo : EIATTR_CUDA_API_VERSION
	.align		4
        /*0000*/ 	.byte	0x04, 0x37
        /*0002*/ 	.short	(.L_109 - .L_108)
.L_108:
        /*0004*/ 	.word	0x00000082


	//----- nvinfo : EIATTR_KPARAM_INFO
	.align		4
.L_109:
        /*0008*/ 	.byte	0x04, 0x17
        /*000a*/ 	.short	(.L_111 - .L_110)
.L_110:
        /*000c*/ 	.word	0x00000000
        /*0010*/ 	.short	0x0004
        /*0012*/ 	.short	0x001c
        /*0014*/ 	.byte	0x00, 0xf0, 0x11, 0x00


	//----- nvinfo : EIATTR_KPARAM_INFO
	.align		4
.L_111:
        /*0018*/ 	.byte	0x04, 0x17
        /*001a*/ 	.short	(.L_113 - .L_112)
.L_112:
        /*001c*/ 	.word	0x00000000
        /*0020*/ 	.short	0x0003
        /*0022*/ 	.short	0x0018
        /*0024*/ 	.byte	0x00, 0xf0, 0x11, 0x00


	//----- nvinfo : EIATTR_KPARAM_INFO
	.align		4
.L_113:
        /*0028*/ 	.byte	0x04, 0x17
        /*002a*/ 	.short	(.L_115 - .L_114)
.L_114:
        /*002c*/ 	.word	0x00000000
        /*0030*/ 	.short	0x0002
        /*0032*/ 	.short	0x0010
        /*0034*/ 	.byte	0x00, 0xf5, 0x21, 0x00


	//----- nvinfo : EIATTR_KPARAM_INFO
	.align		4
.L_115:
        /*0038*/ 	.byte	0x04, 0x17
        /*003a*/ 	.short	(.L_117 - .L_116)
.L_116:
        /*003c*/ 	.word	0x00000000
        /*0040*/ 	.short	0x0001
        /*0042*/ 	.short	0x0008
        /*0044*/ 	.byte	0x00, 0xf5, 0x21, 0x00


	//----- nvinfo : EIATTR_KPARAM_INFO
	.align		4
.L_117:
        /*0048*/ 	.byte	0x04, 0x17
        /*004a*/ 	.short	(.L_119 - .L_118)
.L_118:
        /*004c*/ 	.word	0x00000000
        /*0050*/ 	.short	0x0000
        /*0052*/ 	.short	0x0000
        /*0054*/ 	.byte	0x00, 0xf5, 0x21, 0x00


	//----- nvinfo : EIATTR_SPARSE_MMA_MASK
	.align		4
.L_119:
        /*0058*/ 	.byte	0x03, 0x50
        /*005a*/ 	.short	0x0000


	//----- nvinfo : EIATTR_MAXREG_COUNT
	.align		4
        /*005c*/ 	.byte	0x03, 0x1b
        /*005e*/ 	.short	0x00ff


	//----- nvinfo : EIATTR_NUM_BARRIERS
	.align		4
        /*0060*/ 	.byte	0x02, 0x4c
        /*0062*/ 	.byte	0x01
	.zero		1


	//----- nvinfo : EIATTR_MERCURY_ISA_VERSION
	.align		4
        /*0064*/ 	.byte	0x03, 0x5f
        /*0066*/ 	.short	0x0101


	//----- nvinfo : EIATTR_VRC_CTA_INIT_COUNT
	.align		4
        /*0068*/ 	.byte	0x02, 0x4a
	.zero		1
	.zero		1


	//----- nvinfo : EIATTR_EXIT_INSTR_OFFSETS
	.align		4
        /*006c*/ 	.byte	0x04, 0x1c
        /*006e*/ 	.short	(.L_121 - .L_120)


	//   ....[0]....
.L_120:
        /*0070*/ 	.word	0x000004e0


	//----- nvinfo : EIATTR_CRS_STACK_SIZE
	.align		4
.L_121:
        /*0074*/ 	.byte	0x04, 0x1e
        /*0076*/ 	.short	(.L_123 - .L_122)
.L_122:
        /*0078*/ 	.word	0x00000000


	//----- nvinfo : EIATTR_CBANK_PARAM_SIZE
	.align		4
.L_123:
        /*007c*/ 	.byte	0x03, 0x19
        /*007e*/ 	.short	0x0020


	//----- nvinfo : EIATTR_PARAM_CBANK
	.align		4
        /*0080*/ 	.byte	0x04, 0x0a
        /*0082*/ 	.short	(.L_125 - .L_124)
	.align		4
.L_124:
        /*0084*/ 	.word	index@(.nv.constant0._Z14find_centroidsPdS_S_ii)
        /*0088*/ 	.short	0x0380
        /*008a*/ 	.short	0x0020


	//----- nvinfo : EIATTR_SW_WAR
	.align		4
.L_125:
        /*008c*/ 	.byte	0x04, 0x36
        /*008e*/ 	.short	(.L_127 - .L_126)
.L_126:
        /*0090*/ 	.word	0x00000008
.L_127:


//--------------------- .nv.info._Z19calculate_centroidsPdS_S_ii --------------------------
	.section	.nv.info._Z19calculate_centroidsPdS_S_ii,"",@"SHT_CUDA_INFO"
	.sectionflags	@""
	.align	4


	//----- nvinfo : EIATTR_CUDA_API_VERSION
	.align		4
        /*0000*/ 	.byte	0x04, 0x37
        /*0002*/ 	.short	(.L_129 - .L_128)
.L_128:
        /*0004*/ 	.word	0x00000082


	//----- nvinfo : EIATTR_KPARAM_INFO
	.align		4
.L_129:
        /*0008*/ 	.byte	0x04, 0x17
        /*000a*/ 	.short	(.L_131 - .L_130)
.L_130:
        /*000c*/ 	.word	0x00000000
        /*0010*/ 	.short	0x0004
        /*0012*/ 	.short	0x001c
        /*0014*/ 	.byte	0x00, 0xf0, 0x11, 0x00


	//----- nvinfo : EIATTR_KPARAM_INFO
	.align		4
.L_131:
        /*0018*/ 	.byte	0x04, 0x17
        /*001a*/ 	.short	(.L_133 - .L_132)
.L_132:
        /*001c*/ 	.word	0x00000000
        /*0020*/ 	.short	0x0003
        /*0022*/ 	.short	0x0018
        /*0024*/ 	.byte	0x00, 0xf0, 0x11, 0x00


	//----- nvinfo : EIATTR_KPARAM_INFO
	.align		4
.L_133:
        /*0028*/ 	.byte	0x04, 0x17
        /*002a*/ 	.short	(.L_135 - .L_134)
.L_134:
        /*002c*/ 	.word	0x00000000
        /*0030*/ 	.short	0x0002
        /*0032*/ 	.short	0x0010
        /*0034*/ 	.byte	0x00, 0xf5, 0x21, 0x00


	//----- nvinfo : EIATTR_KPARAM_INFO
	.align		4
.L_135:
        /*0038*/ 	.byte	0x04, 0x17
        /*003a*/ 	.short	(.L_137 - .L_136)
.L_136:
        /*003c*/ 	.word	0x00000000
        /*0040*/ 	.short	0x0001
        /*0042*/ 	.short	0x0008
        /*0044*/ 	.byte	0x00, 0xf5, 0x21, 0x00


	//----- nvinfo : EIATTR_KPARAM_INFO
	.align		4
.L_137:
        /*0048*/ 	.byte	0x04, 0x17
        /*004a*/ 	.short	(.L_139 - .L_138)
.L_138:
        /*004c*/ 	.word	0x00000000
        /*0050*/ 	.short	0x0000
        /*0052*/ 	.short	0x0000
        /*0054*/ 	.byte	0x00, 0xf5, 0x21, 0x00


	//----- nvinfo : EIATTR_SPARSE_MMA_MASK
	.align		4
.L_139:
        /*0058*/ 	.byte	0x03, 0x50
        /*005a*/ 	.short	0x0000


	//----- nvinfo : EIATTR_MAXREG_COUNT
	.align		4
        /*005c*/ 	.byte	0x03, 0x1b
        /*005e*/ 	.short	0x00ff


	//----- nvinfo : EIATTR_NUM_BARRIERS
	.align		4
        /*0060*/ 	.byte	0x02, 0x4c
        /*0062*/ 	.byte	0x01
	.zero		1


	//----- nvinfo : EIATTR_MERCURY_ISA_VERSION
	.align		4
        /*0064*/ 	.byte	0x03, 0x5f
        /*0066*/ 	.short	0x0101


	//----- nvinfo : EIATTR_VRC_CTA_INIT_COUNT
	.align		4
        /*0068*/ 	.byte	0x02, 0x4a
	.zero		1
	.zero		1


	//----- nvinfo : EIATTR_EXIT_INSTR_OFFSETS
	.align		4
        /*006c*/ 	.byte	0x04, 0x1c
        /*006e*/ 	.short	(.L_141 - .L_140)


	//   ....[0]....
.L_140:
        /*0070*/ 	.word	0x00000500


	//----- nvinfo : EIATTR_CRS_STACK_SIZE
	.align		4
.L_141:
        /*0074*/ 	.byte	0x04, 0x1e
        /*0076*/ 	.short	(.L_143 - .L_142)
.L_142:
        /*0078*/ 	.word	0x00000000


	//----- nvinfo : EIATTR_CBANK_PARAM_SIZE
	.align		4
.L_143:
        /*007c*/ 	.byte	0x03, 0x19
        /*007e*/ 	.short	0x0020


	//----- nvinfo : EIATTR_PARAM_CBANK
	.align		4
        /*0080*/ 	.byte	0x04, 0x0a
        /*0082*/ 	.short	(.L_145 - .L_144)
	.align		4
.L_144:
        /*0084*/ 	.word	index@(.nv.constant0._Z19calculate_centroidsPdS_S_ii)
        /*0088*/ 	.short	0x0380
        /*008a*/ 	.short	0x0020


	//----- nvinfo : EIATTR_SW_WAR
	.align		4
.L_145:
        /*008c*/ 	.byte	0x04, 0x36
        /*008e*/ 	.short	(.L_147 - .L_146)
.L_146:
        /*0090*/ 	.word	0x00000008
.L_147:


//--------------------- .nv.info._Z18load_scalar_bufferPdS_S_ii --------------------------
	.section	.nv.info._Z18load_scalar_bufferPdS_S_ii,"",@"SHT_CUDA_INFO"
	.sectionflags	@""
	.align	4


	//----- nvinfo : EIATTR_CUDA_API_VERSION
	.align		4
        /*0000*/ 	.byte	0x04, 0x37
        /*0002*/ 	.short	(.L_149 - .L_148)
.L_148:
        /*0004*/ 	.word	0x00000082


	//----- nvinfo : EIATTR_KPARAM_INFO
	.align		4
.L_149:
        /*0008*/ 	.byte	0x04, 0x17
        /*000a*/ 	.short	(.L_151 - .L_150)
.L_150:
        /*000c*/ 	.word	0x00000000
        /*0010*/ 	.short	0x0004
        /*0012*/ 	.short	0x001c
        /*0014*/ 	.byte	0x00, 0xf0, 0x11, 0x00


	//----- nvinfo : EIATTR_KPARAM_INFO
	.align		4
.L_151:
        /*0018*/ 	.byte	0x04, 0x17
        /*001a*/ 	.short	(.L_153 - .L_152)
.L_152:
        /*001c*/ 	.word	0x00000000
        /*0020*/ 	.short	0x0003
        /*0022*/ 	.short	0x0018
        /*0024*/ 	.byte	0x00, 0xf0, 0x11, 0x00


	//----- nvinfo : EIATTR_KPARAM_INFO
	.align		4
.L_153:
        /*0028*/ 	.byte	0x04, 0x17
        /*002a*/ 	.short	(.L_155 - .L_154)
.L_154:
        /*002c*/ 	.word	0x00000000
        /*0030*/ 	.short	0x0002
        /*0032*/ 	.short	0x0010
        /*0034*/ 	.byte	0x00, 0xf5, 0x21, 0x00


	//----- nvinfo : EIATTR_KPARAM_INFO
	.align		4
.L_155:
        /*0038*/ 	.byte	0x04, 0x17
        /*003a*/ 	.short	(.L_157 - .L_156)
.L_156:
        /*003c*/ 	.word	0x00000000
        /*0040*/ 	.short	0x0001
        /*0042*/ 	.short	0x0008
        /*0044*/ 	.byte	0x00, 0xf5, 0x21, 0x00


	//----- nvinfo : EIATTR_KPARAM_INFO
	.align		4
.L_157:
        /*0048*/ 	.byte	0x04, 0x17
        /*004a*/ 	.short	(.L_159 - .L_158)
.L_158:
        /*004c*/ 	.word	0x00000000
        /*0050*/ 	.short	0x0000
        /*0052*/ 	.short	0x0000
        /*0054*/ 	.byte	0x00, 0xf5, 0x21, 0x00


	//----- nvinfo : EIATTR_SPARSE_MMA_MASK
	.align		4
.L_159:
        /*0058*/ 	.byte	0x03, 0x50
        /*005a*/ 	.short	0x0000


	//----- nvinfo : EIATTR_MAXREG_COUNT
	.align		4
        /*005c*/ 	.byte	0x03, 0x1b
        /*005e*/ 	.short	0x00ff


	//----- nvinfo : EIATTR_NUM_BARRIERS
	.align		4
        /*0060*/ 	.byte	0x02, 0x4c
        /*0062*/ 	.byte	0x01
	.zero		1


	//----- nvinfo : EIATTR_MERCURY_ISA_VERSION
	.align		4
        /*0064*/ 	.byte	0x03, 0x5f
        /*0066*/ 	.short	0x0101


	//----- nvinfo : EIATTR_VRC_CTA_INIT_COUNT
	.align		4
        /*0068*/ 	.byte	0x02, 0x4a
	.zero		1
	.zero		1


	//----- nvinfo : EIATTR_EXIT_INSTR_OFFSETS
	.align		4
        /*006c*/ 	.byte	0x04, 0x1c
        /*006e*/ 	.short	(.L_161 - .L_160)


	//   ....[0]....
.L_160:
        /*0070*/ 	.word	0x000001f0


	//----- nvinfo : EIATTR_CRS_STACK_SIZE
	.align		4
.L_161:
        /*0074*/ 	.byte	0x04, 0x1e
        /*0076*/ 	.short	(.L_163 - .L_162)
.L_162:
        /*0078*/ 	.word	0x00000000


	//----- nvinfo : EIATTR_CBANK_PARAM_SIZE
	.align		4
.L_163:
        /*007c*/ 	.byte	0x03, 0x19
        /*007e*/ 	.short	0x0020


	//----- nvinfo : EIATTR_PARAM_CBANK
	.align		4
        /*0080*/ 	.byte	0x04, 0x0a
        /*0082*/ 	.short	(.L_165 - .L_164)
	.align		4
.L_164:
        /*0084*/ 	.word	index@(.nv.constant0._Z18load_scalar_bufferPdS_S_ii)
        /*0088*/ 	.short	0x0380
        /*008a*/ 	.short	0x0020


	//----- nvinfo : EIATTR_SW_WAR
	.align		4
.L_165:
        /*008c*/ 	.byte	0x04, 0x36
        /*008e*/ 	.short	(.L_167 - .L_166)
.L_166:
        /*0090*/ 	.word	0x00000008
.L_167:


//--------------------- .nv.callgraph             --------------------------
	.section	.nv.callgraph,"",@"SHT_CUDA_CALLGRAPH"
	.align	4
	.sectionentsize	8
	.align		4
        /*0000*/ 	.word	0x00000000
	.align		4
        /*0004*/ 	.word	0xffffffff
	.align		4
        /*0008*/ 	.word	index@(_Z24update_membership_matrixPdS_S_dii)
	.align		4
        /*000c*/ 	.word	index@(vprintf)
	.align		4
        /*0010*/ 	.word	0x00000000
	.align		4
        /*0014*/ 	.word	0xfffffffe
	.align		4
        /*0018*/ 	.word	0x00000000
	.align		4
        /*001c*/ 	.word	0xfffffffd
	.align		4
        /*0020*/ 	.word	0x00000000
	.align		4
        /*0024*/ 	.word	0xfffffffc


//--------------------- .nv.constant4             --------------------------
	.section	.nv.constant4,"a",@progbits
	.align	8
	.align		8
.nv.constant4:
        /*0000*/ 	.dword	vprintf
	.align		8
        /*0008*/ 	.dword	$str
	.align		8
        /*0010*/ 	.dword	$str$1
	.align		8
        /*0018*/ 	.dword	$str$2
	.align		8
        /*0020*/ 	.dword	$str$3
	.align		8
        /*0028*/ 	.dword	$str$4
	.align		8
        /*0030*/ 	.dword	$str$5


//--------------------- .text._Z24update_membership_matrixPdS_S_dii --------------------------
	.section	.text._Z24update_membership_matrixPdS_S_dii,"ax",@progbits
	.align	128
        .global         _Z24update_membership_matrixPdS_S_dii
        .type           _Z24update_membership_matrixPdS_S_dii,@function
        .size           _Z24update_membership_matrixPdS_S_dii,(.L_x_379 - _Z24update_membership_matrixPdS_S_dii)
        .other          _Z24update_membership_matrixPdS_S_dii,@"STO_CUDA_ENTRY STV_DEFAULT"
_Z24update_membership_matrixPdS_S_dii:
.text._Z24update_membership_matrixPdS_S_dii:
[----:B------:R-:W0:Y:S01]  /*0000*/  LDC R1, c[0x0][0x37c] ;  /* 0x0000df00ff017b82 */ /* 0x000e220000000800 */
[----:B------:R-:W1:Y:S01]  /*0010*/  S2R R3, SR_TID.X ;  /* 0x0000000000037919 */ /* 0x000e620000002100 */
[----:B------:R-:W2:Y:S06]  /*0020*/  LDCU UR5, c[0x0][0x2fc] ;  /* 0x00005f80ff0577ac */ /* 0x000eac0008000800 */
[----:B------:R-:W1:Y:S01]  /*0030*/  S2UR UR6, SR_CTAID.X ;  /* 0x00000000000679c3 */ /* 0x000e620000002500 */
[----:B0-----:R-:W-:Y:S01]  /*0040*/  VIADD R1, R1, 0xffffe7f0 ;  /* 0xffffe7f001017836 */ /* 0x001fe20000000000 */
[----:B------:R-:W0:Y:S01]  /*0050*/  LDCU UR4, c[0x0][0x2f8] ;  /* 0x00005f00ff0477ac */ /* 0x000e220008000800 */
[----:B------:R-:W3:Y:S05]  /*0060*/  LDCU UR7, c[0x0][0x3a4] ;  /* 0x00007480ff0777ac */ /* 0x000eea0008000800 */
[----:B------:R-:W1:Y:S01]  /*0070*/  LDC R2, c[0x0][0x360] ;  /* 0x0000d800ff027b82 */ /* 0x000e620000000800 */
[----:B0-----:R-:W-:-:S05]  /*0080*/  IADD3 R0, P1, PT, R1, UR4, RZ ;  /* 0x0000000401007c10 */ /* 0x001fca000ff3e0ff */
[----:B------:R0:W-:Y:S01]  /*0090*/  STL [R1+0x1560], R0 ;  /* 0x0015600001007387 */ /* 0x0001e20000100800 */
[----:B--2---:R-:W-:Y:S02]  /*00a0*/  IMAD.X R252, RZ, RZ, UR5, P1 ;  /* 0x00000005fffc7e24 */ /* 0x004fe400088e06ff */
[----:B-1----:R-:W-:-:S05]  /*00b0*/  IMAD R2, R2, UR6, R3 ;  /* 0x0000000602027c24 */ /* 0x002fca000f8e0203 */
[----:B---3--:R-:W-:-:S13]  /*00c0*/  ISETP.GE.AND P0, PT, R2, UR7, PT ;  /* 0x0000000702007c0c */ /* 0x008fda000bf06270 */
[----:B0-----:R-:W-:Y:S05]  /*00d0*/  @P0 EXIT ;  /* 0x000000000000094d */ /* 0x001fea0003800000 */
[----:B------:R-:W0:Y:S01]  /*00e0*/  S2R R3, SR_TID.Y ;  /* 0x0000000000037919 */ /* 0x000e220000002200 */
[----:B------:R-:W0:Y:S01]  /*00f0*/  LDCU UR4, c[0x0][0x3a0] ;  /* 0x00007400ff0477ac */ /* 0x000e220008000800 */
[----:B------:R-:W-:Y:S01]  /*0100*/  HFMA2 R4, -RZ, RZ, -0.00919342041015625, -5684 ;  /* 0xa0b5ed8dff047431 */ /* 0x000fe200000001ff */
[----:B------:R-:W1:Y:S01]  /*0110*/  LDC.64 R120, c[0x0][0x398] ;  /* 0x0000e600ff787b82 */ /* 0x000e620000000a00 */
[----:B------:R-:W-:Y:S01]  /*0120*/  IMAD.MOV.U32 R10, RZ, RZ, -0x654350b8 ;  /* 0x9abcaf48ff0a7424 */ /* 0x000fe200078e00ff */
[----:B------:R-:W-:Y:S01]  /*0130*/  MOV R13, 0x3ff00000 ;  /* 0x3ff00000000d7802 */ /* 0x000fe20000000f00 */
[----:B------:R-:W-:Y:S01]  /*0140*/  IMAD.MOV.U32 R11, RZ, RZ, 0x3e7ad7f2 ;  /* 0x3e7ad7f2ff0b7424 */ /* 0x000fe200078e00ff */
[----:B------:R2:W-:Y:S01]  /*0150*/  STL [R1+0x1468], R2 ;  /* 0x0014680201007387 */ /* 0x0005e20000100800 */
[----:B------:R-:W-:Y:S01]  /*0160*/  IMAD.MOV.U32 R5, RZ, RZ, 0x3eb0c6f7 ;  /* 0x3eb0c6f7ff057424 */ /* 0x000fe200078e00ff */
[----:B------:R-:W3:Y:S01]  /*0170*/  LDCU.64 UR36, c[0x0][0x358] ;  /* 0x00006b00ff2477ac */ /* 0x000ee20008000a00 */
[----:B------:R-:W-:Y:S01]  /*0180*/  IMAD.MOV.U32 R6, RZ, RZ, -0x14e3bcd3 ;  /* 0xeb1c432dff067424 */ /* 0x000fe200078e00ff */
[----:B------:R2:W-:Y:S01]  /*0190*/  STL.64 [R1+0x1460], R10 ;  /* 0x0014600a01007387 */ /* 0x0005e20000100a00 */
[----:B------:R-:W-:Y:S01]  /*01a0*/  IMAD.MOV.U32 R7, RZ, RZ, 0x3f1a36e2 ;  /* 0x3f1a36e2ff077424 */ /* 0x000fe200078e00ff */
[----:B------:R-:W4:Y:S01]  /*01b0*/  LDCU UR5, c[0x0][0x3a0] ;  /* 0x00007400ff0577ac */ /* 0x000f220008000800 */
[----:B------:R-:W-:Y:S01]  /*01c0*/  IMAD.MOV.U32 R12, RZ, RZ, 0x0 ;  /* 0x00000000ff0c7424 */ /* 0x000fe200078e00ff */
[----:B------:R2:W-:Y:S01]  /*01d0*/  STL [R1+0x1458], RZ ;  /* 0x001458ff01007387 */ /* 0x0005e20000100800 */
[----:B------:R-:W-:Y:S01]  /*01e0*/  IMAD.MOV.U32 R14, RZ, RZ, 0x0 ;  /* 0x00000000ff0e7424 */ /* 0x000fe200078e00ff */
[----:B------:R-:W-:Y:S01]  /*01f0*/  BSSY.RECONVERGENT B1, `(.L_x_0) ;  /* 0x0000032000017945 */ /* 0x000fe20003800200 */
[----:B------:R-:W-:Y:S01]  /*0200*/  IMAD.MOV.U32 R15, RZ, RZ, 0x3ff00000 ;  /* 0x3ff00000ff0f7424 */ /* 0x000fe200078e00ff */
[----:B------:R2:W-:Y:S01]  /*0210*/  STL.128 [R1+0x1420], R4 ;  /* 0x0014200401007387 */ /* 0x0005e20000100c00 */
[----:B------:R-:W-:Y:S01]  /*0220*/  IMAD.MOV.U32 R8, RZ, RZ, 0x19 ;  /* 0x00000019ff087424 */ /* 0x000fe200078e00ff */
[----:B------:R-:W-:Y:S01]  /*0230*/  PLOP3.LUT P0, PT, PT, PT, PT, 0x80, 0x8 ;  /* 0x000000000008781c */ /* 0x000fe20003f0f070 */
[----:B------:R-:W-:Y:S01]  /*0240*/  IMAD.MOV.U32 R9, RZ, RZ, 0x1 ;  /* 0x00000001ff097424 */ /* 0x000fe200078e00ff */
[----:B------:R2:W-:Y:S04]  /*0250*/  STL.128 [R1+0x1440], R12 ;  /* 0x0014400c01007387 */ /* 0x0005e80000100c00 */
[----:B------:R2:W-:Y:S01]  /*0260*/  STL.64 [R1+0x1430], R8 ;  /* 0x0014300801007387 */ /* 0x0005e20000100a00 */
[----:B-1----:R-:W-:-:S03]  /*0270*/  DADD R120, R120, R120 ;  /* 0x0000000078787229 */ /* 0x002fc60000000078 */
[----:B------:R2:W-:Y:S01]  /*0280*/  STL [R1+0x1438], R9 ;  /* 0x0014380901007387 */ /* 0x0005e20000100800 */
[----:B0-----:R-:W-:-:S03]  /*0290*/  ISETP.GE.AND P1, PT, R3, UR4, PT ;  /* 0x0000000403007c0c */ /* 0x001fc6000bf26270 */
[----:B------:R2:W-:Y:S10]  /*02a0*/  STL.64 [R1+0x1450], RZ ;  /* 0x001450ff01007387 */ /* 0x0005f40000100a00 */
[----:B--234-:R-:W-:Y:S05]  /*02b0*/  @P1 BRA `(.L_x_1) ;  /* 0x0000000000941947 */ /* 0x01cfea0003800000 */
[----:B------:R-:W0:Y:S01]  /*02c0*/  MUFU.RCP64H R5, R121 ;  /* 0x0000007900057308 */ /* 0x000e220000001800 */
[----:B------:R-:W-:Y:S01]  /*02d0*/  IADD3 R4, PT, PT, R121, 0x300402, RZ ;  /* 0x0030040279047810 */ /* 0x000fe20007ffe0ff */
[----:B------:R-:W1:Y:S03]  /*02e0*/  LDC R12, c[0x0][0x364] ;  /* 0x0000d900ff0c7b82 */ /* 0x000e660000000800 */
[----:B------:R-:W-:-:S05]  /*02f0*/  FSETP.GEU.AND P0, PT, |R4|, 5.8789094863358348022e-39, PT ;  /* 0x004004020400780b */ /* 0x000fca0003f0e200 */
[----:B------:R-:W2:Y:S01]  /*0300*/  LDC.64 R10, c[0x0][0x390] ;  /* 0x0000e400ff0a7b82 */ /* 0x000ea20000000a00 */
[----:B0-----:R-:W-:-:S08]  /*0310*/  DFMA R6, -R120, R4, 1 ;  /* 0x3ff000007806742b */ /* 0x001fd00000000104 */
[----:B------:R-:W-:-:S08]  /*0320*/  DFMA R6, R6, R6, R6 ;  /* 0x000000060606722b */ /* 0x000fd00000000006 */
[----:B------:R-:W-:-:S08]  /*0330*/  DFMA R6, R4, R6, R4 ;  /* 0x000000060406722b */ /* 0x000fd00000000004 */
[----:B------:R-:W-:-:S08]  /*0340*/  DFMA R8, -R120, R6, 1 ;  /* 0x3ff000007808742b */ /* 0x000fd00000000106 */
[----:B------:R-:W-:Y:S01]  /*0350*/  DFMA R122, R6, R8, R6 ;  /* 0x00000008067a722b */ /* 0x000fe20000000006 */
[----:B------:R-:W-:Y:S01]  /*0360*/  VIADD R8, R1, 0x40 ;  /* 0x0000004001087836 */ /* 0x000fe20000000000 */
[----:B-1----:R-:W-:Y:S09]  /*0370*/  @P0 BRA `(.L_x_2) ;  /* 0x0000000000100947 */ /* 0x002ff20003800000 */
[----:B------:R-:W-:Y:S02]  /*0380*/  LOP3.LUT R0, R121, 0x7fffffff, RZ, 0xc0, !PT ;  /* 0x7fffffff79007812 */ /* 0x000fe400078ec0ff */
[----:B------:R-:W-:-:S03]  /*0390*/  MOV R126, 0x3c0 ;  /* 0x000003c0007e7802 */ /* 0x000fc60000000f00 */
[----:B------:R-:W-:-:S07]  /*03a0*/  VIADD R0, R0, 0xfff00000 ;  /* 0xfff0000000007836 */ /* 0x000fce0000000000 */
[----:B--2---:R-:W-:Y:S05]  /*03b0*/  CALL.REL.NOINC `($__internal_0_$__cuda_sm20_dblrcp_rn_slowpath_v3) ;  /* 0x000002e4003c7944 */ /* 0x004fea0003c00000 */
.L_x_2:
[----:B------:R-:W-:Y:S01]  /*03c0*/  BSSY.RECONVERGENT B0, `(.L_x_3) ;  /* 0x000000a000007945 */ /* 0x000fe20003800200 */
.L_x_4:
[----:B------:R-:W-:-:S04]  /*03d0*/  IMAD R5, R2, UR5, R3 ;  /* 0x0000000502057c24 */ /* 0x000fc8000f8e0203 */
[----:B--2---:R-:W-:-:S06]  /*03e0*/  IMAD.WIDE R4, R5, 0x8, R10 ;  /* 0x0000000805047825 */ /* 0x004fcc00078e020a */
[----:B------:R-:W2:Y:S01]  /*03f0*/  LDG.E.64 R4, desc[UR36][R4.64] ;  /* 0x0000002404047981 */ /* 0x000ea2000c1e1b00 */
[----:B0-----:R-:W-:Y:S02]  /*0400*/  IMAD R9, R3, 0x8, R8 ;  /* 0x0000000803097824 */ /* 0x001fe400078e0208 */
[----:B------:R-:W-:-:S05]  /*0410*/  IMAD.IADD R3, R12, 0x1, R3 ;  /* 0x000000010c037824 */ /* 0x000fca00078e0203 */
[----:B------:R-:W-:Y:S01]  /*0420*/  ISETP.GE.AND P0, PT, R3, UR5, PT ;  /* 0x0000000503007c0c */ /* 0x000fe2000bf06270 */
[----:B--2---:R-:W-:-:S07]  /*0430*/  DMUL R6, R122, -R4 ;  /* 0x800000047a067228 */ /* 0x004fce0000000000 */
[----:B------:R0:W-:Y:S05]  /*0440*/  STL.64 [R9+0x8], R6 ;  /* 0x0000080609007387 */ /* 0x0001ea0000100a00 */
[----:B------:R-:W-:Y:S05]  /*0450*/  @!P0 BRA `(.L_x_4) ;  /* 0xfffffffc00dc8947 */ /* 0x000fea000383ffff */
[----:B------:R-:W-:Y:S05]  /*0460*/  BSYNC.RECONVERGENT B0 ;  /* 0x0000000000007941 */ /* 0x000fea0003800200 */
.L_x_3:
[----:B------:R-:W2:Y:S04]  /*0470*/  LDL R0, [R1+0x1450] ;  /* 0x0014500001007983 */ /* 0x000ea80000100800 */
[----:B------:R1:W5:Y:S04]  /*0480*/  LDL.64 R2, [R1+0x48] ;  /* 0x0000480001027983 */ /* 0x0003680000100a00 */
[----:B0-----:R1:W5:Y:S04]  /*0490*/  LDL.128 R4, [R1+0x50] ;  /* 0x0000500001047983 */ /* 0x0013680000100c00 */
[----:B------:R1:W5:Y:S04]  /*04a0*/  LDL.128 R8, [R1+0x60] ;  /* 0x0000600001087983 */ /* 0x0003680000100c00 */
[----:B------:R1:W5:Y:S04]  /*04b0*/  LDL.128 R12, [R1+0x70] ;  /* 0x00007000010c7983 */ /* 0x0003680000100c00 */
[----:B------:R1:W5:Y:S04]  /*04c0*/  LDL.128 R16, [R1+0x80] ;  /* 0x0000800001107983 */ /* 0x0003680000100c00 */
[----:B------:R1:W5:Y:S04]  /*04d0*/  LDL.128 R20, [R1+0x90] ;  /* 0x0000900001147983 */ /* 0x0003680000100c00 */
[----:B------:R1:W5:Y:S04]  /*04e0*/  LDL.128 R24, [R1+0xa0] ;  /* 0x0000a00001187983 */ /* 0x0003680000100c00 */
[----:B------:R1:W5:Y:S02]  /*04f0*/  LDL.128 R28, [R1+0xb0] ;  /* 0x0000b000011c7983 */ /* 0x0003640000100c00 */
[----:B-12---:R-:W-:-:S13]  /*0500*/  ISETP.EQ.AND P0, PT, R0, RZ, PT ;  /* 0x000000ff0000720c */ /* 0x006fda0003f02270 */
.L_x_1:
[----:B------:R-:W-:Y:S05]  /*0510*/  BSYNC.RECONVERGENT B1 ;  /* 0x0000000000017941 */ /* 0x000fea0003800200 */
.L_x_0:
[----:B------:R-:W2:Y:S01]  /*0520*/  LDL R0, [R1+0x1560] ;  /* 0x0015600001007983 */ /* 0x000ea20000100800 */
[----:B-----5:R-:W-:Y:S01]  /*0530*/  DMUL R32, R4, R4 ;  /* 0x0000000404207228 */ /* 0x020fe20000000000 */
[----:B------:R-:W-:Y:S02]  /*0540*/  BSSY.RECONVERGENT B6, `(.L_x_5) ;  /* 0x000002e000067945 */ /* 0x000fe40003800200 */
[----:B------:R0:W-:Y:S05]  /*0550*/  STL [R1+0x1418], RZ ;  /* 0x001418ff01007387 */ /* 0x0001ea0000100800 */
[----:B------:R-:W-:-:S08]  /*0560*/  DFMA R32, R2, R2, R32 ;  /* 0x000000020220722b */ /* 0x000fd00000000020 */
        /* <DEDUP_REMOVED lines=12> */
[----:B------:R-:W-:-:S07]  /*0630*/  DFMA R32, R30, R30, R32 ;  /* 0x0000001e1e20722b */ /* 0x000fce0000000020 */
[----:B------:R0:W-:Y:S01]  /*0640*/  STL.64 [R1+0x1410], R32 ;  /* 0x0014102001007387 */ /* 0x0001e20000100a00 */
[C---:B--2---:R-:W-:Y:S02]  /*0650*/  IADD3 R34, P1, PT, R0.reuse, 0x490, RZ ;  /* 0x0000049000227810 */ /* 0x044fe40007f3e0ff */
[C---:B------:R-:W-:Y:S02]  /*0660*/  IADD3 R36, P2, PT, R0.reuse, 0x498, RZ ;  /* 0x0000049800247810 */ /* 0x040fe40007f5e0ff */
[----:B------:R-:W-:Y:S02]  /*0670*/  IADD3.X R35, PT, PT, RZ, R252, RZ, P1, !PT ;  /* 0x000000fcff237210 */ /* 0x000fe40000ffe4ff */
[C---:B------:R-:W-:Y:S01]  /*0680*/  IADD3 R38, P1, PT, R0.reuse, 0x510, RZ ;  /* 0x0000051000267810 */ /* 0x040fe20007f3e0ff */
[--C-:B------:R-:W-:Y:S01]  /*0690*/  IMAD.X R37, RZ, RZ, R252.reuse, P2 ;  /* 0x000000ffff257224 */ /* 0x100fe200010e06fc */
[----:B------:R-:W-:Y:S01]  /*06a0*/  IADD3 R40, P3, PT, R0, 0x418, RZ ;  /* 0x0000041800287810 */ /* 0x000fe20007f7e0ff */
[----:B------:R0:W-:Y:S02]  /*06b0*/  STL.64 [R1+0x598], R34 ;  /* 0x0005982201007387 */ /* 0x0001e40000100a00 */
[----:B------:R-:W-:-:S02]  /*06c0*/  IMAD.X R39, RZ, RZ, R252, P1 ;  /* 0x000000ffff277224 */ /* 0x000fc400008e06fc */
[----:B------:R-:W-:Y:S01]  /*06d0*/  IMAD.X R41, RZ, RZ, R252, P3 ;  /* 0x000000ffff297224 */ /* 0x000fe200018e06fc */
[----:B------:R0:W-:Y:S04]  /*06e0*/  STL.64 [R1+0x588], R36 ;  /* 0x0005882401007387 */ /* 0x0001e80000100a00 */
[----:B------:R0:W-:Y:S04]  /*06f0*/  STL.64 [R1+0x590], R38 ;  /* 0x0005902601007387 */ /* 0x0001e80000100a00 */
[----:B------:R0:W-:Y:S01]  /*0700*/  STL.64 [R1+0x40], R40 ;  /* 0x0000402801007387 */ /* 0x0001e20000100a00 */
[----:B------:R-:W-:Y:S05]  /*0710*/  @P0 BRA `(.L_x_6) ;  /* 0x0000000000400947 */ /* 0x000fea0003800000 */
[----:B------:R-:W-:Y:S01]  /*0720*/  MOV R0, 0x0 ;  /* 0x0000000000007802 */ /* 0x000fe20000000f00 */
[----:B------:R-:W1:Y:S01]  /*0730*/  LDCU.64 UR4, c[0x4][0x18] ;  /* 0x01000300ff0477ac */ /* 0x000e620008000a00 */
[----:B------:R-:W-:Y:S02]  /*0740*/  CS2R R6, SRZ ;  /* 0x0000000000067805 */ /* 0x000fe4000001ff00 */
[----:B------:R2:W3:Y:S01]  /*0750*/  LDC.64 R2, c[0x4][R0] ;  /* 0x0100000000027b82 */ /* 0x0004e20000000a00 */
[----:B-1----:R-:W-:Y:S01]  /*0760*/  IMAD.U32 R4, RZ, RZ, UR4 ;  /* 0x00000004ff047e24 */ /* 0x002fe2000f8e00ff */
[----:B--2---:R-:W-:-:S07]  /*0770*/  MOV R5, UR5 ;  /* 0x0000000500057c02 */ /* 0x004fce0008000f00 */
[----:B------:R-:W-:-:S07]  /*0780*/  LEPC R20, `(.L_x_7) ;  /* 0x000000001014794e */ /* 0x000fce0000000000 */
[----:B0--3--:R-:W-:Y:S05]  /*0790*/  CALL.ABS.NOINC R2 ;  /* 0x0000000002007343 */ /* 0x009fea0003c00000 */
.L_x_7:
[----:B------:R1:W5:Y:S04]  /*07a0*/  LDL.64 R2, [R1+0x48] ;  /* 0x0000480001027983 */ /* 0x0003680000100a00 */
[----:B------:R1:W5:Y:S04]  /*07b0*/  LDL.128 R4, [R1+0x50] ;  /* 0x0000500001047983 */ /* 0x0003680000100c00 */
[----:B------:R1:W5:Y:S04]  /*07c0*/  LDL.128 R8, [R1+0x60] ;  /* 0x0000600001087983 */ /* 0x0003680000100c00 */
[----:B------:R1:W5:Y:S04]  /*07d0*/  LDL.128 R12, [R1+0x70] ;  /* 0x00007000010c7983 */ /* 0x0003680000100c00 */
[----:B------:R1:W5:Y:S04]  /*07e0*/  LDL.128 R16, [R1+0x80] ;  /* 0x0000800001107983 */ /* 0x0003680000100c00 */
[----:B------:R1:W5:Y:S04]  /*07f0*/  LDL.128 R20, [R1+0x90] ;  /* 0x0000900001147983 */ /* 0x0003680000100c00 */
[----:B------:R1:W5:Y:S04]  /*0800*/  LDL.128 R24, [R1+0xa0] ;  /* 0x0000a00001187983 */ /* 0x0003680000100c00 */
[----:B------:R1:W5:Y:S02]  /*0810*/  LDL.128 R28, [R1+0xb0] ;  /* 0x0000b000011c7983 */ /* 0x0003640000100c00 */
.L_x_6:
[----:B------:R-:W-:Y:S05]  /*0820*/  BSYNC.RECONVERGENT B6 ;  /* 0x0000000000067941 */ /* 0x000fea0003800200 */
.L_x_5:
[----:B------:R-:W2:Y:S01]  /*0830*/  LDL R0, [R1+0x1438] ;  /* 0x0014380001007983 */ /* 0x000ea20000100800 */
[----:B0----5:R-:W-:Y:S01]  /*0840*/  DMUL R40, R6, -2 ;  /* 0xc000000006287828 */ /* 0x021fe20000000000 */
[----:B------:R-:W-:Y:S01]  /*0850*/  BSSY.RECONVERGENT B6, `(.L_x_8) ;  /* 0x00007e9000067945 */ /* 0x000fe20003800200 */
[----:B------:R-:W-:Y:S01]  /*0860*/  DMUL R42, R8, -2 ;  /* 0xc0000000082a7828 */ /* 0x000fe20000000000 */
[----:B------:R0:W-:Y:S01]  /*0870*/  STL.128 [R1+0xc0], RZ ;  /* 0x0000c0ff01007387 */ /* 0x0001e20000100c00 */
[----:B------:R-:W-:Y:S02]  /*0880*/  DMUL R46, R4, -2 ;  /* 0xc0000000042e7828 */ /* 0x000fe40000000000 */
[----:B------:R-:W-:Y:S01]  /*0890*/  DMUL R36, R10, -2 ;  /* 0xc00000000a247828 */ /* 0x000fe20000000000 */
[----:B------:R0:W-:Y:S01]  /*08a0*/  STL.128 [R1+0xd0], RZ ;  /* 0x0000d0ff01007387 */ /* 0x0001e20000100c00 */
[----:B------:R-:W-:Y:S02]  /*08b0*/  DMUL R38, R12, -2 ;  /* 0xc00000000c267828 */ /* 0x000fe40000000000 */
[----:B------:R-:W-:Y:S01]  /*08c0*/  DMUL R6, R20, -2 ;  /* 0xc000000014067828 */ /* 0x000fe20000000000 */
[----:B------:R0:W-:Y:S01]  /*08d0*/  STL.128 [R1+0xe0], RZ ;  /* 0x0000e0ff01007387 */ /* 0x0001e20000100c00 */
[----:B------:R-:W-:-:S02]  /*08e0*/  DMUL R8, R22, -2 ;  /* 0xc000000016087828 */ /* 0x000fc40000000000 */
[----:B------:R-:W-:Y:S01]  /*08f0*/  DMUL R32, R14, -2 ;  /* 0xc00000000e207828 */ /* 0x000fe20000000000 */
[----:B------:R0:W-:Y:S01]  /*0900*/  STL.128 [R1+0xf0], RZ ;  /* 0x0000f0ff01007387 */ /* 0x0001e20000100c00 */
[----:B------:R-:W-:Y:S02]  /*0910*/  DMUL R34, R16, -2 ;  /* 0xc000000010227828 */ /* 0x000fe40000000000 */
[----:B------:R-:W-:Y:S01]  /*0920*/  DMUL R4, R18, -2 ;  /* 0xc000000012047828 */ /* 0x000fe20000000000 */
[----:B------:R0:W-:Y:S01]  /*0930*/  STL.128 [R1+0x100], RZ ;  /* 0x000100ff01007387 */ /* 0x0001e20000100c00 */
[----:B------:R-:W-:Y:S02]  /*0940*/  DMUL R10, R24, -2 ;  /* 0xc0000000180a7828 */ /* 0x000fe40000000000 */
[----:B------:R-:W-:Y:S01]  /*0950*/  DMUL R20, R26, -2 ;  /* 0xc00000001a147828 */ /* 0x000fe20000000000 */
[----:B------:R-:W-:Y:S01]  /*0960*/  IMAD.MOV.U32 R24, RZ, RZ, 0x0 ;  /* 0x00000000ff187424 */ /* 0x000fe200078e00ff */
[----:B------:R-:W-:Y:S01]  /*0970*/  DMUL R12, R30, -2 ;  /* 0xc00000001e0c7828 */ /* 0x000fe20000000000 */
[----:B------:R-:W-:Y:S01]  /*0980*/  IMAD.MOV.U32 R25, RZ, RZ, 0x3ff00000 ;  /* 0x3ff00000ff197424 */ /* 0x000fe200078e00ff */
[----:B------:R-:W-:Y:S01]  /*0990*/  DMUL R22, R28, -2 ;  /* 0xc00000001c167828 */ /* 0x000fe20000000000 */
[----:B------:R0:W-:Y:S01]  /*09a0*/  STL.128 [R1+0x110], RZ ;  /* 0x000110ff01007387 */ /* 0x0001e20000100c00 */
[----:B------:R-:W-:-:S03]  /*09b0*/  DMUL R44, R2, -2 ;  /* 0xc0000000022c7828 */ /* 0x000fc60000000000 */
[----:B------:R0:W-:Y:S04]  /*09c0*/  STL.128 [R1+0x120], RZ ;  /* 0x000120ff01007387 */ /* 0x0001e80000100c00 */
[----:B------:R0:W-:Y:S04]  /*09d0*/  STL.64 [R1+0x130], RZ ;  /* 0x000130ff01007387 */ /* 0x0001e80000100a00 */
[----:B------:R0:W-:Y:S04]  /*09e0*/  STL.128 [R1+0x230], R44 ;  /* 0x0002302c01007387 */ /* 0x0001e80000100c00 */
[----:B------:R0:W-:Y:S04]  /*09f0*/  STL.128 [R1+0x240], R40 ;  /* 0x0002402801007387 */ /* 0x0001e80000100c00 */
[----:B------:R0:W-:Y:S04]  /*0a00*/  STL.128 [R1+0x250], R36 ;  /* 0x0002502401007387 */ /* 0x0001e80000100c00 */
[----:B------:R0:W-:Y:S04]  /*0a10*/  STL.128 [R1+0x260], R32 ;  /* 0x0002602001007387 */ /* 0x0001e80000100c00 */
[----:B------:R0:W-:Y:S04]  /*0a20*/  STL.128 [R1+0x270], R4 ;  /* 0x0002700401007387 */ /* 0x0001e80000100c00 */
[----:B------:R0:W-:Y:S04]  /*0a30*/  STL.128 [R1+0x280], R8 ;  /* 0x0002800801007387 */ /* 0x0001e80000100c00 */
[----:B------:R0:W-:Y:S04]  /*0a40*/  STL.128 [R1+0x290], R20 ;  /* 0x0002901401007387 */ /* 0x0001e80000100c00 */
[----:B------:R0:W-:Y:S04]  /*0a50*/  STL.64 [R1+0x2a0], R12 ;  /* 0x0002a00c01007387 */ /* 0x0001e80000100a00 */
[----:B------:R0:W-:Y:S01]  /*0a60*/  STL.64 [R1+0x228], R24 ;  /* 0x0002281801007387 */ /* 0x0001e20000100a00 */
[----:B--2---:R-:W-:-:S13]  /*0a70*/  ISETP.NE.AND P0, PT, R0, RZ, PT ;  /* 0x000000ff0000720c */ /* 0x004fda0003f05270 */
[----:B0-----:R-:W-:Y:S05]  /*0a80*/  @!P0 BRA `(.L_x_9) ;  /* 0x0000007000b08947 */ /* 0x001fea0003800000 */
[----:B------:R-:W2:Y:S01]  /*0a90*/  LDL.64 R48, [R1+0x1460] ;  /* 0x0014600001307983 */ /* 0x000ea20000100a00 */
[----:B------:R-:W-:Y:S01]  /*0aa0*/  IMAD.MOV.U32 R18, RZ, RZ, 0x0 ;  /* 0x00000000ff127424 */ /* 0x000fe200078e00ff */
[----:B------:R-:W-:Y:S01]  /*0ab0*/  MOV R16, 0x0 ;  /* 0x0000000000107802 */ /* 0x000fe20000000f00 */
[----:B------:R-:W-:Y:S01]  /*0ac0*/  IMAD.MOV.U32 R19, RZ, RZ, 0x40000000 ;  /* 0x40000000ff137424 */ /* 0x000fe200078e00ff */
[----:B------:R-:W-:Y:S01]  /*0ad0*/  STL.64 [R1+0x14c8], R12 ;  /* 0x0014c80c01007387 */ /* 0x000fe20000100a00 */
[----:B------:R-:W-:Y:S01]  /*0ae0*/  IMAD.MOV.U32 R17, RZ, RZ, -0x40100000 ;  /* 0xbff00000ff117424 */ /* 0x000fe200078e00ff */
[----:B------:R-:W-:Y:S01]  /*0af0*/  BSSY.RECONVERGENT B1, `(.L_x_10) ;  /* 0x000007f000017945 */ /* 0x000fe20003800200 */
[----:B------:R-:W-:Y:S01]  /*0b00*/  IMAD.MOV.U32 R26, RZ, RZ, 0x0 ;  /* 0x00000000ff1a7424 */ /* 0x000fe200078e00ff */
[----:B------:R-:W-:Y:S01]  /*0b10*/  STL.64 [R1+0xd40], R18 ;  /* 0x000d401201007387 */ /* 0x000fe20000100a00 */
[----:B------:R-:W-:Y:S01]  /*0b20*/  IMAD.MOV.U32 R27, RZ, RZ, 0x3ff00000 ;  /* 0x3ff00000ff1b7424 */ /* 0x000fe200078e00ff */
[----:B------:R-:W-:Y:S01]  /*0b30*/  MOV R28, R4 ;  /* 0x00000004001c7202 */ /* 0x000fe20000000f00 */
[----:B------:R-:W-:Y:S01]  /*0b40*/  IMAD.MOV.U32 R29, RZ, RZ, R5 ;  /* 0x000000ffff1d7224 */ /* 0x000fe200078e0005 */
[----:B------:R-:W-:Y:S01]  /*0b50*/  STL.64 [R1+0xd50], R18 ;  /* 0x000d501201007387 */ /* 0x000fe20000100a00 */
[----:B------:R-:W-:-:S02]  /*0b60*/  IMAD.MOV.U32 R30, RZ, RZ, R6 ;  /* 0x000000ffff1e7224 */ /* 0x000fc400078e0006 */
[----:B------:R-:W-:Y:S01]  /*0b70*/  IMAD.MOV.U32 R31, RZ, RZ, R7 ;  /* 0x000000ffff1f7224 */ /* 0x000fe200078e0007 */
[----:B------:R-:W-:Y:S04]  /*0b80*/  STL.64 [R1+0xd60], R18 ;  /* 0x000d601201007387 */ /* 0x000fe80000100a00 */
        /* <DEDUP_REMOVED lines=42> */
[----:B------:R0:W-:Y:S04]  /*0e30*/  STL.64 [R1+0xd38], R16 ;  /* 0x000d381001007387 */ /* 0x0001e80000100a00 */
        /* <DEDUP_REMOVED lines=26> */
[----:B------:R-:W-:Y:S01]  /*0fe0*/  STL.64 [R1+0xc08], R24 ;  /* 0x000c081801007387 */ /* 0x000fe20000100a00 */
[----:B--2---:R-:W-:-:S03]  /*0ff0*/  DADD R248, R48, 1 ;  /* 0x3ff0000030f87429 */ /* 0x004fc60000000000 */
[----:B------:R-:W-:Y:S04]  /*1000*/  STL.64 [R1+0xc18], R24 ;  /* 0x000c181801007387 */ /* 0x000fe80000100a00 */
[----:B------:R-:W-:Y:S01]  /*1010*/  STL.64 [R1+0xc28], R24 ;  /* 0x000c281801007387 */ /* 0x000fe20000100a00 */
[----:B------:R-:W2:Y:S03]  /*1020*/  MUFU.RCP64H R3, R249 ;  /* 0x000000f900037308 */ /* 0x000ea60000001800 */
[----:B------:R-:W-:Y:S01]  /*1030*/  STL.64 [R1+0xf98], R248 ;  /* 0x000f98f801007387 */ /* 0x000fe20000100a00 */
[----:B------:R-:W-:-:S03]  /*1040*/  VIADD R2, R249, 0x300402 ;  /* 0x00300402f9027836 */ /* 0x000fc60000000000 */
[----:B------:R-:W-:Y:S02]  /*1050*/  STL.64 [R1+0xc38], R24 ;  /* 0x000c381801007387 */ /* 0x000fe40000100a00 */
[----:B------:R-:W-:Y:S02]  /*1060*/  FSETP.GEU.AND P0, PT, |R2|, 5.8789094863358348022e-39, PT ;  /* 0x004004020200780b */ /* 0x000fe40003f0e200 */
[----:B------:R-:W-:Y:S04]  /*1070*/  STL.64 [R1+0xc48], R24 ;  /* 0x000c481801007387 */ /* 0x000fe80000100a00 */
[----:B------:R-:W-:Y:S01]  /*1080*/  STL.64 [R1+0xd48], R24 ;  /* 0x000d481801007387 */ /* 0x000fe20000100a00 */
[----:B--2---:R-:W-:-:S03]  /*1090*/  DFMA R14, -R248, R2, 1 ;  /* 0x3ff00000f80e742b */ /* 0x004fc60000000102 */
[----:B------:R-:W-:Y:S04]  /*10a0*/  STL.64 [R1+0xd58], R24 ;  /* 0x000d581801007387 */ /* 0x000fe80000100a00 */
[----:B------:R-:W-:Y:S01]  /*10b0*/  STL.64 [R1+0xd68], R24 ;  /* 0x000d681801007387 */ /* 0x000fe20000100a00 */
[----:B------:R-:W-:-:S03]  /*10c0*/  DFMA R14, R14, R14, R14 ;  /* 0x0000000e0e0e722b */ /* 0x000fc6000000000e */
[----:B------:R-:W-:Y:S04]  /*10d0*/  STL.64 [R1+0xd78], R24 ;  /* 0x000d781801007387 */ /* 0x000fe80000100a00 */
[----:B------:R-:W-:Y:S01]  /*10e0*/  STL.64 [R1+0xd88], R24 ;  /* 0x000d881801007387 */ /* 0x000fe20000100a00 */
[----:B------:R-:W-:-:S03]  /*10f0*/  DFMA R14, R2, R14, R2 ;  /* 0x0000000e020e722b */ /* 0x000fc60000000002 */
[----:B------:R-:W-:Y:S04]  /*1100*/  STL.64 [R1+0xd98], R24 ;  /* 0x000d981801007387 */ /* 0x000fe80000100a00 */
[----:B------:R-:W-:Y:S01]  /*1110*/  STL.64 [R1+0xda8], R24 ;  /* 0x000da81801007387 */ /* 0x000fe20000100a00 */
[----:B0-----:R-:W-:-:S03]  /*1120*/  DFMA R16, -R248, R14, 1 ;  /* 0x3ff00000f810742b */ /* 0x001fc6000000010e */
[----:B------:R-:W-:Y:S04]  /*1130*/  STL.64 [R1+0xdb8], R24 ;  /* 0x000db81801007387 */ /* 0x000fe80000100a00 */
[----:B------:R-:W-:Y:S01]  /*1140*/  STL.64 [R1+0xdc8], R24 ;  /* 0x000dc81801007387 */ /* 0x000fe20000100a00 */
[----:B------:R-:W-:-:S03]  /*1150*/  DFMA R122, R14, R16, R14 ;  /* 0x000000100e7a722b */ /* 0x000fc6000000000e */
[----:B------:R-:W-:Y:S04]  /*1160*/  STL.64 [R1+0xdd8], R24 ;  /* 0x000dd81801007387 */ /* 0x000fe80000100a00 */
[----:B------:R-:W-:Y:S04]  /*1170*/  STL.64 [R1+0xde8], R24 ;  /* 0x000de81801007387 */ /* 0x000fe80000100a00 */
[----:B------:R-:W-:Y:S04]  /*1180*/  STL.64 [R1+0xdf8], R24 ;  /* 0x000df81801007387 */ /* 0x000fe80000100a00 */
[----:B------:R-:W-:Y:S04]  /*1190*/  STL.64 [R1+0xe08], R24 ;  /* 0x000e081801007387 */ /* 0x000fe80000100a00 */
[----:B------:R-:W-:Y:S04]  /*11a0*/  STL.64 [R1+0xe18], R24 ;  /* 0x000e181801007387 */ /* 0x000fe80000100a00 */
[----:B------:R-:W-:Y:S04]  /*11b0*/  STL.64 [R1+0xe28], R24 ;  /* 0x000e281801007387 */ /* 0x000fe80000100a00 */
[----:B------:R-:W-:Y:S04]  /*11c0*/  STL.128 [R1+0x1b0], R24 ;  /* 0x0001b01801007387 */ /* 0x000fe80000100c00 */
[----:B------:R-:W-:Y:S04]  /*11d0*/  STL.128 [R1+0x1c0], R24 ;  /* 0x0001c01801007387 */ /* 0x000fe80000100c00 */
[----:B------:R-:W-:Y:S04]  /*11e0*/  STL.128 [R1+0x1d0], R24 ;  /* 0x0001d01801007387 */ /* 0x000fe80000100c00 */
[----:B------:R-:W-:Y:S04]  /*11f0*/  STL.128 [R1+0x1e0], R24 ;  /* 0x0001e01801007387 */ /* 0x000fe80000100c00 */
[----:B------:R-:W-:Y:S04]  /*1200*/  STL.128 [R1+0x1f0], R24 ;  /* 0x0001f01801007387 */ /* 0x000fe80000100c00 */
[----:B------:R-:W-:Y:S04]  /*1210*/  STL.128 [R1+0x200], R24 ;  /* 0x0002001801007387 */ /* 0x000fe80000100c00 */
[----:B------:R0:W-:Y:S02]  /*1220*/  STL.128 [R1+0x210], R24 ;  /* 0x0002101801007387 */ /* 0x0001e40000100c00 */
[----:B0-----:R-:W-:Y:S01]  /*1230*/  IMAD.MOV.U32 R24, RZ, RZ, R8 ;  /* 0x000000ffff187224 */ /* 0x001fe200078e0008 */
[----:B------:R-:W-:Y:S01]  /*1240*/  MOV R25, R9 ;  /* 0x0000000900197202 */ /* 0x000fe20000000f00 */
[----:B------:R-:W-:-:S02]  /*1250*/  IMAD.MOV.U32 R26, RZ, RZ, R10 ;  /* 0x000000ffff1a7224 */ /* 0x000fc400078e000a */
[----:B------:R-:W-:Y:S01]  /*1260*/  IMAD.MOV.U32 R27, RZ, RZ, R11 ;  /* 0x000000ffff1b7224 */ /* 0x000fe200078e000b */
[----:B------:R-:W-:Y:S06]  /*1270*/  @P0 BRA `(.L_x_11) ;  /* 0x0000000000180947 */ /* 0x000fec0003800000 */
[----:B------:R-:W-:Y:S01]  /*1280*/  LOP3.LUT R0, R249, 0x7fffffff, RZ, 0xc0, !PT ;  /* 0x7ffffffff9007812 */ /* 0x000fe200078ec0ff */
[----:B------:R-:W-:Y:S01]  /*1290*/  IMAD.MOV.U32 R120, RZ, RZ, R248 ;  /* 0x000000ffff787224 */ /* 0x000fe200078e00f8 */
[----:B------:R-:W-:Y:S01]  /*12a0*/  MOV R126, 0x12e0 ;  /* 0x000012e0007e7802 */ /* 0x000fe20000000f00 */
[----:B------:R-:W-:Y:S01]  /*12b0*/  IMAD.MOV.U32 R121, RZ, RZ, R249 ;  /* 0x000000ffff797224 */ /* 0x000fe200078e00f9 */
[----:B------:R-:W-:-:S07]  /*12c0*/  IADD3 R0, PT, PT, R0, -0x100000, RZ ;  /* 0xfff0000000007810 */ /* 0x000fce0007ffe0ff */
[----:B-1----:R-:W-:Y:S05]  /*12d0*/  CALL.REL.NOINC `($__internal_0_$__cuda_sm20_dblrcp_rn_slowpath_v3) ;  /* 0x000002d400747944 */ /* 0x002fea0003c00000 */
.L_x_11:
[----:B------:R-:W-:Y:S05]  /*12e0*/  BSYNC.RECONVERGENT B1 ;  /* 0x0000000000017941 */ /* 0x000fea0003800200 */
.L_x_10:
[-C--:B------:R-:W-:Y:S01]  /*12f0*/  DMUL R58, R248, R122.reuse ;  /* 0x0000007af83a7228 */ /* 0x080fe20000000000 */
[----:B------:R-:W-:Y:S01]  /*1300*/  STL.64 [R1+0x1278], R122 ;  /* 0x0012787a01007387 */ /* 0x000fe20000100a00 */
[----:B------:R-:W-:Y:S01]  /*1310*/  DADD R4, -RZ, -R48 ;  /* 0x00000000ff047229 */ /* 0x000fe20000000930 */
[----:B------:R-:W-:Y:S02]  /*1320*/  BSSY.RECONVERGENT B1, `(.L_x_12) ;  /* 0x0000057000017945 */ /* 0x000fe40003800200 */
[----:B------:R-:W-:Y:S03]  /*1330*/  STL.64 [R1+0xe30], R122 ;  /* 0x000e307a01007387 */ /* 0x000fe60000100a00 */
[----:B------:R-:W-:Y:S01]  /*1340*/  DFMA R56, R58, -R122, -1 ;  /* 0xbff000003a38742b */ /* 0x000fe2000000087a */
[----:B------:R-:W-:Y:S04]  /*1350*/  STL.64 [R1+0xfa0], R248 ;  /* 0x000fa0f801007387 */ /* 0x000fe80000100a00 */
[----:B------:R-:W-:Y:S03]  /*1360*/  STL.64 [R1+0x1280], R122 ;  /* 0x0012807a01007387 */ /* 0x000fe60000100a00 */
[----:B------:R-:W-:Y:S01]  /*1370*/  DADD R2, -R48, R56 ;  /* 0x0000000030027229 */ /* 0x000fe20000000138 */
[----:B------:R-:W-:Y:S01]  /*1380*/  STL.64 [R1+0xe38], R122 ;  /* 0x000e387a01007387 */ /* 0x000fe20000100a00 */
[----:B------:R-:W-:-:S03]  /*1390*/  DSETP.GT.AND P0, PT, R56, RZ, PT ;  /* 0x000000ff3800722a */ /* 0x000fc60003f04000 */
[----:B------:R-:W-:Y:S04]  /*13a0*/  STL.64 [R1+0xfa8], R248 ;  /* 0x000fa8f801007387 */ /* 0x000fe80000100a00 */
[----:B------:R-:W-:Y:S01]  /*13b0*/  STL.64 [R1+0x1288], R122 ;  /* 0x0012887a01007387 */ /* 0x000fe20000100a00 */
[----:B------:R-:W-:Y:S01]  /*13c0*/  FSEL R55, R5, R3, P0 ;  /* 0x0000000305377208 */ /* 0x000fe20000000000 */
[----:B------:R-:W-:Y:S01]  /*13d0*/  IMAD.MOV.U32 R5, RZ, RZ, 0x3ff00000 ;  /* 0x3ff00000ff057424 */ /* 0x000fe200078e00ff */
[----:B------:R-:W-:Y:S01]  /*13e0*/  FSEL R54, R4, R2, P0 ;  /* 0x0000000204367208 */ /* 0x000fe20000000000 */
[----:B------:R-:W-:Y:S01]  /*13f0*/  STL.64 [R1+0xe40], R122 ;  /* 0x000e407a01007387 */ /* 0x000fe20000100a00 */
[----:B------:R-:W0:Y:S01]  /*1400*/  MUFU.RCP64H R7, R55 ;  /* 0x0000003700077308 */ /* 0x000e220000001800 */
[----:B------:R-:W-:-:S02]  /*1410*/  VIADD R6, R55, 0x300402 ;  /* 0x0030040237067836 */ /* 0x000fc40000000000 */
[----:B------:R-:W-:Y:S01]  /*1420*/  STL.64 [R1+0xfb0], R248 ;  /* 0x000fb0f801007387 */ /* 0x000fe20000100a00 */
[----:B------:R-:W-:Y:S02]  /*1430*/  IMAD.MOV.U32 R4, RZ, RZ, 0x0 ;  /* 0x00000000ff047424 */ /* 0x000fe400078e00ff */
[----:B------:R-:W-:Y:S01]  /*1440*/  FSETP.GEU.AND P0, PT, |R6|, 5.8789094863358348022e-39, PT ;  /* 0x004004020600780b */ /* 0x000fe20003f0e200 */
[----:B------:R-:W-:Y:S04]  /*1450*/  STL.64 [R1+0x1290], R122 ;  /* 0x0012907a01007387 */ /* 0x000fe80000100a00 */
[----:B------:R-:W-:Y:S04]  /*1460*/  STL.64 [R1+0xe48], R122 ;  /* 0x000e487a01007387 */ /* 0x000fe80000100a00 */
[----:B------:R-:W-:Y:S01]  /*1470*/  STL.64 [R1+0xfb8], R248 ;  /* 0x000fb8f801007387 */ /* 0x000fe20000100a00 */
[----:B0-----:R-:W-:-:S03]  /*1480*/  DFMA R2, -R54, R6, 1 ;  /* 0x3ff000003602742b */ /* 0x001fc60000000106 */
[----:B------:R-:W-:Y:S04]  /*1490*/  STL.64 [R1+0x1298], R122 ;  /* 0x0012987a01007387 */ /* 0x000fe80000100a00 */
[----:B------:R-:W-:Y:S01]  /*14a0*/  STL.64 [R1+0xe50], R122 ;  /* 0x000e507a01007387 */ /* 0x000fe20000100a00 */
[----:B------:R-:W-:-:S03]  /*14b0*/  DFMA R2, R2, R2, R2 ;  /* 0x000000020202722b */ /* 0x000fc60000000002 */
[----:B------:R-:W-:Y:S04]  /*14c0*/  STL.64 [R1+0xfc0], R248 ;  /* 0x000fc0f801007387 */ /* 0x000fe80000100a00 */
[----:B------:R-:W-:Y:S01]  /*14d0*/  STL.64 [R1+0x12a0], R122 ;  /* 0x0012a07a01007387 */ /* 0x000fe20000100a00 */
[----:B------:R-:W-:-:S03]  /*14e0*/  DFMA R2, R6, R2, R6 ;  /* 0x000000020602722b */ /* 0x000fc60000000006 */
[----:B------:R-:W-:Y:S01]  /*14f0*/  STL.64 [R1+0xe58], R122 ;  /* 0x000e587a01007387 */ /* 0x000fe20000100a00 */
[----:B------:R-:W-:Y:S01]  /*1500*/  IMAD.MOV.U32 R6, RZ, RZ, R122 ;  /* 0x000000ffff067224 */ /* 0x000fe200078e007a */
[----:B------:R-:W-:Y:S02]  /*1510*/  MOV R7, R123 ;  /* 0x0000007b00077202 */ /* 0x000fe40000000f00 */
        /* <DEDUP_REMOVED lines=43> */
[----:B------:R0:W-:Y:S02]  /*17d0*/  STL.64 [R1+0x1178], R4 ;  /* 0x0011780401007387 */ /* 0x0001e40000100a00 */
[----:B0-----:R-:W-:-:S08]  /*17e0*/  DFMA R4, -R54, R2, 1 ;  /* 0x3ff000003604742b */ /* 0x001fd00000000102 */
[----:B------:R-:W-:Y:S01]  /*17f0*/  DFMA R16, R2, R4, R2 ;  /* 0x000000040210722b */ /* 0x000fe20000000002 */
[----:B------:R-:W-:Y:S10]  /*1800*/  @P0 BRA `(.L_x_13) ;  /* 0x0000000000200947 */ /* 0x000ff40003800000 */
[----:B------:R-:W-:Y:S01]  /*1810*/  LOP3.LUT R0, R55, 0x7fffffff, RZ, 0xc0, !PT ;  /* 0x7fffffff37007812 */ /* 0x000fe200078ec0ff */
[----:B------:R-:W-:Y:S01]  /*1820*/  IMAD.MOV.U32 R120, RZ, RZ, R54 ;  /* 0x000000ffff787224 */ /* 0x000fe200078e0036 */
[----:B------:R-:W-:Y:S01]  /*1830*/  MOV R126, 0x1870 ;  /* 0x00001870007e7802 */ /* 0x000fe20000000f00 */
[----:B------:R-:W-:Y:S02]  /*1840*/  IMAD.MOV.U32 R121, RZ, RZ, R55 ;  /* 0x000000ffff797224 */ /* 0x000fe400078e0037 */
[----:B------:R-:W-:-:S07]  /*1850*/  VIADD R0, R0, 0xfff00000 ;  /* 0xfff0000000007836 */ /* 0x000fce0000000000 */
[----:B-1----:R-:W-:Y:S05]  /*1860*/  CALL.REL.NOINC `($__internal_0_$__cuda_sm20_dblrcp_rn_slowpath_v3) ;  /* 0x000002d000107944 */ /* 0x002fea0003c00000 */
[----:B------:R-:W-:Y:S01]  /*1870*/  IMAD.MOV.U32 R16, RZ, RZ, R122 ;  /* 0x000000ffff107224 */ /* 0x000fe200078e007a */
[----:B------:R-:W-:-:S07]  /*1880*/  MOV R17, R123 ;  /* 0x0000007b00117202 */ /* 0x000fce0000000f00 */
.L_x_13:
[----:B------:R-:W-:Y:S05]  /*1890*/  BSYNC.RECONVERGENT B1 ;  /* 0x0000000000017941 */ /* 0x000fea0003800200 */
.L_x_12:
[-C--:B------:R-:W-:Y:S01]  /*18a0*/  DMUL R52, R54, -R16.reuse ;  /* 0x8000001036347228 */ /* 0x080fe20000000000 */
[----:B------:R0:W-:Y:S01]  /*18b0*/  STL.64 [R1+0x12f0], R16 ;  /* 0x0012f01001007387 */ /* 0x0001e20000100a00 */
[----:B------:R-:W-:Y:S01]  /*18c0*/  DADD R50, -RZ, -R16 ;  /* 0x00000000ff327229 */ /* 0x000fe20000000910 */
[----:B------:R-:W-:Y:S02]  /*18d0*/  BSSY.RECONVERGENT B1, `(.L_x_14) ;  /* 0x000005e000017945 */ /* 0x000fe40003800200 */
[----:B------:R0:W-:Y:S03]  /*18e0*/  STL.64 [R1+0x1110], R58 ;  /* 0x0011103a01007387 */ /* 0x0001e60000100a00 */
[----:B------:R-:W-:Y:S01]  /*18f0*/  DMUL R250, R52, -R16 ;  /* 0x8000001034fa7228 */ /* 0x000fe20000000000 */
[----:B------:R0:W-:Y:S04]  /*1900*/  STL.64 [R1+0x1188], R56 ;  /* 0x0011883801007387 */ /* 0x0001e80000100a00 */
[----:B------:R0:W-:Y:S03]  /*1910*/  STL.64 [R1+0x1018], R54 ;  /* 0x0010183601007387 */ /* 0x0001e60000100a00 */
[----:B------:R-:W-:Y:S01]  /*1920*/  DADD R2, -R250, 2 ;  /* 0x40000000fa027429 */ /* 0x000fe20000000100 */
[----:B------:R0:W-:Y:S04]  /*1930*/  STL.64 [R1+0x12f8], R16 ;  /* 0x0012f81001007387 */ /* 0x0001e80000100a00 */
[----:B------:R0:W-:Y:S03]  /*1940*/  STL.64 [R1+0x1118], R58 ;  /* 0x0011183a01007387 */ /* 0x0001e60000100a00 */
[----:B------:R-:W-:Y:S01]  /*1950*/  DADD R4, R48, R2 ;  /* 0x0000000030047229 */ /* 0x000fe20000000002 */
[----:B------:R0:W-:Y:S01]  /*1960*/  STL.64 [R1+0x1190], R56 ;  /* 0x0011903801007387 */ /* 0x0001e20000100a00 */
[----:B------:R-:W-:-:S03]  /*1970*/  DSETP.GEU.AND P0, PT, R2, RZ, PT ;  /* 0x000000ff0200722a */ /* 0x000fc60003f0e000 */
[----:B------:R0:W-:Y:S04]  /*1980*/  STL.64 [R1+0x1020], R54 ;  /* 0x0010203601007387 */ /* 0x0001e80000100a00 */
[----:B------:R0:W-:Y:S01]  /*1990*/  STL.64 [R1+0x1300], R16 ;  /* 0x0013001001007387 */ /* 0x0001e20000100a00 */
[----:B------:R-:W-:Y:S02]  /*19a0*/  FSEL R3, R49, R5, !P0 ;  /* 0x0000000531037208 */ /* 0x000fe40004000000 */
[----:B------:R-:W-:Y:S01]  /*19b0*/  FSEL R2, R48, R4, !P0 ;  /* 0x0000000430027208 */ /* 0x000fe20004000000 */
[----:B------:R0:W-:Y:S01]  /*19c0*/  STL.64 [R1+0x1120], R58 ;  /* 0x0011203a01007387 */ /* 0x0001e20000100a00 */
[----:B------:R-:W2:Y:S01]  /*19d0*/  MUFU.RCP64H R11, R3 ;  /* 0x00000003000b7308 */ /* 0x000ea20000001800 */
[----:B------:R-:W-:-:S02]  /*19e0*/  VIADD R10, R3, 0x300402 ;  /* 0x00300402030a7836 */ /* 0x000fc40000000000 */
[----:B------:R0:W-:Y:S03]  /*19f0*/  STL.64 [R1+0x1198], R56 ;  /* 0x0011983801007387 */ /* 0x0001e60000100a00 */
[----:B------:R-:W-:Y:S01]  /*1a00*/  FSETP.GEU.AND P0, PT, |R10|, 5.8789094863358348022e-39, PT ;  /* 0x004004020a00780b */ /* 0x000fe20003f0e200 */
[----:B------:R0:W-:Y:S04]  /*1a10*/  STL.64 [R1+0x1028], R54 ;  /* 0x0010283601007387 */ /* 0x0001e80000100a00 */
[----:B------:R0:W-:Y:S04]  /*1a20*/  STL.64 [R1+0x1308], R16 ;  /* 0x0013081001007387 */ /* 0x0001e80000100a00 */
[----:B------:R0:W-:Y:S01]  /*1a30*/  STL.64 [R1+0x1128], R58 ;  /* 0x0011283a01007387 */ /* 0x0001e20000100a00 */
[----:B--2---:R-:W-:-:S03]  /*1a40*/  DFMA R4, -R2, R10, 1 ;  /* 0x3ff000000204742b */ /* 0x004fc6000000010a */
[----:B------:R0:W-:Y:S04]  /*1a50*/  STL.64 [R1+0x11a0], R56 ;  /* 0x0011a03801007387 */ /* 0x0001e80000100a00 */
[----:B------:R0:W-:Y:S01]  /*1a60*/  STL.64 [R1+0x1030], R54 ;  /* 0x0010303601007387 */ /* 0x0001e20000100a00 */
[----:B------:R-:W-:-:S03]  /*1a70*/  DFMA R4, R4, R4, R4 ;  /* 0x000000040404722b */ /* 0x000fc60000000004 */
[----:B------:R0:W-:Y:S04]  /*1a80*/  STL.64 [R1+0x1310], R16 ;  /* 0x0013101001007387 */ /* 0x0001e80000100a00 */
[----:B------:R0:W-:Y:S01]  /*1a90*/  STL.64 [R1+0x1130], R58 ;  /* 0x0011303a01007387 */ /* 0x0001e20000100a00 */
[----:B------:R-:W-:-:S03]  /*1aa0*/  DFMA R4, R10, R4, R10 ;  /* 0x000000040a04722b */ /* 0x000fc6000000000a */
[----:B------:R0:W-:Y:S04]  /*1ab0*/  STL.64 [R1+0x11a8], R56 ;  /* 0x0011a83801007387 */ /* 0x0001e80000100a00 */
[----:B------:R0:W-:Y:S01]  /*1ac0*/  STL.64 [R1+0x1038], R54 ;  /* 0x0010383601007387 */ /* 0x0001e20000100a00 */
[----:B------:R-:W-:-:S03]  /*1ad0*/  DFMA R8, -R2, R4, 1 ;  /* 0x3ff000000208742b */ /* 0x000fc60000000104 */
[----:B------:R0:W-:Y:S04]  /*1ae0*/  STL.64 [R1+0x1318], R16 ;  /* 0x0013181001007387 */ /* 0x0001e80000100a00 */
[----:B------:R0:W-:Y:S01]  /*1af0*/  STL.64 [R1+0x1138], R58 ;  /* 0x0011383a01007387 */ /* 0x0001e20000100a00 */
[----:B------:R-:W-:-:S03]  /*1b00*/  DFMA R122, R4, R8, R4 ;  /* 0x00000008047a722b */ /* 0x000fc60000000004 */
[----:B------:R0:W-:Y:S04]  /*1b10*/  STL.64 [R1+0x11b0], R56 ;  /* 0x0011b03801007387 */ /* 0x0001e80000100a00 */
        /* <DEDUP_REMOVED lines=49> */
[----:B------:R0:W-:Y:S01]  /*1e30*/  STL.64 [R1+0x1088], R2 ;  /* 0x0010880201007387 */ /* 0x0001e20000100a00 */
[----:B------:R-:W-:Y:S05]  /*1e40*/  @P0 BRA `(.L_x_15) ;  /* 0x0000000000180947 */ /* 0x000fea0003800000 */
[----:B------:R-:W-:Y:S01]  /*1e50*/  LOP3.LUT R0, R3, 0x7fffffff, RZ, 0xc0, !PT ;  /* 0x7fffffff03007812 */ /* 0x000fe200078ec0ff */
[----:B------:R-:W-:Y:S01]  /*1e60*/  IMAD.MOV.U32 R120, RZ, RZ, R2 ;  /* 0x000000ffff787224 */ /* 0x000fe200078e0002 */
[----:B------:R-:W-:Y:S01]  /*1e70*/  MOV R126, 0x1eb0 ;  /* 0x00001eb0007e7802 */ /* 0x000fe20000000f00 */
[----:B------:R-:W-:Y:S02]  /*1e80*/  IMAD.MOV.U32 R121, RZ, RZ, R3 ;  /* 0x000000ffff797224 */ /* 0x000fe400078e0003 */
[----:B------:R-:W-:-:S07]  /*1e90*/  VIADD R0, R0, 0xfff00000 ;  /* 0xfff0000000007836 */ /* 0x000fce0000000000 */
[----:B01----:R-:W-:Y:S05]  /*1ea0*/  CALL.REL.NOINC `($__internal_0_$__cuda_sm20_dblrcp_rn_slowpath_v3) ;  /* 0x000002c800807944 */ /* 0x003fea0003c00000 */
.L_x_15:
[----:B------:R-:W-:Y:S05]  /*1eb0*/  BSYNC.RECONVERGENT B1 ;  /* 0x0000000000017941 */ /* 0x000fea0003800200 */
.L_x_14:
[-C--:B------:R-:W-:Y:S01]  /*1ec0*/  DMUL R12, R2, R122.reuse ;  /* 0x0000007a020c7228 */ /* 0x080fe20000000000 */
[----:B------:R-:W-:Y:S01]  /*1ed0*/  STL.64 [R1+0x1368], R122 ;  /* 0x0013687a01007387 */ /* 0x000fe20000100a00 */
[----:B------:R-:W-:Y:S01]  /*1ee0*/  DADD R8, -RZ, -R48 ;  /* 0x00000000ff087229 */ /* 0x000fe20000000930 */
[----:B------:R-:W-:Y:S01]  /*1ef0*/  BSSY.RECONVERGENT B1, `(.L_x_16) ;  /* 0x0000080000017945 */ /* 0x000fe20003800200 */
[----:B------:R-:W-:Y:S01]  /*1f00*/  CS2R RZ, SRZ ;  /* 0x0000000000ff7805 */ /* 0x000fe2000001ff00 */
[----:B------:R-:W-:Y:S03]  /*1f10*/  STL.64 [R1+0xf20], R122 ;  /* 0x000f207a01007387 */ /* 0x000fe60000100a00 */
[CC--:B------:R-:W-:Y:S01]  /*1f20*/  DFMA R4, R12.reuse, -R122.reuse, RZ ;  /* 0x8000007a0c04722b */ /* 0x0c0fe200000000ff */
[----:B------:R-:W-:Y:S01]  /*1f30*/  STL.64 [R1+0x1188], R52 ;  /* 0x0011883401007387 */ /* 0x000fe20000100a00 */
[-C--:B------:R-:W-:Y:S01]  /*1f40*/  MOV R14, R12.reuse ;  /* 0x0000000c000e7202 */ /* 0x080fe20000000f00 */
[--C-:B------:R-:W-:Y:S01]  /*1f50*/  IMAD.MOV.U32 R15, RZ, RZ, R13.reuse ;  /* 0x000000ffff0f7224 */ /* 0x100fe200078e000d */
[-C--:B------:R-:W-:Y:S01]  /*1f60*/  MOV R63, R13.reuse ;  /* 0x0000000d003f7202 */ /* 0x080fe20000000f00 */
[--C-:B------:R-:W-:Y:S01]  /*1f70*/  IMAD.MOV.U32 R60, RZ, RZ, R12.reuse ;  /* 0x000000ffff3c7224 */ /* 0x100fe200078e000c */
[-C--:B------:R-:W-:Y:S01]  /*1f80*/  MOV R67, R13.reuse ;  /* 0x0000000d00437202 */ /* 0x080fe20000000f00 */
[--C-:B------:R-:W-:Y:S01]  /*1f90*/  IMAD.MOV.U32 R61, RZ, RZ, R13.reuse ;  /* 0x000000ffff3d7224 */ /* 0x100fe200078e000d */
[CC--:B------:R-:W-:Y:S01]  /*1fa0*/  DFMA R4, R12.reuse, -R122.reuse, R4 ;  /* 0x8000007a0c04722b */ /* 0x0c0fe20000000004 */
[--C-:B------:R-:W-:Y:S01]  /*1fb0*/  IMAD.MOV.U32 R62, RZ, RZ, R12.reuse ;  /* 0x000000ffff3e7224 */ /* 0x100fe200078e000c */
[----:B------:R-:W-:Y:S01]  /*1fc0*/  MOV R72, R12 ;  /* 0x0000000c00487202 */ /* 0x000fe20000000f00 */
[--C-:B------:R-:W-:Y:S01]  /*1fd0*/  IMAD.MOV.U32 R64, RZ, RZ, R12.reuse ;  /* 0x000000ffff407224 */ /* 0x100fe200078e000c */
[----:B------:R-:W-:Y:S01]  /*1fe0*/  MOV R77, R13 ;  /* 0x0000000d004d7202 */ /* 0x000fe20000000f00 */
[--C-:B------:R-:W-:Y:S01]  /*1ff0*/  IMAD.MOV.U32 R65, RZ, RZ, R13.reuse ;  /* 0x000000ffff417224 */ /* 0x100fe200078e000d */
[----:B------:R-:W-:Y:S01]  /*2000*/  STL.128 [R1+0x1210], R12 ;  /* 0x0012100c01007387 */ /* 0x000fe20000100c00 */
[--C-:B------:R-:W-:Y:S01]  /*2010*/  IMAD.MOV.U32 R66, RZ, RZ, R12.reuse ;  /* 0x000000ffff427224 */ /* 0x100fe200078e000c */
[----:B------:R-:W-:Y:S01]  /*2020*/  DFMA R4, R12, -R122, R4 ;  /* 0x8000007a0c04722b */ /* 0x000fe20000000004 */
[----:B------:R-:W-:Y:S01]  /*2030*/  IMAD.MOV.U32 R68, RZ, RZ, R12 ;  /* 0x000000ffff447224 */ /* 0x000fe200078e000c */
[----:B------:R-:W-:Y:S01]  /*2040*/  STL.128 [R1+0x1220], R60 ;  /* 0x0012203c01007387 */ /* 0x000fe20000100c00 */
[----:B------:R-:W-:-:S02]  /*2050*/  IMAD.MOV.U32 R69, RZ, RZ, R13 ;  /* 0x000000ffff457224 */ /* 0x000fc400078e000d */
[--C-:B------:R-:W-:Y:S01]  /*2060*/  IMAD.MOV.U32 R70, RZ, RZ, R12.reuse ;  /* 0x000000ffff467224 */ /* 0x100fe200078e000c */
[----:B------:R-:W-:Y:S01]  /*2070*/  STL.128 [R1+0x1230], R64 ;  /* 0x0012304001007387 */ /* 0x000fe20000100c00 */
[--C-:B------:R-:W-:Y:S01]  /*2080*/  IMAD.MOV.U32 R71, RZ, RZ, R13.reuse ;  /* 0x000000ffff477224 */ /* 0x100fe200078e000d */
[CC--:B------:R-:W-:Y:S01]  /*2090*/  DFMA R4, R12.reuse, -R122.reuse, R4 ;  /* 0x8000007a0c04722b */ /* 0x0c0fe20000000004 */
[--C-:B------:R-:W-:Y:S01]  /*20a0*/  IMAD.MOV.U32 R73, RZ, RZ, R13.reuse ;  /* 0x000000ffff497224 */ /* 0x100fe200078e000d */
[----:B------:R-:W-:Y:S01]  /*20b0*/  STL.128 [R1+0x1200], R12 ;  /* 0x0012000c01007387 */ /* 0x000fe20000100c00 */
[--C-:B------:R-:W-:Y:S02]  /*20c0*/  IMAD.MOV.U32 R74, RZ, RZ, R12.reuse ;  /* 0x000000ffff4a7224 */ /* 0x100fe400078e000c */
[--C-:B------:R-:W-:Y:S01]  /*20d0*/  IMAD.MOV.U32 R75, RZ, RZ, R13.reuse ;  /* 0x000000ffff4b7224 */ /* 0x100fe200078e000d */
[----:B------:R-:W-:Y:S01]  /*20e0*/  STL.128 [R1+0x1240], R68 ;  /* 0x0012404401007387 */ /* 0x000fe20000100c00 */
[--C-:B------:R-:W-:Y:S01]  /*20f0*/  IMAD.MOV.U32 R76, RZ, RZ, R12.reuse ;  /* 0x000000ffff4c7224 */ /* 0x100fe200078e000c */
[----:B------:R-:W-:Y:S01]  /*2100*/  DFMA R4, R12, -R122, R4 ;  /* 0x8000007a0c04722b */ /* 0x000fe20000000004 */
[----:B------:R-:W-:Y:S01]  /*2110*/  IMAD.MOV.U32 R78, RZ, RZ, R12 ;  /* 0x000000ffff4e7224 */ /* 0x000fe200078e000c */
[----:B------:R-:W-:Y:S01]  /*2120*/  STL.128 [R1+0x1250], R72 ;  /* 0x0012504801007387 */ /* 0x000fe20000100c00 */
[----:B------:R-:W-:-:S03]  /*2130*/  IMAD.MOV.U32 R79, RZ, RZ, R13 ;  /* 0x000000ffff4f7224 */ /* 0x000fc600078e000d */
[----:B------:R-:W-:Y:S02]  /*2140*/  STL.64 [R1+0x1090], R2 ;  /* 0x0010900201007387 */ /* 0x000fe40000100a00 */
[CC--:B------:R-:W-:Y:S02]  /*2150*/  DFMA R4, R12.reuse, -R122.reuse, R4 ;  /* 0x8000007a0c04722b */ /* 0x0c0fe40000000004 */
[----:B------:R-:W-:Y:S04]  /*2160*/  STL.128 [R1+0x1260], R76 ;  /* 0x0012604c01007387 */ /* 0x000fe80000100c00 */
[----:B------:R-:W-:Y:S02]  /*2170*/  STL.64 [R1+0x1370], R122 ;  /* 0x0013707a01007387 */ /* 0x000fe40000100a00 */
[----:B------:R-:W-:-:S02]  /*2180*/  DFMA R4, R12, -R122, R4 ;  /* 0x8000007a0c04722b */ /* 0x000fc40000000004 */
[----:B------:R-:W-:Y:S04]  /*2190*/  STL.64 [R1+0xf28], R122 ;  /* 0x000f287a01007387 */ /* 0x000fe80000100a00 */
[----:B------:R-:W-:Y:S02]  /*21a0*/  STL.64 [R1+0x1190], R52 ;  /* 0x0011903401007387 */ /* 0x000fe40000100a00 */
[CC--:B------:R-:W-:Y:S02]  /*21b0*/  DFMA R4, R12.reuse, -R122.reuse, R4 ;  /* 0x8000007a0c04722b */ /* 0x0c0fe40000000004 */
[----:B------:R-:W-:Y:S04]  /*21c0*/  STL.64 [R1+0x1098], R2 ;  /* 0x0010980201007387 */ /* 0x000fe80000100a00 */
        /* <DEDUP_REMOVED lines=22> */
[----:B------:R-:W-:Y:S02]  /*2330*/  DADD R48, -R48, R4 ;  /* 0x0000000030307229 */ /* 0x000fe40000000104 */
[----:B------:R-:W-:Y:S01]  /*2340*/  DSETP.GT.AND P0, PT, R4, RZ, PT ;  /* 0x000000ff0400722a */ /* 0x000fe20003f04000 */
[----:B------:R-:W-:Y:S04]  /*2350*/  STL.64 [R1+0x10b8], R2 ;  /* 0x0010b80201007387 */ /* 0x000fe80000100a00 */
[----:B------:R-:W-:Y:S03]  /*2360*/  STL.64 [R1+0x1398], R122 ;  /* 0x0013987a01007387 */ /* 0x000fe60000100a00 */
[----:B------:R-:W-:Y:S01]  /*2370*/  FSEL R121, R9, R49, P0 ;  /* 0x0000003109797208 */ /* 0x000fe20000000000 */
[----:B------:R-:W-:Y:S01]  /*2380*/  STL.64 [R1+0xf50], R122 ;  /* 0x000f507a01007387 */ /* 0x000fe20000100a00 */
[----:B------:R-:W-:-:S02]  /*2390*/  FSEL R120, R8, R48, P0 ;  /* 0x0000003008787208 */ /* 0x000fc40000000000 */
[----:B------:R-:W2:Y:S01]  /*23a0*/  MUFU.RCP64H R11, R121 ;  /* 0x00000079000b7308 */ /* 0x000ea20000001800 */
[----:B------:R-:W-:Y:S01]  /*23b0*/  VIADD R10, R121, 0x300402 ;  /* 0x00300402790a7836 */ /* 0x000fe20000000000 */
[----:B------:R-:W-:Y:S04]  /*23c0*/  STL.64 [R1+0x11b8], R52 ;  /* 0x0011b83401007387 */ /* 0x000fe80000100a00 */
[----:B------:R-:W-:Y:S01]  /*23d0*/  STL.64 [R1+0x10c0], R2 ;  /* 0x0010c00201007387 */ /* 0x000fe20000100a00 */
[----:B------:R-:W-:-:S03]  /*23e0*/  FSETP.GEU.AND P0, PT, |R10|, 5.8789094863358348022e-39, PT ;  /* 0x004004020a00780b */ /* 0x000fc60003f0e200 */
        /* <DEDUP_REMOVED lines=9> */
[----:B------:R-:W-:Y:S01]  /*2480*/  STL.64 [R1+0x11c8], R52 ;  /* 0x0011c83401007387 */ /* 0x000fe20000100a00 */
[----:B------:R-:W-:Y:S02]  /*2490*/  IMAD.MOV.U32 R10, RZ, RZ, R122 ;  /* 0x000000ffff0a7224 */ /* 0x000fe400078e007a */
        /* <DEDUP_REMOVED lines=26> */
[----:B------:R-:W-:Y:S04]  /*2640*/  STL.64 [R1+0x1478], RZ ;  /* 0x001478ff01007387 */ /* 0x000fe80000100a00 */
[----:B------:R2:W-:Y:S02]  /*2650*/  STL.64 [R1+0x1270], R4 ;  /* 0x0012700401007387 */ /* 0x0005e40000100a00 */
[----:B--2---:R-:W-:-:S08]  /*2660*/  DFMA R4, -R120, R8, 1 ;  /* 0x3ff000007804742b */ /* 0x004fd00000000108 */
[----:B------:R-:W-:Y:S01]  /*2670*/  DFMA R4, R8, R4, R8 ;  /* 0x000000040804722b */ /* 0x000fe20000000008 */
[----:B------:R-:W-:Y:S10]  /*2680*/  @P0 BRA `(.L_x_17) ;  /* 0x0000000000180947 */ /* 0x000ff40003800000 */
[----:B------:R-:W-:Y:S02]  /*2690*/  LOP3.LUT R0, R121, 0x7fffffff, RZ, 0xc0, !PT ;  /* 0x7fffffff79007812 */ /* 0x000fe400078ec0ff */
[----:B------:R-:W-:Y:S02]  /*26a0*/  MOV R126, 0x26d0 ;  /* 0x000026d0007e7802 */ /* 0x000fe40000000f00 */
[----:B------:R-:W-:-:S07]  /*26b0*/  IADD3 R0, PT, PT, R0, -0x100000, RZ ;  /* 0xfff0000000007810 */ /* 0x000fce0007ffe0ff */
[----:B01----:R-:W-:Y:S05]  /*26c0*/  CALL.REL.NOINC `($__internal_0_$__cuda_sm20_dblrcp_rn_slowpath_v3) ;  /* 0x000002c000787944 */ /* 0x003fea0003c00000 */
[----:B------:R-:W-:Y:S02]  /*26d0*/  IMAD.MOV.U32 R4, RZ, RZ, R122 ;  /* 0x000000ffff047224 */ /* 0x000fe400078e007a */
[----:B------:R-:W-:-:S07]  /*26e0*/  IMAD.MOV.U32 R5, RZ, RZ, R123 ;  /* 0x000000ffff057224 */ /* 0x000fce00078e007b */
.L_x_17:
[----:B------:R-:W-:Y:S05]  /*26f0*/  BSYNC.RECONVERGENT B1 ;  /* 0x0000000000017941 */ /* 0x000fea0003800200 */
.L_x_16:
[----:B------:R-:W2:Y:S01]  /*2700*/  LDL R0, [R1+0x1458] ;  /* 0x0014580001007983 */ /* 0x000ea20000100800 */
[----:B------:R-:W-:Y:S01]  /*2710*/  BSSY.RECONVERGENT B7, `(.L_x_18) ;  /* 0x0000175000077945 */ /* 0x000fe20003800200 */
[----:B------:R-:W-:Y:S01]  /*2720*/  PLOP3.LUT P0, PT, PT, PT, PT, 0x80, 0x8 ;  /* 0x000000000008781c */ /* 0x000fe20003f0f070 */
[--C-:B------:R-:W-:Y:S01]  /*2730*/  IMAD.MOV.U32 R9, RZ, RZ, R11.reuse ;  /* 0x000000ffff097224 */ /* 0x100fe200078e000b */
[----:B------:R-:W-:Y:S01]  /*2740*/  STL.64 [R1+0x14d8], R6 ;  /* 0x0014d80601007387 */ /* 0x000fe20000100a00 */
[-C--:B------:R-:W-:Y:S01]  /*2750*/  MOV R8, R10.reuse ;  /* 0x0000000a00087202 */ /* 0x080fe20000000f00 */
[--C-:B------:R-:W-:Y:S01]  /*2760*/  IMAD.MOV.U32 R246, RZ, RZ, R10.reuse ;  /* 0x000000fffff67224 */ /* 0x100fe200078e000a */
[-C--:B------:R-:W-:Y:S01]  /*2770*/  MOV R245, R11.reuse ;  /* 0x0000000b00f57202 */ /* 0x080fe20000000f00 */
[----:B------:R-:W-:Y:S01]  /*2780*/  STL.64 [R1+0x1480], R10 ;  /* 0x0014800a01007387 */ /* 0x000fe20000100a00 */
[--C-:B------:R-:W-:Y:S01]  /*2790*/  IMAD.MOV.U32 R247, RZ, RZ, R11.reuse ;  /* 0x000000fffff77224 */ /* 0x100fe200078e000b */
[-C--:B------:R-:W-:Y:S01]  /*27a0*/  MOV R238, R10.reuse ;  /* 0x0000000a00ee7202 */ /* 0x080fe20000000f00 */
[--C-:B------:R-:W-:Y:S01]  /*27b0*/  IMAD.MOV.U32 R244, RZ, RZ, R10.reuse ;  /* 0x000000fffff47224 */ /* 0x100fe200078e000a */
[----:B------:R-:W-:Y:S01]  /*27c0*/  STL.64 [R1+0x13e0], R4 ;  /* 0x0013e00401007387 */ /* 0x000fe20000100a00 */
[--C-:B------:R-:W-:Y:S01]  /*27d0*/  IMAD.MOV.U32 R242, RZ, RZ, R10.reuse ;  /* 0x000000fffff27224 */ /* 0x100fe200078e000a */
[-C--:B------:R-:W-:Y:S01]  /*27e0*/  MOV R235, R11.reuse ;  /* 0x0000000b00eb7202 */ /* 0x080fe20000000f00 */
[--C-:B------:R-:W-:Y:S01]  /*27f0*/  IMAD.MOV.U32 R243, RZ, RZ, R11.reuse ;  /* 0x000000fffff37224 */ /* 0x100fe200078e000b */
[----:B------:R3:W-:Y:S01]  /*2800*/  STL.64 [R1+0x14c0], R4 ;  /* 0x0014c00401007387 */ /* 0x0007e20000100a00 */
[--C-:B------:R-:W-:Y:S01]  /*2810*/  IMAD.MOV.U32 R240, RZ, RZ, R10.reuse ;  /* 0x000000fffff07224 */ /* 0x100fe200078e000a */
[----:B------:R-:W-:Y:S01]  /*2820*/  MOV R60, R10 ;  /* 0x0000000a003c7202 */ /* 0x000fe20000000f00 */
[--C-:B------:R-:W-:Y:S01]  /*2830*/  IMAD.MOV.U32 R241, RZ, RZ, R11.reuse ;  /* 0x000000fffff17224 */ /* 0x100fe200078e000b */
[----:B------:R-:W-:Y:S01]  /*2840*/  MOV R65, R11 ;  /* 0x0000000b00417202 */ /* 0x000fe20000000f00 */
[--C-:B------:R-:W-:Y:S01]  /*2850*/  IMAD.MOV.U32 R239, RZ, RZ, R11.reuse ;  /* 0x000000ffffef7224 */ /* 0x100fe200078e000b */
[-C--:B------:R-:W-:Y:S01]  /*2860*/  MOV R68, R16.reuse ;  /* 0x0000001000447202 */ /* 0x080fe20000000f00 */
[--C-:B------:R-:W-:Y:S01]  /*2870*/  IMAD.MOV.U32 R236, RZ, RZ, R10.reuse ;  /* 0x000000ffffec7224 */ /* 0x100fe200078e000a */
[-C--:B------:R-:W-:Y:S01]  /*2880*/  MOV R73, R17.reuse ;  /* 0x0000001100497202 */ /* 0x080fe20000000f00 */
[--C-:B------:R-:W-:Y:S01]  /*2890*/  IMAD.MOV.U32 R237, RZ, RZ, R11.reuse ;  /* 0x000000ffffed7224 */ /* 0x100fe200078e000b */
[-C--:B------:R-:W-:Y:S01]  /*28a0*/  MOV R82, R16.reuse ;  /* 0x0000001000527202 */ /* 0x080fe20000000f00 */
[--C-:B------:R-:W-:Y:S01]  /*28b0*/  IMAD.MOV.U32 R234, RZ, RZ, R10.reuse ;  /* 0x000000ffffea7224 */ /* 0x100fe200078e000a */
[-C--:B------:R-:W-:Y:S01]  /*28c0*/  MOV R87, R17.reuse ;  /* 0x0000001100577202 */ /* 0x080fe20000000f00 */
[----:B---3--:R-:W-:Y:S01]  /*28d0*/  IMAD.MOV.U32 R4, RZ, RZ, 0x0 ;  /* 0x00000000ff047424 */ /* 0x008fe200078e00ff */
[----:B------:R-:W-:Y:S01]  /*28e0*/  MOV R88, R16 ;  /* 0x0000001000587202 */ /* 0x000fe20000000f00 */
[----:B------:R-:W-:Y:S01]  /*28f0*/  IMAD.MOV.U32 R5, RZ, RZ, 0x3ff00000 ;  /* 0x3ff00000ff057424 */ /* 0x000fe200078e00ff */
[----:B------:R-:W-:Y:S01]  /*2900*/  MOV R93, R17 ;  /* 0x00000011005d7202 */ /* 0x000fe20000000f00 */
[--C-:B------:R-:W-:Y:S01]  /*2910*/  IMAD.MOV.U32 R232, RZ, RZ, R10.reuse ;  /* 0x000000ffffe87224 */ /* 0x100fe200078e000a */
[-C--:B------:R-:W-:Y:S01]  /*2920*/  MOV R96, R6.reuse ;  /* 0x0000000600607202 */ /* 0x080fe20000000f00 */
[--C-:B------:R-:W-:Y:S01]  /*2930*/  IMAD.MOV.U32 R233, RZ, RZ, R11.reuse ;  /* 0x000000ffffe97224 */ /* 0x100fe200078e000b */
[----:B------:R3:W-:Y:S01]  /*2940*/  STL.64 [R1+0x1470], R4 ;  /* 0x0014700401007387 */ /* 0x0007e20000100a00 */
[--C-:B------:R-:W-:Y:S01]  /*2950*/  IMAD.MOV.U32 R62, RZ, RZ, R10.reuse ;  /* 0x000000ffff3e7224 */ /* 0x100fe200078e000a */
[-C--:B------:R-:W-:Y:S01]  /*2960*/  MOV R101, R7.reuse ;  /* 0x0000000700657202 */ /* 0x080fe20000000f00 */
[--C-:B------:R-:W-:Y:S01]  /*2970*/  IMAD.MOV.U32 R63, RZ, RZ, R11.reuse ;  /* 0x000000ffff3f7224 */ /* 0x100fe200078e000b */
[-C--:B------:R-:W-:Y:S01]  /*2980*/  MOV R110, R6.reuse ;  /* 0x00000006006e7202 */ /* 0x080fe20000000f00 */
        /* <DEDUP_REMOVED lines=8> */
[----:B------:R-:W-:Y:S01]  /*2a10*/  IMAD.MOV.U32 R18, RZ, RZ, R10 ;  /* 0x000000ffff127224 */ /* 0x000fe200078e000a */
[-C--:B------:R-:W-:Y:S01]  /*2a20*/  MOV R135, R11.reuse ;  /* 0x0000000b00877202 */ /* 0x080fe20000000f00 */
[----:B------:R-:W-:Y:S01]  /*2a30*/  IMAD.MOV.U32 R19, RZ, RZ, R11 ;  /* 0x000000ffff137224 */ /* 0x000fe200078e000b */
        /* <DEDUP_REMOVED lines=28> */
[----:B------:R-:W-:Y:S01]  /*2c00*/  CS2R R206, SRZ ;  /* 0x0000000000ce7805 */ /* 0x000fe2000001ff00 */
        /* <DEDUP_REMOVED lines=12> */
[----:B------:R-:W-:Y:S01]  /*2cd0*/  IMAD.MOV.U32 R95, RZ, RZ, R17 ;  /* 0x000000ffff5f7224 */ /* 0x000fe200078e0011 */
[----:B------:R-:W-:Y:S01]  /*2ce0*/  CS2R R216, SRZ ;  /* 0x0000000000d87805 */ /* 0x000fe2000001ff00 */
[----:B------:R-:W-:Y:S01]  /*2cf0*/  IMAD.MOV.U32 R92, RZ, RZ, R16 ;  /* 0x000000ffff5c7224 */ /* 0x000fe200078e0010 */
[----:B------:R-:W-:Y:S01]  /*2d00*/  CS2R R222, SRZ ;  /* 0x0000000000de7805 */ /* 0x000fe2000001ff00 */
[--C-:B---3--:R-:W-:Y:S01]  /*2d10*/  IMAD.MOV.U32 R4, RZ, RZ, R6.reuse ;  /* 0x000000ffff047224 */ /* 0x108fe200078e0006 */
        /* <DEDUP_REMOVED lines=9> */
[----:B------:R-:W-:-:S02]  /*2db0*/  IMAD.MOV.U32 R102, RZ, RZ, R6 ;  /* 0x000000ffff667224 */ /* 0x000fc400078e0006 */
[--C-:B------:R-:W-:Y:S02]  /*2dc0*/  IMAD.MOV.U32 R103, RZ, RZ, R7.reuse ;  /* 0x000000ffff677224 */ /* 0x100fe400078e0007 */
[--C-:B------:R-:W-:Y:S02]  /*2dd0*/  IMAD.MOV.U32 R100, RZ, RZ, R6.reuse ;  /* 0x000000ffff647224 */ /* 0x100fe400078e0006 */
[--C-:B------:R-:W-:Y:S02]  /*2de0*/  IMAD.MOV.U32 R106, RZ, RZ, R6.reuse ;  /* 0x000000ffff6a7224 */ /* 0x100fe400078e0006 */
[--C-:B------:R-:W-:Y:S02]  /*2df0*/  IMAD.MOV.U32 R107, RZ, RZ, R7.reuse ;  /* 0x000000ffff6b7224 */ /* 0x100fe400078e0007 */
[----:B------:R-:W-:Y:S02]  /*2e00*/  IMAD.MOV.U32 R104, RZ, RZ, R6 ;  /* 0x000000ffff687224 */ /* 0x000fe400078e0006 */
[----:B------:R-:W-:-:S02]  /*2e10*/  IMAD.MOV.U32 R105, RZ, RZ, R7 ;  /* 0x000000ffff697224 */ /* 0x000fc400078e0007 */
[--C-:B------:R-:W-:Y:S02]  /*2e20*/  IMAD.MOV.U32 R111, RZ, RZ, R7.reuse ;  /* 0x000000ffff6f7224 */ /* 0x100fe400078e0007 */
[--C-:B------:R-:W-:Y:S02]  /*2e30*/  IMAD.MOV.U32 R108, RZ, RZ, R6.reuse ;  /* 0x000000ffff6c7224 */ /* 0x100fe400078e0006 */
[--C-:B------:R-:W-:Y:S02]  /*2e40*/  IMAD.MOV.U32 R109, RZ, RZ, R7.reuse ;  /* 0x000000ffff6d7224 */ /* 0x100fe400078e0007 */
[--C-:B------:R-:W-:Y:S02]  /*2e50*/  IMAD.MOV.U32 R114, RZ, RZ, R6.reuse ;  /* 0x000000ffff727224 */ /* 0x100fe400078e0006 */
[----:B------:R-:W-:Y:S02]  /*2e60*/  IMAD.MOV.U32 R112, RZ, RZ, R6 ;  /* 0x000000ffff707224 */ /* 0x000fe400078e0006 */
[----:B------:R-:W-:-:S02]  /*2e70*/  IMAD.MOV.U32 R113, RZ, RZ, R7 ;  /* 0x000000ffff717224 */ /* 0x000fc400078e0007 */
[----:B------:R-:W-:Y:S02]  /*2e80*/  IMAD.MOV.U32 R118, RZ, RZ, R6 ;  /* 0x000000ffff767224 */ /* 0x000fe400078e0006 */
[--C-:B------:R-:W-:Y:S02]  /*2e90*/  IMAD.MOV.U32 R119, RZ, RZ, R7.reuse ;  /* 0x000000ffff777224 */ /* 0x100fe400078e0007 */
[----:B------:R-:W-:Y:S02]  /*2ea0*/  IMAD.MOV.U32 R117, RZ, RZ, R7 ;  /* 0x000000ffff757224 */ /* 0x000fe400078e0007 */
        /* <DEDUP_REMOVED lines=22> */
[----:B------:R-:W-:Y:S02]  /*3010*/  IMAD.MOV.U32 R145, RZ, RZ, R11 ;  /* 0x000000ffff917224 */ /* 0x000fe400078e000b */
        /* <DEDUP_REMOVED lines=45> */
[----:B------:R-:W-:Y:S01]  /*32f0*/  IMAD.MOV.U32 R201, RZ, RZ, R7 ;  /* 0x000000ffffc97224 */ /* 0x000fe200078e0007 */
[----:B--2---:R-:W-:-:S13]  /*3300*/  ISETP.NE.AND P1, PT, R0, RZ, PT ;  /* 0x000000ff0000720c */ /* 0x004fda0003f25270 */
[----:B------:R-:W-:Y:S05]  /*3310*/  @!P1 BRA `(.L_x_19) ;  /* 0x0000000800d09947 */ /* 0x000fea0003800000 */
[----:B0-----:R-:W-:Y:S01]  /*3320*/  DADD R2, -R2, 2 ;  /* 0x4000000002027429 */ /* 0x001fe20000000100 */
[----:B------:R-:W2:Y:S01]  /*3330*/  LDL R14, [R1+0x1560] ;  /* 0x00156000010e7983 */ /* 0x000ea20000100800 */
[----:B------:R-:W-:Y:S01]  /*3340*/  DADD R248, -R248, 1 ;  /* 0x3ff00000f8f87429 */ /* 0x000fe20000000100 */
[----:B------:R-:W-:Y:S01]  /*3350*/  MOV R0, 0x0 ;  /* 0x0000000000007802 */ /* 0x000fe20000000f00 */
[----:B------:R-:W-:Y:S01]  /*3360*/  DADD R58, -R58, 1 ;  /* 0x3ff000003a3a7429 */ /* 0x000fe20000000100 */
[----:B------:R-:W0:Y:S01]  /*3370*/  LDCU.64 UR4, c[0x4][0x30] ;  /* 0x01000600ff0477ac */ /* 0x000e220008000a00 */
[----:B------:R-:W-:Y:S01]  /*3380*/  DADD R54, R56, -R54 ;  /* 0x0000000038367229 */ /* 0x000fe20000000836 */
[----:B------:R3:W4:Y:S01]  /*3390*/  LDC.64 R8, c[0x4][R0] ;  /* 0x0100000000087b82 */ /* 0x0007220000000a00 */
[----:B------:R-:W-:Y:S02]  /*33a0*/  DADD R2, -R250, R2 ;  /* 0x00000000fa027229 */ /* 0x000fe40000000102 */
[----:B------:R-:W-:-:S06]  /*33b0*/  DADD R52, -R52, -1 ;  /* 0xbff0000034347429 */ /* 0x000fcc0000000100 */
[----:B------:R-:W-:-:S08]  /*33c0*/  DMUL R2, R2, R2 ;  /* 0x0000000202027228 */ /* 0x000fd00000000000 */
[----:B------:R-:W-:-:S08]  /*33d0*/  DADD R4, R2, R2 ;  /* 0x0000000002047229 */ /* 0x000fd00000000002 */
        /* <DEDUP_REMOVED lines=12> */
[----:B------:R-:W-:Y:S02]  /*34a0*/  DADD R4, R2, R4 ;  /* 0x0000000002047229 */ /* 0x000fe40000000004 */
[----:B------:R-:W-:-:S06]  /*34b0*/  DADD R2, -R12, 1 ;  /* 0x3ff000000c027429 */ /* 0x000fcc0000000100 */
        /* <DEDUP_REMOVED lines=20> */
[----:B------:R-:W-:Y:S01]  /*3600*/  DFMA R4, R58, R58, R4 ;  /* 0x0000003a3a04722b */ /* 0x000fe20000000004 */
[----:B--2---:R-:W-:-:S07]  /*3610*/  IADD3 R6, P0, PT, R14, 0x10, RZ ;  /* 0x000000100e067810 */ /* 0x004fce0007f1e0ff */
[----:B------:R-:W-:Y:S01]  /*3620*/  DFMA R4, R58, R58, R4 ;  /* 0x0000003a3a04722b */ /* 0x000fe20000000004 */
[----:B------:R-:W-:-:S07]  /*3630*/  IADD3.X R7, PT, PT, RZ, R252, RZ, P0, !PT ;  /* 0x000000fcff077210 */ /* 0x000fce00007fe4ff */
        /* <DEDUP_REMOVED lines=53> */
[----:B0-----:R-:W-:Y:S02]  /*3990*/  IMAD.U32 R4, RZ, RZ, UR4 ;  /* 0x00000004ff047e24 */ /* 0x001fe4000f8e00ff */
[----:B------:R-:W-:-:S04]  /*39a0*/  IMAD.U32 R5, RZ, RZ, UR5 ;  /* 0x00000005ff057e24 */ /* 0x000fc8000f8e00ff */
[----:B----4-:R3:W-:Y:S04]  /*39b0*/  STL.64 [R1+0x10], R2 ;  /* 0x0000100201007387 */ /* 0x0107e80000100a00 */
[----:B------:R-:W-:-:S07]  /*39c0*/  LEPC R20, `(.L_x_20) ;  /* 0x000000001014794e */ /* 0x000fce0000000000 */
[----:B-1-3--:R-:W-:Y:S05]  /*39d0*/  CALL.ABS.NOINC R8 ;  /* 0x0000000008007343 */ /* 0x00afea0003c00000 */
.L_x_20:
[----:B------:R-:W2:Y:S04]  /*39e0*/  LDL.64 R10, [R1+0x228] ;  /* 0x00022800010a7983 */ /* 0x000ea80000100a00 */
[----:B------:R-:W3:Y:S04]  /*39f0*/  LDL.64 R8, [R1+0xf90] ;  /* 0x000f900001087983 */ /* 0x000ee80000100a00 */
[----:B------:R-:W4:Y:S04]  /*3a00*/  LDL.64 R6, [R1+0x1278] ;  /* 0x0012780001067983 */ /* 0x000f280000100a00 */
[----:B------:R-:W4:Y:S04]  /*3a10*/  LDL.64 R4, [R1+0x13e0] ;  /* 0x0013e00001047983 */ /* 0x000f280000100a00 */
[----:B------:R-:W4:Y:S04]  /*3a20*/  LDL.64 R12, [R1+0x2a0] ;  /* 0x0002a000010c7983 */ /* 0x000f280000100a00 */
[----:B------:R-:W4:Y:S04]  /*3a30*/  LDL.64 R2, [R1+0x130] ;  /* 0x0001300001027983 */ /* 0x000f280000100a00 */
[----:B------:R-:W4:Y:S04]  /*3a40*/  LDL R0, [R1+0x1458] ;  /* 0x0014580001007983 */ /* 0x000f280000100800 */
[----:B------:R0:W5:Y:S04]  /*3a50*/  LDL.128 R44, [R1+0x230] ;  /* 0x00023000012c7983 */ /* 0x0001680000100c00 */
        /* <DEDUP_REMOVED lines=55> */
[----:B--2---:R-:W-:Y:S04]  /*3dd0*/  STL.64 [R1+0x1470], R10 ;  /* 0x0014700a01007387 */ /* 0x004fe80000100a00 */
[----:B---3--:R1:W-:Y:S04]  /*3de0*/  STL.64 [R1+0x1480], R8 ;  /* 0x0014800801007387 */ /* 0x0083e80000100a00 */
[----:B----4-:R-:W-:Y:S04]  /*3df0*/  STL.64 [R1+0x14d8], R6 ;  /* 0x0014d80601007387 */ /* 0x010fe80000100a00 */
[----:B------:R2:W-:Y:S04]  /*3e00*/  STL.64 [R1+0x14c0], R4 ;  /* 0x0014c00401007387 */ /* 0x0005e80000100a00 */
[----:B-1----:R0:W5:Y:S04]  /*3e10*/  LDL.128 R8, [R1+0x13d0] ;  /* 0x0013d00001087983 */ /* 0x0021680000100c00 */
[----:B--2---:R0:W5:Y:S04]  /*3e20*/  LDL.128 R4, [R1+0x12e0] ;  /* 0x0012e00001047983 */ /* 0x0041680000100c00 */
[----:B------:R0:W-:Y:S04]  /*3e30*/  STL.64 [R1+0x14c8], R12 ;  /* 0x0014c80c01007387 */ /* 0x0001e80000100a00 */
[----:B------:R0:W-:Y:S01]  /*3e40*/  STL.64 [R1+0x1478], R2 ;  /* 0x0014780201007387 */ /* 0x0001e20000100a00 */
[----:B------:R-:W-:-:S13]  /*3e50*/  ISETP.EQ.AND P0, PT, R0, RZ, PT ;  /* 0x000000ff0000720c */ /* 0x000fda0003f02270 */
.L_x_19:
[----:B------:R-:W-:Y:S05]  /*3e60*/  BSYNC.RECONVERGENT B7 ;  /* 0x0000000000077941 */ /* 0x000fea0003800200 */
.L_x_18:
[----:B-----5:R2:W-:Y:S04]  /*3e70*/  STL.64 [R1+0x17f0], R100 ;  /* 0x0017f06401007387 */ /* 0x0205e80000100a00 */
[----:B------:R3:W-:Y:S04]  /*3e80*/  STL.64 [R1+0x17f8], R102 ;  /* 0x0017f86601007387 */ /* 0x0007e80000100a00 */
[----:B--2---:R-:W2:Y:S04]  /*3e90*/  LDL.LU.64 R100, [R1+0x1470] ;  /* 0x0014700001647983 */ /* 0x004ea80000300a00 */
[----:B---3--:R-:W3:Y:S01]  /*3ea0*/  LDL.64 R102, [R1+0x14c8] ;  /* 0x0014c80001667983 */ /* 0x008ee20000100a00 */
[----:B0-----:R-:W-:-:S02]  /*3eb0*/  DADD R58, -RZ, -R24 ;  /* 0x00000000ff3a7229 */ /* 0x001fc40000000918 */
[----:B------:R-:W-:-:S07]  /*3ec0*/  DADD R56, -RZ, -R30 ;  /* 0x00000000ff387229 */ /* 0x000fce000000091e */
[----:B------:R0:W-:Y:S04]  /*3ed0*/  STL.128 [R1+0x2f0], R56 ;  /* 0x0002f03801007387 */ /* 0x0001e80000100c00 */
[----:B0-----:R-:W4:Y:S04]  /*3ee0*/  LDL.LU.64 R58, [R1+0x1478] ;  /* 0x00147800013a7983 */ /* 0x001f280000300a00 */
[----:B------:R0:W-:Y:S01]  /*3ef0*/  STL.64 [R1+0x17b0], R116 ;  /* 0x0017b07401007387 */ /* 0x0001e20000100a00 */
[----:B------:R-:W-:Y:S02]  /*3f00*/  DADD R12, -RZ, -R42 ;  /* 0x00000000ff0c7229 */ /* 0x000fe4000000092a */
[----:B------:R-:W-:Y:S01]  /*3f10*/  DADD R14, -RZ, -R36 ;  /* 0x00000000ff0e7229 */ /* 0x000fe20000000924 */
[----:B------:R1:W-:Y:S01]  /*3f20*/  STL.64 [R1+0x17d0], R108 ;  /* 0x0017d06c01007387 */ /* 0x0003e20000100a00 */
[----:B0-----:R-:W-:-:S02]  /*3f30*/  DFMA R116, -RZ, R200, R228 ;  /* 0x000000c8ff74722b */ /* 0x001fc400000001e4 */
[----:B------:R-:W-:Y:S02]  /*3f40*/  DADD R52, -RZ, -R46 ;  /* 0x00000000ff347229 */ /* 0x000fe4000000092e */
[----:B------:R-:W-:-:S04]  /*3f50*/  DADD R54, -RZ, -R40 ;  /* 0x00000000ff367229 */ /* 0x000fc80000000928 */
[----:B-1----:R-:W-:Y:S01]  /*3f60*/  DFMA R108, R116, -R174, -R44 ;  /* 0x800000ae746c722b */ /* 0x002fe2000000082c */
[----:B------:R0:W-:Y:S04]  /*3f70*/  STL.128 [R1+0x2c0], R12 ;  /* 0x0002c00c01007387 */ /* 0x0001e80000100c00 */
[----:B------:R1:W-:Y:S01]  /*3f80*/  STL.128 [R1+0x2b0], R52 ;  /* 0x0002b03401007387 */ /* 0x0003e20000100c00 */
[----:B0-----:R-:W-:Y:S02]  /*3f90*/  DADD R12, -RZ, -R26 ;  /* 0x00000000ff0c7229 */ /* 0x001fe4000000091a */
[----:B------:R-:W-:Y:S02]  /*3fa0*/  DADD R14, -RZ, -R20 ;  /* 0x00000000ff0e7229 */ /* 0x000fe40000000914 */
[----:B-1----:R-:W-:-:S02]  /*3fb0*/  DADD R52, -RZ, -R34 ;  /* 0x00000000ff347229 */ /* 0x002fc40000000922 */
[----:B------:R-:W-:-:S03]  /*3fc0*/  DADD R54, -RZ, -R28 ;  /* 0x00000000ff367229 */ /* 0x000fc6000000091c */
[----:B------:R0:W-:Y:S04]  /*3fd0*/  STL.128 [R1+0x300], R12 ;  /* 0x0003000c01007387 */ /* 0x0001e80000100c00 */
[----:B------:R-:W-:Y:S01]  /*3fe0*/  STL.128 [R1+0x2e0], R52 ;  /* 0x0002e03401007387 */ /* 0x000fe20000100c00 */
[----:B0-----:R-:W-:Y:S02]  /*3ff0*/  IMAD.MOV.U32 R14, RZ, RZ, R228 ;  /* 0x000000ffff0e7224 */ /* 0x001fe400078e00e4 */
[----:B------:R-:W-:Y:S01]  /*4000*/  IMAD.MOV.U32 R15, RZ, RZ, R229 ;  /* 0x000000ffff0f7224 */ /* 0x000fe200078e00e5 */
[----:B------:R0:W-:Y:S04]  /*4010*/  STL.64 [R1+0x17b8], R118 ;  /* 0x0017b87601007387 */ /* 0x0001e80000100a00 */
[----:B------:R-:W-:Y:S01]  /*4020*/  STL.64 [R1+0x17d8], R110 ;  /* 0x0017d86e01007387 */ /* 0x000fe20000100a00 */
[----:B0-----:R-:W-:-:S03]  /*4030*/  DFMA R118, -RZ, R202, R230 ;  /* 0x000000caff76722b */ /* 0x001fc600000001e6 */
[----:B------:R-:W-:Y:S01]  /*4040*/  STL.64 [R1+0x17c0], R112 ;  /* 0x0017c07001007387 */ /* 0x000fe20000100a00 */
[----:B--2---:R-:W-:-:S03]  /*4050*/  DFMA R2, R108, -R144, R100 ;  /* 0x800000906c02722b */ /* 0x004fc60000000064 */
[----:B------:R0:W-:Y:S01]  /*4060*/  STL.64 [R1+0x410], R100 ;  /* 0x0004106401007387 */ /* 0x0001e20000100a00 */
[----:B---3--:R-:W-:Y:S01]  /*4070*/  DADD R54, -RZ, -R102 ;  /* 0x00000000ff367229 */ /* 0x008fe20000000966 */
[----:B------:R-:W-:Y:S02]  /*4080*/  IMAD.MOV.U32 R228, RZ, RZ, R102 ;  /* 0x000000ffffe47224 */ /* 0x000fe400078e0066 */
[----:B0-----:R-:W2:Y:S01]  /*4090*/  LDL.LU.64 R100, [R1+0x1480] ;  /* 0x0014800001647983 */ /* 0x001ea20000300a00 */
[----:B------:R-:W-:-:S03]  /*40a0*/  IMAD.MOV.U32 R229, RZ, RZ, R103 ;  /* 0x000000ffffe57224 */ /* 0x000fc600078e0067 */
[----:B------:R-:W3:Y:S01]  /*40b0*/  LDL.LU.64 R102, [R1+0x14c0] ;  /* 0x0014c00001667983 */ /* 0x000ee20000300a00 */
[----:B------:R-:W-:Y:S02]  /*40c0*/  DFMA R112, -RZ, R196, R224 ;  /* 0x000000c4ff70722b */ /* 0x000fe400000001e0 */
[----:B------:R-:W-:Y:S01]  /*40d0*/  DFMA R110, R118, -R168, -R46 ;  /* 0x800000a8766e722b */ /* 0x000fe2000000082e */
[----:B------:R0:W-:Y:S01]  /*40e0*/  STL.64 [R1+0x17e0], R104 ;  /* 0x0017e06801007387 */ /* 0x0001e20000100a00 */
[----:B------:R-:W-:Y:S02]  /*40f0*/  DADD R248, -RZ, -R38 ;  /* 0x00000000fff87229 */ /* 0x000fe40000000926 */
[----:B------:R-:W-:Y:S01]  /*4100*/  DADD R250, -RZ, -R32 ;  /* 0x00000000fffa7229 */ /* 0x000fe20000000920 */
[----:B------:R1:W-:Y:S01]  /*4110*/  STL.64 [R1+0x17c8], R114 ;  /* 0x0017c87201007387 */ /* 0x0003e20000100a00 */
[----:B------:R-:W-:Y:S02]  /*4120*/  CS2R R12, SRZ ;  /* 0x00000000000c7805 */ /* 0x000fe4000001ff00 */
[----:B------:R-:W-:-:S02]  /*4130*/  DFMA R2, R110, -R146, R2 ;  /* 0x800000926e02722b */ /* 0x000fc40000000002 */
[----:B0-----:R-:W-:Y:S02]  /*4140*/  DFMA R104, R112, -R170, -R40 ;  /* 0x800000aa7068722b */ /* 0x001fe40000000828 */
[----:B-1----:R-:W-:Y:S01]  /*4150*/  DFMA R114, -RZ, R198, R226 ;  /* 0x000000c6ff72722b */ /* 0x002fe200000001e2 */
[----:B------:R0:W-:Y:S05]  /*4160*/  STL.64 [R1+0x17e8], R106 ;  /* 0x0017e86a01007387 */ /* 0x0001ea0000100a00 */
[----:B------:R-:W-:Y:S01]  /*4170*/  DFMA R2, R104, -R140, R2 ;  /* 0x8000008c6802722b */ /* 0x000fe20000000002 */
[----:B------:R1:W-:Y:S04]  /*4180*/  STL.128 [R1+0x2d0], R248 ;  /* 0x0002d0f801007387 */ /* 0x0003e80000100c00 */
[----:B------:R4:W-:Y:S01]  /*4190*/  STL.128 [R1+0x390], R12 ;  /* 0x0003900c01007387 */ /* 0x0009e20000100c00 */
[----:B0-----:R-:W-:-:S02]  /*41a0*/  DFMA R106, R114, -R164, -R42 ;  /* 0x800000a4726a722b */ /* 0x001fc4000000082a */
[----:B-1----:R-:W-:Y:S01]  /*41b0*/  DFMA R250, -RZ, R192, R220 ;  /* 0x000000c0fffa722b */ /* 0x002fe200000001dc */
[----:B----4-:R-:W-:Y:S01]  /*41c0*/  IMAD.MOV.U32 R12, RZ, RZ, R230 ;  /* 0x000000ffff0c7224 */ /* 0x010fe200078e00e6 */
[----:B------:R-:W-:Y:S01]  /*41d0*/  MOV R14, R224 ;  /* 0x000000e0000e7202 */ /* 0x000fe20000000f00 */
[----:B------:R-:W-:Y:S02]  /*41e0*/  IMAD.MOV.U32 R13, RZ, RZ, R231 ;  /* 0x000000ffff0d7224 */ /* 0x000fe400078e00e7 */
[----:B------:R-:W-:Y:S01]  /*41f0*/  IMAD.MOV.U32 R15, RZ, RZ, R225 ;  /* 0x000000ffff0f7224 */ /* 0x000fe200078e00e1 */
[----:B------:R-:W-:-:S04]  /*4200*/  DADD R52, -RZ, -R22 ;  /* 0x00000000ff347229 */ /* 0x000fc80000000916 */
[----:B------:R0:W-:Y:S01]  /*4210*/  STL.128 [R1+0x3a0], R12 ;  /* 0x0003a00c01007387 */ /* 0x0001e20000100c00 */
[----:B------:R-:W-:Y:S02]  /*4220*/  DFMA R248, -RZ, R194, R222 ;  /* 0x000000c2fff8722b */ /* 0x000fe400000001de */
[----:B------:R-:W-:Y:S02]  /*4230*/  DFMA R2, R106, -R142, R2 ;  /* 0x8000008e6a02722b */ /* 0x000fe40000000002 */
[----:B------:R-:W-:Y:S01]  /*4240*/  DFMA R230, R250, -R166, -R36 ;  /* 0x800000a6fae6722b */ /* 0x000fe20000000824 */
[----:B------:R1:W-:Y:S01]  /*4250*/  STL.128 [R1+0x310], R52 ;  /* 0x0003103401007387 */ /* 0x0003e20000100c00 */
[----:B0-----:R-:W-:Y:S02]  /*4260*/  IMAD.MOV.U32 R12, RZ, RZ, R222 ;  /* 0x000000ffff0c7224 */ /* 0x001fe400078e00de */
[----:B------:R-:W-:Y:S02]  /*4270*/  IMAD.MOV.U32 R13, RZ, RZ, R223 ;  /* 0x000000ffff0d7224 */ /* 0x000fe400078e00df */
[----:B------:R-:W-:-:S02]  /*4280*/  IMAD.MOV.U32 R14, RZ, RZ, R216 ;  /* 0x000000ffff0e7224 */ /* 0x000fc400078e00d8 */
[----:B------:R-:W-:Y:S01]  /*4290*/  IMAD.MOV.U32 R15, RZ, RZ, R217 ;  /* 0x000000ffff0f7224 */ /* 0x000fe200078e00d9 */
[----:B-1----:R-:W-:-:S04]  /*42a0*/  MOV R55, R221 ;  /* 0x000000dd00377202 */ /* 0x002fc80000000f00 */
[----:B------:R0:W-:Y:S01]  /*42b0*/  STL.128 [R1+0x3c0], R12 ;  /* 0x0003c00c01007387 */ /* 0x0001e20000100c00 */
[----:B------:R-:W-:Y:S01]  /*42c0*/  IMAD.MOV.U32 R54, RZ, RZ, R220 ;  /* 0x000000ffff367224 */ /* 0x000fe200078e00dc */
[----:B------:R-:W-:Y:S02]  /*42d0*/  DFMA R2, R230, -R136, R2 ;  /* 0x80000088e602722b */ /* 0x000fe40000000002 */
[----:B------:R-:W-:Y:S02]  /*42e0*/  DFMA R220, R248, -R160, -R38 ;  /* 0x800000a0f8dc722b */ /* 0x000fe40000000826 */
[----:B------:R-:W-:Y:S01]  /*42f0*/  DFMA R224, -RZ, R188, R216 ;  /* 0x000000bcffe0722b */ /* 0x000fe200000001d8 */
[----:B------:R-:W-:Y:S02]  /*4300*/  IMAD.MOV.U32 R52, RZ, RZ, R226 ;  /* 0x000000ffff347224 */ /* 0x000fe400078e00e2 */
[----:B------:R-:W-:Y:S02]  /*4310*/  IMAD.MOV.U32 R53, RZ, RZ, R227 ;  /* 0x000000ffff357224 */ /* 0x000fe400078e00e3 */
[----:B0-----:R-:W-:Y:S01]  /*4320*/  IMAD.MOV.U32 R12, RZ, RZ, R214 ;  /* 0x000000ffff0c7224 */ /* 0x001fe200078e00d6 */
[----:B------:R-:W-:Y:S01]  /*4330*/  MOV R13, R215 ;  /* 0x000000d7000d7202 */ /* 0x000fe20000000f00 */
[----:B------:R-:W-:-:S02]  /*4340*/  IMAD.MOV.U32 R14, RZ, RZ, R208 ;  /* 0x000000ffff0e7224 */ /* 0x000fc400078e00d0 */
[----:B------:R-:W-:-:S05]  /*4350*/  IMAD.MOV.U32 R15, RZ, RZ, R209 ;  /* 0x000000ffff0f7224 */ /* 0x000fca00078e00d1 */
[----:B------:R0:W-:Y:S04]  /*4360*/  STL.128 [R1+0x3e0], R12 ;  /* 0x0003e00c01007387 */ /* 0x0001e80000100c00 */
[----:B------:R1:W-:Y:S01]  /*4370*/  STL.128 [R1+0x3b0], R52 ;  /* 0x0003b03401007387 */ /* 0x0003e20000100c00 */
[----:B0-----:R-:W-:Y:S01]  /*4380*/  IMAD.MOV.U32 R12, RZ, RZ, R210 ;  /* 0x000000ffff0c7224 */ /* 0x001fe200078e00d2 */
[----:B------:R-:W-:Y:S01]  /*4390*/  MOV R14, R204 ;  /* 0x000000cc000e7202 */ /* 0x000fe20000000f00 */
[----:B------:R-:W-:Y:S02]  /*43a0*/  IMAD.MOV.U32 R13, RZ, RZ, R211 ;  /* 0x000000ffff0d7224 */ /* 0x000fe400078e00d3 */
[----:B------:R-:W-:Y:S01]  /*43b0*/  IMAD.MOV.U32 R15, RZ, RZ, R205 ;  /* 0x000000ffff0f7224 */ /* 0x000fe200078e00cd */
[----:B-1----:R-:W-:Y:S01]  /*43c0*/  MOV R52, R218 ;  /* 0x000000da00347202 */ /* 0x002fe20000000f00 */
[----:B------:R-:W-:-:S03]  /*43d0*/  IMAD.MOV.U32 R53, RZ, RZ, R219 ;  /* 0x000000ffff357224 */ /* 0x000fc600078e00db */
[----:B------:R0:W-:Y:S01]  /*43e0*/  STL.128 [R1+0x3f0], R12 ;  /* 0x0003f00c01007387 */ /* 0x0001e20000100c00 */
[----:B------:R-:W-:Y:S01]  /*43f0*/  DFMA R218, -RZ, R190, R218 ;  /* 0x000000beffda722b */ /* 0x000fe200000001da */
[----:B------:R-:W-:Y:S02]  /*4400*/  IMAD.MOV.U32 R54, RZ, RZ, R212 ;  /* 0x000000ffff367224 */ /* 0x000fe400078e00d4 */
[----:B------:R-:W-:Y:S01]  /*4410*/  IMAD.MOV.U32 R55, RZ, RZ, R213 ;  /* 0x000000ffff377224 */ /* 0x000fe200078e00d5 */
[----:B------:R-:W-:Y:S02]  /*4420*/  DFMA R212, -RZ, R184, R212 ;  /* 0x000000b8ffd4722b */ /* 0x000fe400000001d4 */
[----:B0-----:R-:W-:Y:S02]  /*4430*/  DFMA R12, R220, -R138, R2 ;  /* 0x8000008adc0c722b */ /* 0x001fe40000000002 */
[----:B------:R-:W-:-:S08]  /*4440*/  DFMA R2, R224, -R162, -R32 ;  /* 0x800000a2e002722b */ /* 0x000fd00000000820 */
[----:B------:R-:W-:Y:S02]  /*4450*/  DFMA R14, R2, -R132, R12 ;  /* 0x80000084020e722b */ /* 0x000fe4000000000c */
[----:B------:R-:W-:Y:S01]  /*4460*/  DFMA R12, R218, -R156, -R34 ;  /* 0x8000009cda0c722b */ /* 0x000fe20000000822 */
[----:B------:R0:W-:Y:S01]  /*4470*/  STL.128 [R1+0x3d0], R52 ;  /* 0x0003d03401007387 */ /* 0x0001e20000100c00 */
[----:B------:R-:W-:-:S06]  /*4480*/  DFMA R214, -RZ, R186, R214 ;  /* 0x000000baffd6722b */ /* 0x000fcc00000001d6 */
[----:B------:R-:W-:Y:S02]  /*4490*/  DFMA R14, R12, -R134, R14 ;  /* 0x800000860c0e722b */ /* 0x000fe4000000000e */
[----:B0-----:R-:W-:Y:S02]  /*44a0*/  DFMA R52, R212, -R158, -R28 ;  /* 0x8000009ed434722b */ /* 0x001fe4000000081c */
[----:B------:R-:W-:Y:S02]  /*44b0*/  DFMA R208, -RZ, R180, R208 ;  /* 0x000000b4ffd0722b */ /* 0x000fe400000001d0 */
[----:B------:R-:W-:Y:S01]  /*44c0*/  DFMA R54, R214, -R152, -R30 ;  /* 0x80000098d636722b */ /* 0x000fe2000000081e */
[----:B------:R-:W-:Y:S01]  /*44d0*/  IMAD.MOV.U32 R56, RZ, RZ, R206 ;  /* 0x000000ffff387224 */ /* 0x000fe200078e00ce */
[----:B------:R-:W-:Y:S02]  /*44e0*/  MOV R57, R207 ;  /* 0x000000cf00397202 */ /* 0x000fe40000000f00 */
[----:B------:R-:W-:-:S02]  /*44f0*/  DFMA R14, R52, -R128, R14 ;  /* 0x80000080340e722b */ /* 0x000fc4000000000e */
[----:B------:R-:W-:Y:S01]  /*4500*/  DFMA R210, -RZ, R182, R210 ;  /* 0x000000b6ffd2722b */ /* 0x000fe200000001d2 */
[----:B------:R0:W-:Y:S05]  /*4510*/  STL.128 [R1+0x400], R56 ;  /* 0x0004003801007387 */ /* 0x0001ea0000100c00 */
[----:B------:R-:W-:Y:S02]  /*4520*/  DFMA R14, R54, -R130, R14 ;  /* 0x80000082360e722b */ /* 0x000fe4000000000e */
[----:B------:R-:W-:Y:S02]  /*4530*/  DFMA R204, -RZ, R176, R204 ;  /* 0x000000b0ffcc722b */ /* 0x000fe400000001cc */
[----:B0-----:R-:W-:-:S02]  /*4540*/  DFMA R56, R208, -R154, -R24 ;  /* 0x8000009ad038722b */ /* 0x001fc40000000818 */
[----:B------:R-:W-:-:S06]  /*4550*/  DFMA R216, R210, -R148, -R26 ;  /* 0x80000094d2d8722b */ /* 0x000fcc000000081a */
[----:B------:R-:W-:Y:S02]  /*4560*/  DFMA R14, R56, -R124, R14 ;  /* 0x8000007c380e722b */ /* 0x000fe4000000000e */
[----:B------:R-:W-:Y:S02]  /*4570*/  DFMA R206, -RZ, R178, R206 ;  /* 0x000000b2ffce722b */ /* 0x000fe400000001ce */
[----:B------:R-:W-:-:S04]  /*4580*/  DFMA R222, R204, -R150, -R20 ;  /* 0x80000096ccde722b */ /* 0x000fc80000000814 */
[----:B------:R-:W-:Y:S02]  /*4590*/  DFMA R14, R216, -R126, R14 ;  /* 0x8000007ed80e722b */ /* 0x000fe4000000000e */
[----:B------:R-:W-:Y:S02]  /*45a0*/  DFMA R58, -RZ, R172, R58 ;  /* 0x000000acff3a722b */ /* 0x000fe4000000013a */
[----:B------:R-:W-:-:S04]  /*45b0*/  DFMA R226, R206, -R48, -R22 ;  /* 0x80000030cee2722b */ /* 0x000fc80000000816 */
[----:B------:R-:W-:Y:S02]  /*45c0*/  DFMA R14, R222, -R120, R14 ;  /* 0x80000078de0e722b */ /* 0x000fe4000000000e */
[----:B------:R-:W-:-:S06]  /*45d0*/  DFMA R228, R58, -R50, -R228 ;  /* 0x800000323ae4722b */ /* 0x000fcc00000008e4 */
[----:B------:R-:W-:-:S08]  /*45e0*/  DFMA R14, R226, -R122, R14 ;  /* 0x8000007ae20e722b */ /* 0x000fd0000000000e */
[----:B--2---:R-:W-:-:S08]  /*45f0*/  DFMA R14, R228, -R100, R14 ;  /* 0x80000064e40e722b */ /* 0x004fd0000000000e */
[----:B---3--:R-:W-:Y:S01]  /*4600*/  DMUL R14, R14, R102 ;  /* 0x000000660e0e7228 */ /* 0x008fe20000000000 */
[----:B------:R-:W2:Y:S07]  /*4610*/  LDL.LU.64 R102, [R1+0x17f8] ;  /* 0x0017f80001667983 */ /* 0x000eae0000300a00 */
[C---:B------:R-:W-:Y:S02]  /*4620*/  DMUL R142, R14.reuse, R142 ;  /* 0x0000008e0e8e7228 */ /* 0x040fe40000000000 */
[----:B------:R-:W-:-:S02]  /*4630*/  DMUL R140, R14, R140 ;  /* 0x0000008c0e8c7228 */ /* 0x000fc40000000000 */
[C---:B------:R-:W-:Y:S02]  /*4640*/  DMUL R146, R14.reuse, R146 ;  /* 0x000000920e927228 */ /* 0x040fe40000000000 */
[----:B------:R-:W-:Y:S02]  /*4650*/  DMUL R144, R14, R144 ;  /* 0x000000900e907228 */ /* 0x000fe40000000000 */
[----:B------:R-:W-:Y:S02]  /*4660*/  DFMA R60, R106, R60, -R142 ;  /* 0x0000003c6a3c722b */ /* 0x000fe4000000088e */
[----:B------:R-:W-:Y:S01]  /*4670*/  DFMA R66, R104, R66, -R140 ;  /* 0x000000426842722b */ /* 0x000fe2000000088c */
[----:B------:R-:W3:Y:S01]  /*4680*/  LDL.LU.64 R106, [R1+0x17e8] ;  /* 0x0017e800016a7983 */ /* 0x000ee20000300a00 */
[----:B------:R-:W-:Y:S02]  /*4690*/  DFMA R64, R110, R64, -R146 ;  /* 0x000000406e40722b */ /* 0x000fe40000000892 */
[----:B------:R-:W-:Y:S01]  /*46a0*/  DFMA R18, R108, R18, -R144 ;  /* 0x000000126c12722b */ /* 0x000fe20000000890 */
[----:B------:R-:W4:Y:S01]  /*46b0*/  LDL.LU.64 R104, [R1+0x17e0] ;  /* 0x0017e00001687983 */ /* 0x000f220000300a00 */
[----:B------:R-:W-:-:S02]  /*46c0*/  DMUL R100, R14, R100 ;  /* 0x000000640e647228 */ /* 0x000fc40000000000 */
[----:B------:R-:W-:Y:S01]  /*46d0*/  DMUL R164, R60, R164 ;  /* 0x000000a43ca47228 */ /* 0x000fe20000000000 */
[----:B------:R-:W4:Y:S01]  /*46e0*/  LDL.LU.64 R110, [R1+0x17d8] ;  /* 0x0017d800016e7983 */ /* 0x000f220000300a00 */
[----:B------:R-:W-:Y:S02]  /*46f0*/  DMUL R170, R66, R170 ;  /* 0x000000aa42aa7228 */ /* 0x000fe40000000000 */
[----:B------:R-:W-:Y:S01]  /*4700*/  DMUL R168, R64, R168 ;  /* 0x000000a840a87228 */ /* 0x000fe20000000000 */
[----:B------:R-:W4:Y:S01]  /*4710*/  LDL.LU.64 R108, [R1+0x17d0] ;  /* 0x0017d000016c7983 */ /* 0x000f220000300a00 */
[----:B------:R-:W-:Y:S02]  /*4720*/  DMUL R174, R18, R174 ;  /* 0x000000ae12ae7228 */ /* 0x000fe40000000000 */
[----:B------:R-:W-:Y:S02]  /*4730*/  DFMA R10, R228, R10, -R100 ;  /* 0x0000000ae40a722b */ /* 0x000fe40000000864 */
[----:B------:R-:W-:Y:S01]  /*4740*/  DFMA R90, R114, R90, -R164 ;  /* 0x0000005a725a722b */ /* 0x000fe200000008a4 */
[----:B------:R-:W4:Y:S01]  /*4750*/  LDL.LU.64 R100, [R1+0x17f0] ;  /* 0x0017f00001647983 */ /* 0x000f220000300a00 */
[----:B------:R-:W-:-:S02]  /*4760*/  DFMA R88, R112, R88, -R170 ;  /* 0x000000587058722b */ /* 0x000fc400000008aa */
[----:B------:R-:W-:Y:S01]  /*4770*/  DFMA R94, R118, R94, -R168 ;  /* 0x0000005e765e722b */ /* 0x000fe200000008a8 */
[----:B------:R-:W4:Y:S01]  /*4780*/  LDL.LU.64 R114, [R1+0x17c8] ;  /* 0x0017c80001727983 */ /* 0x000f220000300a00 */
[----:B------:R-:W-:-:S03]  /*4790*/  DFMA R92, R116, R92, -R174 ;  /* 0x0000005c745c722b */ /* 0x000fc600000008ae */
[----:B------:R-:W4:Y:S04]  /*47a0*/  LDL.LU.64 R112, [R1+0x17c0] ;  /* 0x0017c00001707983 */ /* 0x000f280000300a00 */
[----:B------:R-:W4:Y:S04]  /*47b0*/  LDL.LU.64 R118, [R1+0x17b8] ;  /* 0x0017b80001767983 */ /* 0x000f280000300a00 */
[----:B------:R-:W4:Y:S04]  /*47c0*/  LDL.LU.64 R116, [R1+0x17b0] ;  /* 0x0017b00001747983 */ /* 0x000f280000300a00 */
[----:B------:R-:W4:Y:S01]  /*47d0*/  LDL.LU.64 R228, [R1+0x14d8] ;  /* 0x0014d80001e47983 */ /* 0x000f220000300a00 */
[----:B------:R-:W-:-:S02]  /*47e0*/  DMUL R120, R14, R120 ;  /* 0x000000780e787228 */ /* 0x000fc40000000000 */
[C---:B------:R-:W-:Y:S02]  /*47f0*/  DMUL R122, R14.reuse, R122 ;  /* 0x0000007a0e7a7228 */ /* 0x040fe40000000000 */
[C---:B------:R-:W-:Y:S02]  /*4800*/  DMUL R126, R14.reuse, R126 ;  /* 0x0000007e0e7e7228 */ /* 0x040fe40000000000 */
[C---:B------:R-:W-:Y:S02]  /*4810*/  DMUL R124, R14.reuse, R124 ;  /* 0x0000007c0e7c7228 */ /* 0x040fe40000000000 */
[C---:B------:R-:W-:Y:S02]  /*4820*/  DMUL R130, R14.reuse, R130 ;  /* 0x000000820e827228 */ /* 0x040fe40000000000 */
[C---:B------:R-:W-:Y:S02]  /*4830*/  DMUL R128, R14.reuse, R128 ;  /* 0x000000800e807228 */ /* 0x040fe40000000000 */
[----:B------:R-:W-:-:S02]  /*4840*/  DMUL R134, R14, R134 ;  /* 0x000000860e867228 */ /* 0x000fc40000000000 */
[C---:B------:R-:W-:Y:S02]  /*4850*/  DMUL R132, R14.reuse, R132 ;  /* 0x000000840e847228 */ /* 0x040fe40000000000 */
[C---:B------:R-:W-:Y:S02]  /*4860*/  DMUL R138, R14.reuse, R138 ;  /* 0x0000008a0e8a7228 */ /* 0x040fe40000000000 */
[----:B------:R-:W-:Y:S02]  /*4870*/  DMUL R136, R14, R136 ;  /* 0x000000880e887228 */ /* 0x000fe40000000000 */
[----:B------:R-:W-:Y:S02]  /*4880*/  DFMA R246, R222, R246, -R120 ;  /* 0x000000f6def6722b */ /* 0x000fe40000000878 */
[----:B------:R-:W-:Y:S02]  /*4890*/  DFMA R8, R226, R8, -R122 ;  /* 0x00000008e208722b */ /* 0x000fe4000000087a */
[----:B------:R-:W-:-:S02]  /*48a0*/  DFMA R244, R216, R244, -R126 ;  /* 0x000000f4d8f4722b */ /* 0x000fc4000000087e */
[----:B------:R-:W-:Y:S02]  /*48b0*/  DFMA R242, R56, R242, -R124 ;  /* 0x000000f238f2722b */ /* 0x000fe4000000087c */
[----:B------:R-:W-:Y:S02]  /*48c0*/  DFMA R240, R54, R240, -R130 ;  /* 0x000000f036f0722b */ /* 0x000fe40000000882 */
[----:B------:R-:W-:Y:S02]  /*48d0*/  DFMA R238, R52, R238, -R128 ;  /* 0x000000ee34ee722b */ /* 0x000fe40000000880 */
[----:B------:R-:W-:Y:S02]  /*48e0*/  DFMA R236, R12, R236, -R134 ;  /* 0x000000ec0cec722b */ /* 0x000fe40000000886 */
[----:B------:R-:W-:Y:S02]  /*48f0*/  DFMA R234, R2, R234, -R132 ;  /* 0x000000ea02ea722b */ /* 0x000fe40000000884 */
[----:B------:R-:W-:-:S02]  /*4900*/  DFMA R232, R220, R232, -R138 ;  /* 0x000000e8dce8722b */ /* 0x000fc4000000088a */
[----:B------:R-:W-:Y:S02]  /*4910*/  DFMA R62, R230, R62, -R136 ;  /* 0x0000003ee63e722b */ /* 0x000fe40000000888 */
[----:B------:R-:W-:Y:S02]  /*4920*/  DMUL R150, R246, R150 ;  /* 0x00000096f6967228 */ /* 0x000fe40000000000 */
[----:B------:R-:W-:Y:S02]  /*4930*/  DMUL R2, R10, R50 ;  /* 0x000000320a027228 */ /* 0x000fe40000000000 */
[----:B------:R-:W-:Y:S02]  /*4940*/  DMUL R48, R8, R48 ;  /* 0x0000003008307228 */ /* 0x000fe40000000000 */
[----:B------:R-:W-:Y:S02]  /*4950*/  DMUL R148, R244, R148 ;  /* 0x00000094f4947228 */ /* 0x000fe40000000000 */
[----:B------:R-:W-:-:S02]  /*4960*/  DMUL R154, R242, R154 ;  /* 0x0000009af29a7228 */ /* 0x000fc40000000000 */
[----:B------:R-:W-:Y:S02]  /*4970*/  DMUL R152, R240, R152 ;  /* 0x00000098f0987228 */ /* 0x000fe40000000000 */
[----:B------:R-:W-:Y:S02]  /*4980*/  DMUL R158, R238, R158 ;  /* 0x0000009eee9e7228 */ /* 0x000fe40000000000 */
[----:B------:R-:W-:Y:S02]  /*4990*/  DMUL R156, R236, R156 ;  /* 0x0000009cec9c7228 */ /* 0x000fe40000000000 */
[----:B------:R-:W-:Y:S02]  /*49a0*/  DMUL R162, R234, R162 ;  /* 0x000000a2eaa27228 */ /* 0x000fe40000000000 */
[----:B------:R-:W-:Y:S02]  /*49b0*/  DMUL R160, R232, R160 ;  /* 0x000000a0e8a07228 */ /* 0x000fe40000000000 */
[----:B------:R-:W-:-:S02]  /*49c0*/  DMUL R166, R62, R166 ;  /* 0x000000a63ea67228 */ /* 0x000fc40000000000 */
[----:B------:R-:W-:Y:S02]  /*49d0*/  DFMA R68, R204, R68, -R150 ;  /* 0x00000044cc44722b */ /* 0x000fe40000000896 */
[----:B------:R-:W-:Y:S02]  /*49e0*/  DFMA R16, R58, R16, -R2 ;  /* 0x000000103a10722b */ /* 0x000fe40000000802 */
[----:B------:R-:W-:Y:S02]  /*49f0*/  DFMA R70, R206, R70, -R48 ;  /* 0x00000046ce46722b */ /* 0x000fe40000000830 */
[----:B------:R-:W-:Y:S02]  /*4a00*/  DFMA R74, R210, R74, -R148 ;  /* 0x0000004ad24a722b */ /* 0x000fe40000000894 */
[----:B------:R-:W-:Y:S02]  /*4a10*/  DFMA R72, R208, R72, -R154 ;  /* 0x00000048d048722b */ /* 0x000fe4000000089a */
[----:B------:R-:W-:-:S02]  /*4a20*/  DFMA R78, R214, R78, -R152 ;  /* 0x0000004ed64e722b */ /* 0x000fc40000000898 */
[----:B------:R-:W-:Y:S02]  /*4a30*/  DFMA R76, R212, R76, -R158 ;  /* 0x0000004cd44c722b */ /* 0x000fe4000000089e */
[----:B------:R-:W-:Y:S02]  /*4a40*/  DFMA R82, R218, R82, -R156 ;  /* 0x00000052da52722b */ /* 0x000fe4000000089c */
[----:B------:R-:W-:Y:S02]  /*4a50*/  DFMA R80, R224, R80, -R162 ;  /* 0x00000050e050722b */ /* 0x000fe400000008a2 */
[----:B------:R-:W-:Y:S02]  /*4a60*/  DFMA R86, R248, R86, -R160 ;  /* 0x00000056f856722b */ /* 0x000fe400000008a0 */
[----:B------:R-:W-:Y:S01]  /*4a70*/  DFMA R84, R250, R84, -R166 ;  /* 0x00000054fa54722b */ /* 0x000fe200000008a6 */
[----:B------:R-:W-:Y:S01]  /*4a80*/  MOV R52, R66 ;  /* 0x0000004200347202 */ /* 0x000fe20000000f00 */
[----:B------:R-:W-:Y:S01]  /*4a90*/  IMAD.MOV.U32 R53, RZ, RZ, R67 ;  /* 0x000000ffff357224 */ /* 0x000fe200078e0043 */
[----:B------:R-:W-:Y:S01]  /*4aa0*/  DMUL R48, R68, R176 ;  /* 0x000000b044307228 */ /* 0x000fe20000000000 */
[----:B------:R-:W-:-:S02]  /*4ab0*/  IMAD.MOV.U32 R54, RZ, RZ, R60 ;  /* 0x000000ffff367224 */ /* 0x000fc400078e003c */
[----:B------:R-:W-:Y:S01]  /*4ac0*/  IMAD.MOV.U32 R55, RZ, RZ, R61 ;  /* 0x000000ffff377224 */ /* 0x000fe200078e003d */
[----:B------:R-:W-:Y:S02]  /*4ad0*/  DMUL R2, R16, R172 ;  /* 0x000000ac10027228 */ /* 0x000fe40000000000 */
[----:B------:R-:W-:Y:S02]  /*4ae0*/  DMUL R12, R70, R178 ;  /* 0x000000b2460c7228 */ /* 0x000fe40000000000 */
[----:B------:R0:W-:Y:S01]  /*4af0*/  STL.128 [R1+0x5b0], R52 ;  /* 0x0005b03401007387 */ /* 0x0001e20000100c00 */
        /* <DEDUP_REMOVED lines=9> */
[----:B0-----:R-:W-:Y:S02]  /*4b90*/  DMUL R54, R92, R200 ;  /* 0x000000c85c367228 */ /* 0x001fe40000000000 */
[----:B------:R-:W-:Y:S02]  /*4ba0*/  DMUL R196, R88, R196 ;  /* 0x000000c458c47228 */ /* 0x000fe40000000000 */
[----:B------:R-:W-:Y:S01]  /*4bb0*/  DMUL R202, R94, R202 ;  /* 0x000000ca5eca7228 */ /* 0x000fe20000000000 */
[----:B------:R-:W-:Y:S01]  /*4bc0*/  IMAD.MOV.U32 R50, RZ, RZ, R64 ;  /* 0x000000ffff327224 */ /* 0x000fe200078e0040 */
[----:B------:R-:W-:Y:S01]  /*4bd0*/  DFMA R98, RZ, R98, -R48 ;  /* 0x00000062ff62722b */ /* 0x000fe20000000830 */
[----:B------:R-:W-:Y:S01]  /*4be0*/  IMAD.MOV.U32 R51, RZ, RZ, R65 ;  /* 0x000000ffff337224 */ /* 0x000fe200078e0041 */
[----:B------:R-:W-:Y:S01]  /*4bf0*/  MOV R57, R63 ;  /* 0x0000003f00397202 */ /* 0x000fe20000000f00 */
[----:B------:R-:W-:Y:S02]  /*4c00*/  IMAD.MOV.U32 R48, RZ, RZ, R18 ;  /* 0x000000ffff307224 */ /* 0x000fe400078e0012 */
[----:B------:R-:W-:-:S02]  /*4c10*/  IMAD.MOV.U32 R49, RZ, RZ, R19 ;  /* 0x000000ffff317224 */ /* 0x000fc400078e0013 */
[----:B------:R-:W-:Y:S02]  /*4c20*/  IMAD.MOV.U32 R56, RZ, RZ, R62 ;  /* 0x000000ffff387224 */ /* 0x000fe400078e003e */
[----:B------:R-:W-:Y:S02]  /*4c30*/  IMAD.MOV.U32 R58, RZ, RZ, R232 ;  /* 0x000000ffff3a7224 */ /* 0x000fe400078e00e8 */
[----:B------:R-:W-:Y:S01]  /*4c40*/  IMAD.MOV.U32 R59, RZ, RZ, R233 ;  /* 0x000000ffff3b7224 */ /* 0x000fe200078e00e9 */
[----:B------:R-:W-:Y:S01]  /*4c50*/  DFMA R6, RZ, R6, -R2 ;  /* 0x00000006ff06722b */ /* 0x000fe20000000802 */
[----:B------:R0:W-:Y:S01]  /*4c60*/  STL.128 [R1+0x5a0], R48 ;  /* 0x0005a03001007387 */ /* 0x0001e20000100c00 */
[----:B------:R-:W-:Y:S02]  /*4c70*/  DFMA R4, RZ, R4, -R12 ;  /* 0x00000004ff04722b */ /* 0x000fe4000000080c */
[----:B------:R-:W-:Y:S01]  /*4c80*/  DFMA R96, RZ, R96, -R182 ;  /* 0x00000060ff60722b */ /* 0x000fe200000008b6 */
[----:B------:R1:W-:Y:S01]  /*4c90*/  STL.128 [R1+0x5c0], R56 ;  /* 0x0005c03801007387 */ /* 0x0003e20000100c00 */
[----:B------:R-:W-:Y:S01]  /*4ca0*/  DADD R2, -RZ, -R44 ;  /* 0x00000000ff027229 */ /* 0x000fe2000000092c */
[----:B------:R-:W-:Y:S01]  /*4cb0*/  IMAD.MOV.U32 R120, RZ, RZ, R238 ;  /* 0x000000ffff787224 */ /* 0x000fe200078e00ee */
[----:B------:R-:W-:Y:S01]  /*4cc0*/  MOV R123, R241 ;  /* 0x000000f1007b7202 */ /* 0x000fe20000000f00 */
[----:B------:R-:W-:Y:S01]  /*4cd0*/  IMAD.MOV.U32 R121, RZ, RZ, R239 ;  /* 0x000000ffff797224 */ /* 0x000fe200078e00ef */
[----:B------:R-:W-:Y:S01]  /*4ce0*/  MOV R13, R17 ;  /* 0x00000011000d7202 */ /* 0x000fe20000000f00 */
[----:B------:R-:W-:-:S02]  /*4cf0*/  IMAD.MOV.U32 R122, RZ, RZ, R240 ;  /* 0x000000ffff7a7224 */ /* 0x000fc400078e00f0 */
[----:B------:R-:W-:Y:S02]  /*4d00*/  IMAD.MOV.U32 R12, RZ, RZ, R16 ;  /* 0x000000ffff0c7224 */ /* 0x000fe400078e0010 */
[----:B------:R-:W-:Y:S02]  /*4d10*/  IMAD.MOV.U32 R52, RZ, RZ, R10 ;  /* 0x000000ffff347224 */ /* 0x000fe400078e000a */
[----:B0-----:R-:W-:Y:S02]  /*4d20*/  IMAD.MOV.U32 R48, RZ, RZ, R242 ;  /* 0x000000ffff307224 */ /* 0x001fe400078e00f2 */
[----:B------:R-:W-:Y:S02]  /*4d30*/  IMAD.MOV.U32 R49, RZ, RZ, R243 ;  /* 0x000000ffff317224 */ /* 0x000fe400078e00f3 */
[----:B------:R-:W-:Y:S01]  /*4d40*/  IMAD.MOV.U32 R50, RZ, RZ, R244 ;  /* 0x000000ffff327224 */ /* 0x000fe200078e00f4 */
[----:B-1----:R-:W-:Y:S01]  /*4d50*/  MOV R56, R246 ;  /* 0x000000f600387202 */ /* 0x002fe20000000f00 */
[----:B------:R-:W-:-:S02]  /*4d60*/  IMAD.MOV.U32 R51, RZ, RZ, R245 ;  /* 0x000000ffff337224 */ /* 0x000fc400078e00f5 */
[----:B------:R-:W-:Y:S02]  /*4d70*/  IMAD.MOV.U32 R57, RZ, RZ, R247 ;  /* 0x000000ffff397224 */ /* 0x000fe400078e00f7 */
[----:B------:R-:W-:Y:S02]  /*4d80*/  IMAD.MOV.U32 R58, RZ, RZ, R8 ;  /* 0x000000ffff3a7224 */ /* 0x000fe400078e0008 */
[----:B------:R-:W-:Y:S02]  /*4d90*/  IMAD.MOV.U32 R59, RZ, RZ, R9 ;  /* 0x000000ffff3b7224 */ /* 0x000fe400078e0009 */
[----:B------:R-:W-:Y:S01]  /*4da0*/  IMAD.MOV.U32 R53, RZ, RZ, R11 ;  /* 0x000000ffff357224 */ /* 0x000fe200078e000b */
[----:B------:R0:W-:Y:S04]  /*4db0*/  STL.64 [R1+0x2a8], R2 ;  /* 0x0002a80201007387 */ /* 0x0001e80000100a00 */
[----:B------:R0:W-:Y:S04]  /*4dc0*/  STL.128 [R1+0x5e0], R120 ;  /* 0x0005e07801007387 */ /* 0x0001e80000100c00 */
[----:B------:R0:W-:Y:S04]  /*4dd0*/  STL.128 [R1+0x5f0], R48 ;  /* 0x0005f03001007387 */ /* 0x0001e80000100c00 */
[----:B------:R0:W-:Y:S04]  /*4de0*/  STL.128 [R1+0x600], R56 ;  /* 0x0006003801007387 */ /* 0x0001e80000100c00 */
[----:B------:R0:W-:Y:S04]  /*4df0*/  STL.128 [R1+0x700], R12 ;  /* 0x0007000c01007387 */ /* 0x0001e80000100c00 */
[----:B------:R0:W-:Y:S04]  /*4e00*/  STL.128 [R1+0x320], RZ ;  /* 0x000320ff01007387 */ /* 0x0001e80000100c00 */
[----:B------:R0:W-:Y:S04]  /*4e10*/  STL.128 [R1+0x330], RZ ;  /* 0x000330ff01007387 */ /* 0x0001e80000100c00 */
[----:B------:R0:W-:Y:S04]  /*4e20*/  STL.128 [R1+0x340], RZ ;  /* 0x000340ff01007387 */ /* 0x0001e80000100c00 */
[----:B------:R0:W-:Y:S04]  /*4e30*/  STL.128 [R1+0x350], RZ ;  /* 0x000350ff01007387 */ /* 0x0001e80000100c00 */
[----:B------:R0:W-:Y:S04]  /*4e40*/  STL.128 [R1+0x360], RZ ;  /* 0x000360ff01007387 */ /* 0x0001e80000100c00 */
[----:B------:R0:W-:Y:S04]  /*4e50*/  STL.128 [R1+0x370], RZ ;  /* 0x000370ff01007387 */ /* 0x0001e80000100c00 */
[----:B------:R0:W-:Y:S04]  /*4e60*/  STL.128 [R1+0x380], RZ ;  /* 0x000380ff01007387 */ /* 0x0001e80000100c00 */
[----:B------:R0:W-:Y:S04]  /*4e70*/  STL.64 [R1+0x1270], R14 ;  /* 0x0012700e01007387 */ /* 0x0001e80000100a00 */
[----:B------:R0:W-:Y:S04]  /*4e80*/  STL.128 [R1+0x1260], R8 ;  /* 0x0012600801007387 */ /* 0x0001e80000100c00 */
[----:B------:R0:W-:Y:S04]  /*4e90*/  STL.128 [R1+0x1250], R244 ;  /* 0x001250f401007387 */ /* 0x0001e80000100c00 */
[----:B------:R0:W-:Y:S04]  /*4ea0*/  STL.128 [R1+0x1240], R240 ;  /* 0x001240f001007387 */ /* 0x0001e80000100c00 */
[----:B------:R0:W-:Y:S04]  /*4eb0*/  STL.128 [R1+0x1230], R236 ;  /* 0x001230ec01007387 */ /* 0x0001e80000100c00 */
[----:B------:R0:W-:Y:S04]  /*4ec0*/  STL.128 [R1+0x1220], R232 ;  /* 0x001220e801007387 */ /* 0x0001e80000100c00 */
[----:B------:R0:W-:Y:S01]  /*4ed0*/  STL.128 [R1+0x1210], R60 ;  /* 0x0012103c01007387 */ /* 0x0001e20000100c00 */
[----:B--2---:R-:W-:-:S03]  /*4ee0*/  DFMA R102, RZ, R102, -R180 ;  /* 0x00000066ff66722b */ /* 0x004fc600000008b4 */
[----:B------:R0:W-:Y:S04]  /*4ef0*/  STL.128 [R1+0x1200], R64 ;  /* 0x0012004001007387 */ /* 0x0001e80000100c00 */
[----:B------:R0:W-:Y:S04]  /*4f00*/  STL.128 [R1+0x11f0], R16 ;  /* 0x0011f01001007387 */ /* 0x0001e80000100c00 */
[----:B------:R0:W-:Y:S01]  /*4f10*/  STL.128 [R1+0x11e0], R68 ;  /* 0x0011e04401007387 */ /* 0x0001e20000100c00 */
[----:B---3--:R-:W-:Y:S02]  /*4f20*/  DFMA R106, RZ, R106, -R184 ;  /* 0x0000006aff6a722b */ /* 0x008fe400000008b8 */
[----:B----4-:R-:W-:-:S02]  /*4f30*/  DFMA R104, RZ, R104, -R190 ;  /* 0x00000068ff68722b */ /* 0x010fc400000008be */
[----:B------:R-:W-:Y:S01]  /*4f40*/  DFMA R130, RZ, R110, -R130 ;  /* 0x0000006eff82722b */ /* 0x000fe20000000882 */
[----:B------:R-:W-:Y:S01]  /*4f50*/  MOV R110, R236 ;  /* 0x000000ec006e7202 */ /* 0x000fe20000000f00 */
[----:B------:R-:W-:Y:S01]  /*4f60*/  DFMA R128, RZ, R108, -R128 ;  /* 0x0000006cff80722b */ /* 0x000fe20000000880 */
[----:B------:R-:W-:Y:S02]  /*4f70*/  IMAD.MOV.U32 R111, RZ, RZ, R237 ;  /* 0x000000ffff6f7224 */ /* 0x000fe400078e00ed */
[----:B------:R-:W-:Y:S01]  /*4f80*/  IMAD.MOV.U32 R108, RZ, RZ, R234 ;  /* 0x000000ffff6c7224 */ /* 0x000fe200078e00ea */
[----:B------:R-:W-:Y:S01]  /*4f90*/  DFMA R100, RZ, R100, -R186 ;  /* 0x00000064ff64722b */ /* 0x000fe200000008ba */
[----:B------:R-:W-:Y:S01]  /*4fa0*/  IMAD.MOV.U32 R109, RZ, RZ, R235 ;  /* 0x000000ffff6d7224 */ /* 0x000fe200078e00eb */
[----:B------:R-:W-:Y:S02]  /*4fb0*/  DFMA R114, RZ, R114, -R192 ;  /* 0x00000072ff72722b */ /* 0x000fe400000008c0 */
[----:B------:R-:W-:-:S02]  /*4fc0*/  DFMA R112, RZ, R112, -R198 ;  /* 0x00000070ff70722b */ /* 0x000fc400000008c6 */
[----:B------:R-:W-:Y:S02]  /*4fd0*/  DFMA R118, RZ, R118, -R196 ;  /* 0x00000076ff76722b */ /* 0x000fe400000008c4 */
[----:B------:R-:W-:Y:S02]  /*4fe0*/  DFMA R116, RZ, R116, -R202 ;  /* 0x00000074ff74722b */ /* 0x000fe400000008ca */
[----:B------:R-:W-:Y:S01]  /*4ff0*/  DFMA R54, RZ, R228, -R54 ;  /* 0x000000e4ff36722b */ /* 0x000fe20000000836 */
[----:B------:R0:W-:Y:S04]  /*5000*/  STL.128 [R1+0x5d0], R108 ;  /* 0x0005d06c01007387 */ /* 0x0001e80000100c00 */
        /* <DEDUP_REMOVED lines=22> */
[----:B------:R0:W-:Y:S04]  /*5170*/  STL.128 [R1+0x620], R116 ;  /* 0x0006207401007387 */ /* 0x0001e80000100c00 */
[----:B------:R0:W-:Y:S04]  /*5180*/  STL.128 [R1+0x630], R112 ;  /* 0x0006307001007387 */ /* 0x0001e80000100c00 */
[----:B------:R0:W-:Y:S04]  /*5190*/  STL.128 [R1+0x640], R128 ;  /* 0x0006408001007387 */ /* 0x0001e80000100c00 */
[----:B------:R0:W-:Y:S04]  /*51a0*/  STL.128 [R1+0x650], R104 ;  /* 0x0006506801007387 */ /* 0x0001e80000100c00 */
[----:B------:R0:W-:Y:S04]  /*51b0*/  STL.128 [R1+0x660], R100 ;  /* 0x0006606401007387 */ /* 0x0001e80000100c00 */
[----:B------:R0:W-:Y:S04]  /*51c0*/  STL.128 [R1+0x670], R96 ;  /* 0x0006706001007387 */ /* 0x0001e80000100c00 */
[----:B------:R0:W-:Y:S01]  /*51d0*/  STL.128 [R1+0x680], R4 ;  /* 0x0006800401007387 */ /* 0x0001e20000100c00 */
[----:B------:R-:W-:Y:S04]  /*51e0*/  BSSY.RECONVERGENT B7, `(.L_x_21) ;  /* 0x0000142000077945 */ /* 0x000fe80003800200 */
[----:B------:R-:W-:Y:S05]  /*51f0*/  @P0 BRA `(.L_x_22) ;  /* 0x0000001400000947 */ /* 0x000fea0003800000 */
[----:B0-----:R-:W2:Y:S04]  /*5200*/  LDL.128 R56, [R1+0xb70] ;  /* 0x000b700001387983 */ /* 0x001ea80000100c00 */
[----:B------:R-:W3:Y:S04]  /*5210*/  LDL.64 R52, [R1+0xc60] ;  /* 0x000c600001347983 */ /* 0x000ee80000100a00 */
[----:B------:R-:W4:Y:S04]  /*5220*/  LDL.128 R152, [R1+0xb60] ;  /* 0x000b600001987983 */ /* 0x000f280000100c00 */
[----:B------:R-:W5:Y:S04]  /*5230*/  LDL.64 R2, [R1+0xc50] ;  /* 0x000c500001027983 */ /* 0x000f680000100a00 */
[----:B------:R-:W5:Y:S04]  /*5240*/  LDL.64 R150, [R1+0xc70] ;  /* 0x000c700001967983 */ /* 0x000f680000100a00 */
[----:B------:R-:W5:Y:S04]  /*5250*/  LDL.128 R216, [R1+0xb90] ;  /* 0x000b900001d87983 */ /* 0x000f680000100c00 */
[----:B------:R-:W5:Y:S04]  /*5260*/  LDL.64 R164, [R1+0xc80] ;  /* 0x000c800001a47983 */ /* 0x000f680000100a00 */
[----:B------:R-:W5:Y:S04]  /*5270*/  LDL.128 R168, [R1+0xb80] ;  /* 0x000b800001a87983 */ /* 0x000f680000100c00 */
[----:B------:R-:W5:Y:S04]  /*5280*/  LDL.128 R108, [R1+0xba0] ;  /* 0x000ba000016c7983 */ /* 0x000f680000100c00 */
[----:B------:R-:W5:Y:S04]  /*5290*/  LDL.64 R162, [R1+0xc90] ;  /* 0x000c900001a27983 */ /* 0x000f680000100a00 */
        /* <DEDUP_REMOVED lines=8> */
[----:B------:R-:W5:Y:S04]  /*5320*/  LDL.64 R192, [R1+0xce0] ;  /* 0x000ce00001c07983 */ /* 0x000f680000100a00 */
[----:B------:R-:W5:Y:S04]  /*5330*/  LDL.128 R136, [R1+0xbf0] ;  /* 0x000bf00001887983 */ /* 0x000f680000100c00 */
[----:B------:R-:W5:Y:S04]  /*5340*/  LDL.128 R120, [R1+0xc10] ;  /* 0x000c100001787983 */ /* 0x000f680000100c00 */
[----:B------:R-:W5:Y:S04]  /*5350*/  LDL.128 R124, [R1+0xc00] ;  /* 0x000c0000017c7983 */ /* 0x000f680000100c00 */
[----:B------:R-:W5:Y:S04]  /*5360*/  LDL.64 R198, [R1+0xcf0] ;  /* 0x000cf00001c67983 */ /* 0x000f680000100a00 */
[----:B------:R-:W5:Y:S04]  /*5370*/  LDL.64 R194, [R1+0xd00] ;  /* 0x000d000001c27983 */ /* 0x000f680000100a00 */
[----:B------:R-:W5:Y:S04]  /*5380*/  LDL.64 R184, [R1+0xc58] ;  /* 0x000c580001b87983 */ /* 0x000f680000100a00 */
[----:B------:R-:W5:Y:S04]  /*5390*/  LDL.64 R186, [R1+0xc68] ;  /* 0x000c680001ba7983 */ /* 0x000f680000100a00 */
[----:B------:R-:W5:Y:S04]  /*53a0*/  LDL.64 R158, [R1+0xc78] ;  /* 0x000c7800019e7983 */ /* 0x000f680000100a00 */
[----:B------:R-:W5:Y:S04]  /*53b0*/  LDL.64 R166, [R1+0xc88] ;  /* 0x000c880001a67983 */ /* 0x000f680000100a00 */
[----:B------:R-:W5:Y:S04]  /*53c0*/  LDL.128 R48, [R1+0xd50] ;  /* 0x000d500001307983 */ /* 0x000f680000100c00 */
[----:B------:R-:W5:Y:S04]  /*53d0*/  LDL.64 R12, [R1+0xca8] ;  /* 0x000ca800010c7983 */ /* 0x000f680000100a00 */
[----:B------:R-:W5:Y:S04]  /*53e0*/  LDL.64 R160, [R1+0xcb8] ;  /* 0x000cb80001a07983 */ /* 0x000f680000100a00 */
[----:B------:R-:W5:Y:S04]  /*53f0*/  LDL.64 R202, [R1+0xd30] ;  /* 0x000d300001ca7983 */ /* 0x000f680000100a00 */
[----:B------:R-:W5:Y:S04]  /*5400*/  LDL.64 R156, [R1+0xcd8] ;  /* 0x000cd800019c7983 */ /* 0x000f680000100a00 */
[----:B------:R-:W5:Y:S04]  /*5410*/  LDL.64 R212, [R1+0xd10] ;  /* 0x000d100001d47983 */ /* 0x000f680000100a00 */
[----:B------:R-:W5:Y:S04]  /*5420*/  LDL.LU.64 R250, [R1+0x14c8] ;  /* 0x0014c80001fa7983 */ /* 0x000f680000300a00 */
[----:B------:R-:W5:Y:S01]  /*5430*/  LDL R249, [R1+0x1560] ;  /* 0x0015600001f97983 */ /* 0x000f620000100800 */
[----:B------:R-:W-:Y:S01]  /*5440*/  MOV R0, 0x0 ;  /* 0x0000000000007802 */ /* 0x000fe20000000f00 */
[----:B------:R-:W0:Y:S01]  /*5450*/  LDCU.64 UR4, c[0x4][0x28] ;  /* 0x01000500ff0477ac */ /* 0x000e220008000a00 */
[----:B--2---:R-:W-:-:S02]  /*5460*/  DMUL R228, R94, R58 ;  /* 0x0000003a5ee47228 */ /* 0x004fc40000000000 */
[----:B---3--:R-:W-:Y:S02]  /*5470*/  DMUL R190, R94, R52 ;  /* 0x000000345ebe7228 */ /* 0x008fe40000000000 */
[C---:B----4-:R-:W-:Y:S02]  /*5480*/  DMUL R230, R92.reuse, R154 ;  /* 0x0000009a5ce67228 */ /* 0x050fe40000000000 */
[----:B-----5:R-:W-:Y:S02]  /*5490*/  DMUL R188, R92, R2 ;  /* 0x000000025cbc7228 */ /* 0x020fe40000000000 */
[C---:B------:R-:W-:Y:S01]  /*54a0*/  DFMA R228, R116.reuse, R56, R228 ;  /* 0x0000003874e4722b */ /* 0x040fe200000000e4 */
[----:B------:R-:W2:Y:S01]  /*54b0*/  LDL.64 R2, [R1+0xc98] ;  /* 0x000c980001027983 */ /* 0x000ea20000100a00 */
[----:B------:R-:W-:Y:S02]  /*54c0*/  DFMA R190, R116, R58, R190 ;  /* 0x0000003a74be722b */ /* 0x000fe400000000be */
[----:B------:R-:W-:-:S02]  /*54d0*/  DFMA R230, R54, R152, R230 ;  /* 0x0000009836e6722b */ /* 0x000fc400000000e6 */
[----:B------:R-:W-:Y:S01]  /*54e0*/  DFMA R188, R54, R154, R188 ;  /* 0x0000009a36bc722b */ /* 0x000fe200000000bc */
[----:B------:R-:W3:Y:S01]  /*54f0*/  LDL.64 R152, [R1+0xcc8] ;  /* 0x000cc80001987983 */ /* 0x000ee20000100a00 */
[----:B------:R-:W-:Y:S02]  /*5500*/  DMUL R150, R88, R150 ;  /* 0x0000009658967228 */ /* 0x000fe40000000000 */
[C---:B------:R-:W-:Y:S01]  /*5510*/  DMUL R56, R90.reuse, R218 ;  /* 0x000000da5a387228 */ /* 0x040fe20000000000 */
[----:B------:R-:W4:Y:S01]  /*5520*/  LDL.128 R52, [R1+0xd40] ;  /* 0x000d400001347983 */ /* 0x000f220000100c00 */
[----:B------:R-:W-:Y:S02]  /*5530*/  DMUL R58, R90, R164 ;  /* 0x000000a45a3a7228 */ /* 0x000fe40000000000 */
[-C--:B------:R-:W-:Y:S01]  /*5540*/  DMUL R222, R88, R170.reuse ;  /* 0x000000aa58de7228 */ /* 0x080fe20000000000 */
[----:B------:R-:W5:Y:S01]  /*5550*/  LDL.64 R164, [R1+0xce8] ;  /* 0x000ce80001a47983 */ /* 0x000f620000100a00 */
[----:B------:R-:W-:-:S02]  /*5560*/  DFMA R170, R118, R170, R150 ;  /* 0x000000aa76aa722b */ /* 0x000fc40000000096 */
[----:B------:R-:W-:Y:S01]  /*5570*/  DMUL R116, R84, R110 ;  /* 0x0000006e54747228 */ /* 0x000fe20000000000 */
[----:B------:R-:W5:Y:S01]  /*5580*/  LDL.64 R154, [R1+0xcf8] ;  /* 0x000cf800019a7983 */ /* 0x000f620000100a00 */
[----:B------:R-:W-:Y:S02]  /*5590*/  DFMA R216, R112, R216, R56 ;  /* 0x000000d870d8722b */ /* 0x000fe40000000038 */
[----:B------:R-:W-:Y:S02]  /*55a0*/  DFMA R222, R118, R168, R222 ;  /* 0x000000a876de722b */ /* 0x000fe400000000de */
[----:B------:R-:W-:Y:S01]  /*55b0*/  DFMA R150, R112, R218, R58 ;  /* 0x000000da7096722b */ /* 0x000fe2000000003a */
[----:B------:R-:W5:Y:S01]  /*55c0*/  LDL.64 R168, [R1+0xd08] ;  /* 0x000d080001a87983 */ /* 0x000f620000100a00 */
[----:B------:R-:W-:-:S03]  /*55d0*/  DMUL R118, R84, R162 ;  /* 0x000000a254767228 */ /* 0x000fc60000000000 */
[----:B------:R-:W3:Y:S01]  /*55e0*/  LDL.128 R56, [R1+0xd60] ;  /* 0x000d600001387983 */ /* 0x000ee20000100c00 */
[----:B------:R-:W-:Y:S02]  /*55f0*/  DFMA R162, R114, R108, R116 ;  /* 0x0000006c72a2722b */ /* 0x000fe40000000074 */
[C---:B------:R-:W-:Y:S02]  /*5600*/  DMUL R112, R86.reuse, R174 ;  /* 0x000000ae56707228 */ /* 0x040fe40000000000 */
[----:B------:R-:W-:Y:S02]  /*5610*/  DMUL R116, R86, R148 ;  /* 0x0000009456747228 */ /* 0x000fe40000000000 */
[----:B------:R-:W-:Y:S01]  /*5620*/  DFMA R148, R114, R110, R118 ;  /* 0x0000006e7294722b */ /* 0x000fe20000000076 */
[----:B------:R-:W5:Y:S01]  /*5630*/  LDL.128 R108, [R1+0xd70] ;  /* 0x000d7000016c7983 */ /* 0x000f620000100c00 */
[----:B------:R-:W-:Y:S02]  /*5640*/  DMUL R180, R80, R146 ;  /* 0x0000009250b47228 */ /* 0x000fe40000000000 */
[----:B------:R-:W-:-:S02]  /*5650*/  DFMA R172, R128, R172, R112 ;  /* 0x000000ac80ac722b */ /* 0x000fc40000000070 */
[----:B------:R-:W-:Y:S01]  /*5660*/  DFMA R174, R128, R174, R116 ;  /* 0x000000ae80ae722b */ /* 0x000fe20000000074 */
[----:B------:R-:W5:Y:S01]  /*5670*/  LDL.128 R112, [R1+0xc20] ;  /* 0x000c200001707983 */ /* 0x000f620000100c00 */
[----:B------:R-:W-:Y:S02]  /*5680*/  DMUL R196, R80, R176 ;  /* 0x000000b050c47228 */ /* 0x000fe40000000000 */
[C---:B------:R-:W-:Y:S01]  /*5690*/  DMUL R128, R82.reuse, R134 ;  /* 0x0000008652807228 */ /* 0x040fe20000000000 */
[----:B------:R-:W5:Y:S01]  /*56a0*/  LDL.128 R116, [R1+0xd80] ;  /* 0x000d800001747983 */ /* 0x000f620000100c00 */
[----:B------:R-:W-:Y:S02]  /*56b0*/  DMUL R200, R82, R178 ;  /* 0x000000b252c87228 */ /* 0x000fe40000000000 */
[C---:B------:R-:W-:Y:S01]  /*56c0*/  DFMA R144, R130.reuse, R144, R180 ;  /* 0x000000908290722b */ /* 0x040fe200000000b4 */
[----:B------:R-:W5:Y:S01]  /*56d0*/  LDL.64 R176, [R1+0xd18] ;  /* 0x000d180001b07983 */ /* 0x000f620000100a00 */
[----:B------:R-:W-:-:S02]  /*56e0*/  DFMA R146, R130, R146, R196 ;  /* 0x000000928292722b */ /* 0x000fc400000000c4 */
[C---:B------:R-:W-:Y:S02]  /*56f0*/  DFMA R178, R104.reuse, R132, R128 ;  /* 0x0000008468b2722b */ /* 0x040fe40000000080 */
[----:B------:R-:W-:Y:S01]  /*5700*/  DFMA R180, R104, R134, R200 ;  /* 0x0000008668b4722b */ /* 0x000fe200000000c8 */
[----:B------:R-:W5:Y:S01]  /*5710*/  LDL.128 R128, [R1+0xc30] ;  /* 0x000c300001807983 */ /* 0x000f620000100c00 */
[C---:B------:R-:W-:Y:S02]  /*5720*/  DMUL R104, R76.reuse, R142 ;  /* 0x0000008e4c687228 */ /* 0x040fe40000000000 */
[----:B------:R-:W-:Y:S01]  /*5730*/  DMUL R196, R76, R182 ;  /* 0x000000b64cc47228 */ /* 0x000fe20000000000 */
[----:B------:R-:W5:Y:S04]  /*5740*/  LDL.128 R132, [R1+0xd90] ;  /* 0x000d900001847983 */ /* 0x000f680000100c00 */
[----:B------:R-:W5:Y:S01]  /*5750*/  LDL.64 R182, [R1+0xd20] ;  /* 0x000d200001b67983 */ /* 0x000f620000100a00 */
[----:B------:R-:W-:-:S02]  /*5760*/  DMUL R204, R78, R192 ;  /* 0x000000c04ecc7228 */ /* 0x000fc40000000000 */
[----:B------:R-:W-:Y:S02]  /*5770*/  DMUL R200, R78, R138 ;  /* 0x0000008a4ec87228 */ /* 0x000fe40000000000 */
[C---:B------:R-:W-:Y:S02]  /*5780*/  DFMA R192, R106.reuse, R140, R104 ;  /* 0x0000008c6ac0722b */ /* 0x040fe40000000068 */
[----:B------:R-:W-:Y:S01]  /*5790*/  DFMA R196, R106, R142, R196 ;  /* 0x0000008e6ac4722b */ /* 0x000fe200000000c4 */
[----:B------:R-:W5:Y:S01]  /*57a0*/  LDL.128 R104, [R1+0xda0] ;  /* 0x000da00001687983 */ /* 0x000f620000100c00 */
[----:B------:R-:W-:Y:S02]  /*57b0*/  DMUL R210, R74, R122 ;  /* 0x0000007a4ad27228 */ /* 0x000fe40000000000 */
[----:B------:R-:W-:Y:S01]  /*57c0*/  DFMA R200, R100, R136, R200 ;  /* 0x0000008864c8722b */ /* 0x000fe200000000c8 */
[----:B------:R-:W5:Y:S01]  /*57d0*/  LDL.128 R140, [R1+0xc40] ;  /* 0x000c4000018c7983 */ /* 0x000f620000100c00 */
[----:B------:R-:W-:-:S02]  /*57e0*/  DMUL R206, R72, R126 ;  /* 0x0000007e48ce7228 */ /* 0x000fc40000000000 */
[----:B------:R-:W-:Y:S02]  /*57f0*/  DFMA R204, R100, R138, R204 ;  /* 0x0000008a64cc722b */ /* 0x000fe400000000cc */
[----:B------:R-:W-:Y:S01]  /*5800*/  DMUL R208, R72, R198 ;  /* 0x000000c648d07228 */ /* 0x000fe20000000000 */
[----:B------:R-:W5:Y:S01]  /*5810*/  LDL.128 R136, [R1+0xdb0] ;  /* 0x000db00001887983 */ /* 0x000f620000100c00 */
[----:B------:R-:W-:Y:S02]  /*5820*/  DFMA R210, R96, R120, R210 ;  /* 0x0000007860d2722b */ /* 0x000fe400000000d2 */
[----:B------:R-:W-:Y:S01]  /*5830*/  DMUL R120, R74, R194 ;  /* 0x000000c24a787228 */ /* 0x000fe20000000000 */
[----:B------:R-:W5:Y:S01]  /*5840*/  LDL.64 R198, [R1+0xd28] ;  /* 0x000d280001c67983 */ /* 0x000f620000100a00 */
[C---:B------:R-:W-:Y:S02]  /*5850*/  DFMA R206, R102.reuse, R124, R206 ;  /* 0x0000007c66ce722b */ /* 0x040fe400000000ce */
[----:B------:R-:W-:Y:S01]  /*5860*/  DFMA R208, R102, R126, R208 ;  /* 0x0000007e66d0722b */ /* 0x000fe200000000d0 */
[----:B------:R-:W5:Y:S04]  /*5870*/  LDL.64 R194, [R1+0xd38] ;  /* 0x000d380001c27983 */ /* 0x000f680000100a00 */
[----:B------:R-:W5:Y:S01]  /*5880*/  LDL.128 R100, [R1+0xdc0] ;  /* 0x000dc00001647983 */ /* 0x000f620000100c00 */
[----:B------:R-:W-:-:S03]  /*5890*/  DFMA R96, R96, R122, R120 ;  /* 0x0000007a6060722b */ /* 0x000fc60000000078 */
[----:B------:R-:W5:Y:S01]  /*58a0*/  LDL.128 R120, [R1+0xdd0] ;  /* 0x000dd00001787983 */ /* 0x000f620000100c00 */
[----:B------:R-:W-:Y:S02]  /*58b0*/  DMUL R214, R92, R184 ;  /* 0x000000b85cd67228 */ /* 0x000fe40000000000 */
[----:B------:R-:W-:Y:S01]  /*58c0*/  DMUL R220, R94, R186 ;  /* 0x000000ba5edc7228 */ /* 0x000fe20000000000 */
[----:B------:R-:W5:Y:S04]  /*58d0*/  LDL.128 R124, [R1+0xe00] ;  /* 0x000e0000017c7983 */ /* 0x000f680000100c00 */
[----:B------:R-:W5:Y:S01]  /*58e0*/  LDL.128 R92, [R1+0xde0] ;  /* 0x000de000015c7983 */ /* 0x000f620000100c00 */
[-C--:B------:R-:W-:Y:S02]  /*58f0*/  DMUL R226, R88, R158.reuse ;  /* 0x0000009e58e27228 */ /* 0x080fe40000000000 */
[----:B------:R-:W-:-:S02]  /*5900*/  DFMA R170, R66, R158, R170 ;  /* 0x0000009e42aa722b */ /* 0x000fc400000000aa */
[----:B------:R-:W-:Y:S01]  /*5910*/  DMUL R158, R90, R166 ;  /* 0x000000a65a9e7228 */ /* 0x000fe20000000000 */
[----:B------:R-:W5:Y:S01]  /*5920*/  LDL.128 R88, [R1+0xdf0] ;  /* 0x000df00001587983 */ /* 0x000f620000100c00 */
[----:B------:R-:W-:Y:S02]  /*5930*/  DFMA R218, R18, R184, R188 ;  /* 0x000000b812da722b */ /* 0x000fe400000000bc */
[C---:B------:R-:W-:Y:S01]  /*5940*/  DFMA R224, R64.reuse, R186, R190 ;  /* 0x000000ba40e0722b */ /* 0x040fe200000000be */
[----:B------:R-:W5:Y:S04]  /*5950*/  LDL.128 R184, [R1+0xe10] ;  /* 0x000e100001b87983 */ /* 0x000f680000100c00 */
[----:B------:R-:W5:Y:S01]  /*5960*/  LDL.128 R188, [R1+0xe20] ;  /* 0x000e200001bc7983 */ /* 0x000f620000100c00 */
[----:B------:R-:W-:-:S08]  /*5970*/  DFMA R48, R64, R48, R220 ;  /* 0x000000304030722b */ /* 0x000fd000000000dc */
[----:B------:R-:W-:Y:S02]  /*5980*/  DFMA R48, R14, R50, R48 ;  /* 0x000000320e30722b */ /* 0x000fe40000000030 */
[-C--:B------:R-:W-:Y:S02]  /*5990*/  DMUL R86, R86, R12.reuse ;  /* 0x0000000c56567228 */ /* 0x080fe40000000000 */
[----:B------:R-:W-:Y:S02]  /*59a0*/  DFMA R174, R232, R12, R174 ;  /* 0x0000000ce8ae722b */ /* 0x000fe400000000ae */
[----:B------:R-:W-:Y:S02]  /*59b0*/  DMUL R50, R64, R50 ;  /* 0x0000003240327228 */ /* 0x000fe40000000000 */
[----:B------:R-:W-:-:S08]  /*59c0*/  DADD R46, -R48, -R46 ;  /* 0x00000000302e7229 */ /* 0x000fd0000000092e */
[----:B------:R-:W-:Y:S02]  /*59d0*/  DMUL R46, R46, R46 ;  /* 0x0000002e2e2e7228 */ /* 0x000fe40000000000 */
[----:B------:R-:W-:Y:S02]  /*59e0*/  DMUL R80, R80, R160 ;  /* 0x000000a050507228 */ /* 0x000fe40000000000 */
[----:B------:R-:W-:Y:S02]  /*59f0*/  DMUL R202, R16, R202 ;  /* 0x000000ca10ca7228 */ /* 0x000fe40000000000 */
[----:B------:R-:W-:Y:S02]  /*5a00*/  DMUL R76, R76, R156 ;  /* 0x0000009c4c4c7228 */ /* 0x000fe40000000000 */
[----:B------:R-:W-:Y:S02]  /*5a10*/  DMUL R212, R68, R212 ;  /* 0x000000d444d47228 */ /* 0x000fe40000000000 */
[----:B------:R-:W-:-:S02]  /*5a20*/  DFMA R150, R60, R166, R150 ;  /* 0x000000a63c96722b */ /* 0x000fc40000000096 */
[----:B------:R-:W-:Y:S02]  /*5a30*/  DFMA R146, R234, R160, R146 ;  /* 0x000000a0ea92722b */ /* 0x000fe40000000092 */
[----:B------:R-:W-:Y:S02]  /*5a40*/  DFMA R196, R238, R156, R196 ;  /* 0x0000009ceec4722b */ /* 0x000fe400000000c4 */
[-C--:B--2---:R-:W-:Y:S02]  /*5a50*/  DMUL R84, R84, R2.reuse ;  /* 0x0000000254547228 */ /* 0x084fe40000000000 */
[----:B------:R-:W-:Y:S02]  /*5a60*/  DFMA R148, R62, R2, R148 ;  /* 0x000000023e94722b */ /* 0x000fe40000000094 */
[----:B----4-:R-:W-:-:S08]  /*5a70*/  DFMA R2, R18, R52, R214 ;  /* 0x000000341202722b */ /* 0x010fd000000000d6 */
[-C--:B------:R-:W-:Y:S02]  /*5a80*/  DFMA R2, R14, R54.reuse, R2 ;  /* 0x000000360e02722b */ /* 0x080fe40000000002 */
[----:B------:R-:W-:Y:S02]  /*5a90*/  DFMA R50, R18, R54, R50 ;  /* 0x000000361232722b */ /* 0x000fe40000000032 */
[----:B---3--:R-:W-:-:S04]  /*5aa0*/  DFMA R12, R66, R56, R226 ;  /* 0x00000038420c722b */ /* 0x008fc800000000e2 */
[----:B------:R-:W-:-:S04]  /*5ab0*/  DADD R44, -R2, -R44 ;  /* 0x00000000022c7229 */ /* 0x000fc8000000092c */
[----:B------:R-:W-:Y:S02]  /*5ac0*/  DFMA R12, R14, R58, R12 ;  /* 0x0000003a0e0c722b */ /* 0x000fe4000000000c */
[----:B-----5:R-:W-:Y:S02]  /*5ad0*/  DFMA R18, R60, R108, R158 ;  /* 0x0000006c3c12722b */ /* 0x020fe4000000009e */
[----:B------:R-:W-:-:S04]  /*5ae0*/  DFMA R46, R44, R44, R46 ;  /* 0x0000002c2c2e722b */ /* 0x000fc8000000002e */
[----:B------:R-:W-:Y:S02]  /*5af0*/  DADD R44, -R12, -R40 ;  /* 0x000000000c2c7229 */ /* 0x000fe40000000928 */
[----:B------:R-:W-:Y:S02]  /*5b00*/  DFMA R18, R14, R110, R18 ;  /* 0x0000006e0e12722b */ /* 0x000fe40000000012 */
[----:B------:R-:W-:Y:S02]  /*5b10*/  DFMA R40, R62, R116, R84 ;  /* 0x000000743e28722b */ /* 0x000fe40000000054 */
[----:B------:R-:W-:Y:S02]  /*5b20*/  DFMA R50, R66, R58, R50 ;  /* 0x0000003a4232722b */ /* 0x000fe40000000032 */
[----:B------:R-:W-:Y:S02]  /*5b30*/  DFMA R46, R44, R44, R46 ;  /* 0x0000002c2c2e722b */ /* 0x000fe4000000002e */
[----:B------:R-:W-:-:S02]  /*5b40*/  DADD R44, -R18, -R42 ;  /* 0x00000000122c7229 */ /* 0x000fc4000000092a */
[----:B------:R-:W-:Y:S02]  /*5b50*/  DFMA R40, R14, R118, R40 ;  /* 0x000000760e28722b */ /* 0x000fe40000000028 */
[----:B------:R-:W-:Y:S02]  /*5b60*/  DMUL R42, R70, R130 ;  /* 0x00000082462a7228 */ /* 0x000fe40000000000 */
[----:B------:R-:W-:Y:S02]  /*5b70*/  DFMA R86, R232, R132, R86 ;  /* 0x00000084e856722b */ /* 0x000fe40000000056 */
[----:B------:R-:W-:Y:S02]  /*5b80*/  DMUL R182, R70, R182 ;  /* 0x000000b646b67228 */ /* 0x000fe40000000000 */
[----:B------:R-:W-:Y:S02]  /*5b90*/  DFMA R46, R44, R44, R46 ;  /* 0x0000002c2c2e722b */ /* 0x000fe4000000002e */
[----:B------:R-:W-:-:S02]  /*5ba0*/  DFMA R50, R60, R110, R50 ;  /* 0x0000006e3c32722b */ /* 0x000fc40000000032 */
[----:B------:R-:W-:Y:S02]  /*5bb0*/  DADD R44, -R40, -R36 ;  /* 0x00000000282c7229 */ /* 0x000fe40000000924 */
[C---:B------:R-:W-:Y:S02]  /*5bc0*/  DFMA R128, R4.reuse, R128, R42 ;  /* 0x000000800480722b */ /* 0x040fe4000000002a */
[----:B------:R-:W-:Y:S02]  /*5bd0*/  DFMA R182, R4, R130, R182 ;  /* 0x0000008204b6722b */ /* 0x000fe400000000b6 */
[----:B------:R-:W-:Y:S02]  /*5be0*/  DMUL R82, R82, R152 ;  /* 0x0000009852527228 */ /* 0x000fe40000000000 */
[----:B------:R-:W-:Y:S02]  /*5bf0*/  DFMA R4, R14, R134, R86 ;  /* 0x000000860e04722b */ /* 0x000fe40000000056 */
[----:B------:R-:W-:-:S02]  /*5c00*/  DFMA R36, R234, R104, R80 ;  /* 0x00000068ea24722b */ /* 0x000fc40000000050 */
[----:B------:R-:W-:Y:S02]  /*5c10*/  DFMA R50, R62, R118, R50 ;  /* 0x000000763e32722b */ /* 0x000fe40000000032 */
[----:B------:R-:W-:Y:S02]  /*5c20*/  DMUL R42, R16, R142 ;  /* 0x0000008e102a7228 */ /* 0x000fe40000000000 */
[----:B------:R-:W-:Y:S02]  /*5c30*/  DFMA R46, R44, R44, R46 ;  /* 0x0000002c2c2e722b */ /* 0x000fe4000000002e */
[----:B------:R-:W-:Y:S02]  /*5c40*/  DFMA R82, R236, R136, R82 ;  /* 0x00000088ec52722b */ /* 0x000fe40000000052 */
[----:B------:R-:W-:Y:S02]  /*5c50*/  DADD R38, -R4, -R38 ;  /* 0x0000000004267229 */ /* 0x000fe40000000926 */
[----:B------:R-:W-:-:S02]  /*5c60*/  DFMA R36, R14, R106, R36 ;  /* 0x0000006a0e24722b */ /* 0x000fc40000000024 */
[C---:B------:R-:W-:Y:S02]  /*5c70*/  DFMA R140, R6.reuse, R140, R42 ;  /* 0x0000008c068c722b */ /* 0x040fe4000000002a */
[----:B------:R-:W-:Y:S02]  /*5c80*/  DFMA R202, R6, R142, R202 ;  /* 0x0000008e06ca722b */ /* 0x000fe400000000ca */
[----:B------:R-:W-:Y:S02]  /*5c90*/  DFMA R50, R232, R134, R50 ;  /* 0x00000086e832722b */ /* 0x000fe40000000032 */
[----:B------:R-:W-:Y:S02]  /*5ca0*/  DMUL R78, R78, R164 ;  /* 0x000000a44e4e7228 */ /* 0x000fe40000000000 */
[----:B------:R-:W-:Y:S02]  /*5cb0*/  DFMA R46, R38, R38, R46 ;  /* 0x00000026262e722b */ /* 0x000fe4000000002e */
[----:B------:R-:W-:-:S02]  /*5cc0*/  DADD R32, -R36, -R32 ;  /* 0x0000000024207229 */ /* 0x000fc40000000920 */
[----:B------:R-:W-:Y:S02]  /*5cd0*/  DFMA R6, R14, R138, R82 ;  /* 0x0000008a0e06722b */ /* 0x000fe40000000052 */
[----:B------:R-:W-:Y:S02]  /*5ce0*/  DFMA R76, R238, R100, R76 ;  /* 0x00000064ee4c722b */ /* 0x000fe4000000004c */
[----:B------:R-:W-:Y:S02]  /*5cf0*/  DMUL R38, R16, R194 ;  /* 0x000000c210267228 */ /* 0x000fe40000000000 */
[----:B------:R-:W-:Y:S02]  /*5d00*/  DFMA R50, R234, R106, R50 ;  /* 0x0000006aea32722b */ /* 0x000fe40000000032 */
[----:B------:R-:W-:Y:S02]  /*5d10*/  DMUL R72, R72, R154 ;  /* 0x0000009a48487228 */ /* 0x000fe40000000000 */
[----:B------:R-:W-:-:S02]  /*5d20*/  DFMA R32, R32, R32, R46 ;  /* 0x000000202020722b */ /* 0x000fc4000000002e */
[----:B------:R-:W-:Y:S02]  /*5d30*/  DADD R34, -R6, -R34 ;  /* 0x0000000006227229 */ /* 0x000fe40000000922 */
[----:B------:R-:W-:Y:S02]  /*5d40*/  DFMA R16, R14, R102, R76 ;  /* 0x000000660e10722b */ /* 0x000fe4000000004c */
[----:B------:R-:W-:Y:S02]  /*5d50*/  DFMA R78, R240, R120, R78 ;  /* 0x00000078f04e722b */ /* 0x000fe4000000004e */
[----:B------:R-:W-:Y:S02]  /*5d60*/  DFMA R138, R236, R138, R50 ;  /* 0x0000008aec8a722b */ /* 0x000fe40000000032 */
[----:B------:R-:W-:Y:S02]  /*5d70*/  DMUL R74, R74, R168 ;  /* 0x000000a84a4a7228 */ /* 0x000fe40000000000 */
[----:B------:R-:W-:-:S02]  /*5d80*/  DFMA R32, R34, R34, R32 ;  /* 0x000000222220722b */ /* 0x000fc40000000020 */
[----:B------:R-:W-:Y:S02]  /*5d90*/  DADD R28, -R16, -R28 ;  /* 0x00000000101c7229 */ /* 0x000fe4000000091c */
[----:B------:R-:W-:Y:S02]  /*5da0*/  DFMA R78, R14, R122, R78 ;  /* 0x0000007a0e4e722b */ /* 0x000fe4000000004e */
[----:B------:R-:W-:Y:S02]  /*5db0*/  DFMA R72, R242, R92, R72 ;  /* 0x0000005cf248722b */ /* 0x000fe40000000048 */
[-C--:B------:R-:W-:Y:S02]  /*5dc0*/  DFMA R212, R98, R114.reuse, R212 ;  /* 0x0000007262d4722b */ /* 0x080fe400000000d4 */
[----:B------:R-:W-:Y:S02]  /*5dd0*/  DMUL R114, R68, R114 ;  /* 0x0000007244727228 */ /* 0x000fe40000000000 */
[----:B------:R-:W-:-:S02]  /*5de0*/  DFMA R138, R238, R102, R138 ;  /* 0x00000066ee8a722b */ /* 0x000fc4000000008a */
[----:B------:R-:W-:Y:S02]  /*5df0*/  DMUL R68, R68, R176 ;  /* 0x000000b044447228 */ /* 0x000fe40000000000 */
[----:B------:R-:W-:Y:S02]  /*5e00*/  DFMA R32, R28, R28, R32 ;  /* 0x0000001c1c20722b */ /* 0x000fe40000000020 */
[----:B------:R-:W-:Y:S02]  /*5e10*/  DADD R30, -R78, -R30 ;  /* 0x000000004e1e7229 */ /* 0x000fe4000000091e */
[----:B------:R-:W-:Y:S02]  /*5e20*/  DFMA R72, R14, R94, R72 ;  /* 0x0000005e0e48722b */ /* 0x000fe40000000048 */
[----:B------:R-:W-:Y:S02]  /*5e30*/  DFMA R74, R244, R88, R74 ;  /* 0x00000058f44a722b */ /* 0x000fe4000000004a */
[----:B------:R-:W-:-:S02]  /*5e40*/  DFMA R138, R240, R122, R138 ;  /* 0x0000007af08a722b */ /* 0x000fc4000000008a */
[----:B------:R-:W-:Y:S02]  /*5e50*/  DMUL R70, R70, R198 ;  /* 0x000000c646467228 */ /* 0x000fe40000000000 */
[----:B------:R-:W-:Y:S02]  /*5e60*/  DFMA R32, R30, R30, R32 ;  /* 0x0000001e1e20722b */ /* 0x000fe40000000020 */
[----:B------:R-:W-:Y:S02]  /*5e70*/  DADD R24, -R72, -R24 ;  /* 0x0000000048187229 */ /* 0x000fe40000000918 */
[----:B------:R-:W-:Y:S02]  /*5e80*/  DFMA R74, R14, R90, R74 ;  /* 0x0000005a0e4a722b */ /* 0x000fe4000000004a */
[----:B------:R-:W-:Y:S02]  /*5e90*/  DFMA R124, R246, R124, R68 ;  /* 0x0000007cf67c722b */ /* 0x000fe40000000044 */
[----:B------:R-:W-:-:S02]  /*5ea0*/  DFMA R138, R242, R94, R138 ;  /* 0x0000005ef28a722b */ /* 0x000fc4000000008a */
[----:B------:R-:W-:Y:S02]  /*5eb0*/  DFMA R32, R24, R24, R32 ;  /* 0x000000181820722b */ /* 0x000fe40000000020 */
[----:B------:R-:W-:Y:S02]  /*5ec0*/  DADD R26, -R74, -R26 ;  /* 0x000000004a1a7229 */ /* 0x000fe4000000091a */
[----:B------:R-:W-:Y:S02]  /*5ed0*/  DFMA R124, R14, R126, R124 ;  /* 0x0000007e0e7c722b */ /* 0x000fe4000000007c */
[----:B------:R-:W-:Y:S02]  /*5ee0*/  DFMA R184, R8, R184, R70 ;  /* 0x000000b808b8722b */ /* 0x000fe40000000046 */
[----:B------:R-:W-:Y:S02]  /*5ef0*/  DFMA R138, R244, R90, R138 ;  /* 0x0000005af48a722b */ /* 0x000fe4000000008a */
[----:B------:R-:W-:-:S02]  /*5f00*/  DFMA R32, R26, R26, R32 ;  /* 0x0000001a1a20722b */ /* 0x000fc40000000020 */
[----:B------:R-:W-:Y:S02]  /*5f10*/  DADD R20, -R124, -R20 ;  /* 0x000000007c147229 */ /* 0x000fe40000000914 */
[----:B------:R-:W-:Y:S02]  /*5f20*/  DFMA R184, R14, R186, R184 ;  /* 0x000000ba0eb8722b */ /* 0x000fe400000000b8 */
[----:B------:R-:W-:Y:S02]  /*5f30*/  DFMA R188, R10, R188, R38 ;  /* 0x000000bc0abc722b */ /* 0x000fe40000000026 */
[----:B------:R-:W-:Y:S02]  /*5f40*/  DFMA R138, R246, R126, R138 ;  /* 0x0000007ef68a722b */ /* 0x000fe4000000008a */
[----:B------:R-:W-:Y:S02]  /*5f50*/  DFMA R32, R20, R20, R32 ;  /* 0x000000141420722b */ /* 0x000fe40000000020 */
[----:B------:R-:W-:-:S02]  /*5f60*/  DADD R22, -R184, -R22 ;  /* 0x00000000b8167229 */ /* 0x000fc40000000916 */
[----:B------:R-:W-:Y:S02]  /*5f70*/  DFMA R188, R14, R190, R188 ;  /* 0x000000be0ebc722b */ /* 0x000fe400000000bc */
[C---:B------:R-:W-:Y:S02]  /*5f80*/  DFMA R198, R8.reuse, R198, R182 ;  /* 0x000000c608c6722b */ /* 0x040fe400000000b6 */
[----:B------:R-:W-:Y:S02]  /*5f90*/  DFMA R138, R8, R186, R138 ;  /* 0x000000ba088a722b */ /* 0x000fe4000000008a */
[----:B------:R-:W-:Y:S02]  /*5fa0*/  DFMA R32, R22, R22, R32 ;  /* 0x000000161620722b */ /* 0x000fe40000000020 */
[----:B------:R-:W-:Y:S02]  /*5fb0*/  DADD R8, -R188, -R250 ;  /* 0x00000000bc087229 */ /* 0x000fe400000009fa */
[----:B------:R-:W-:-:S02]  /*5fc0*/  DFMA R180, R236, R152, R180 ;  /* 0x00000098ecb4722b */ /* 0x000fc400000000b4 */
[----:B------:R-:W-:Y:S02]  /*5fd0*/  DFMA R204, R240, R164, R204 ;  /* 0x000000a4f0cc722b */ /* 0x000fe400000000cc */
[----:B------:R-:W-:Y:S02]  /*5fe0*/  DFMA R208, R242, R154, R208 ;  /* 0x0000009af2d0722b */ /* 0x000fe400000000d0 */
[----:B------:R-:W-:Y:S02]  /*5ff0*/  DFMA R96, R244, R168, R96 ;  /* 0x000000a8f460722b */ /* 0x000fe40000000060 */
[----:B------:R-:W-:Y:S02]  /*6000*/  DFMA R112, R98, R112, R114 ;  /* 0x000000706270722b */ /* 0x000fe40000000072 */
[----:B------:R-:W-:Y:S02]  /*6010*/  DFMA R176, R246, R176, R212 ;  /* 0x000000b0f6b0722b */ /* 0x000fe400000000d4 */
[----:B------:R-:W-:-:S02]  /*6020*/  DFMA R194, R10, R194, R202 ;  /* 0x000000c20ac2722b */ /* 0x000fc400000000ca */
[----:B------:R-:W-:Y:S02]  /*6030*/  DFMA R138, R10, R190, R138 ;  /* 0x000000be0a8a722b */ /* 0x000fe4000000008a */
[----:B------:R-:W-:Y:S01]  /*6040*/  DFMA R32, R8, R8, R32 ;  /* 0x000000080820722b */ /* 0x000fe20000000020 */
[----:B------:R1:W-:Y:S04]  /*6050*/  STL.64 [R1+0x1108], R2 ;  /* 0x0011080201007387 */ /* 0x0003e80000100a00 */
[----:B------:R-:W-:Y:S04]  /*6060*/  STL.64 [R1+0x1180], R230 ;  /* 0x001180e601007387 */ /* 0x000fe80000100a00 */
[----:B------:R-:W-:Y:S04]  /*6070*/  STL.64 [R1+0x11f8], R218 ;  /* 0x0011f8da01007387 */ /* 0x000fe80000100a00 */
[----:B------:R-:W-:Y:S01]  /*6080*/  STL.64 [R1+0x1188], R228 ;  /* 0x001188e401007387 */ /* 0x000fe20000100a00 */
[----:B-1----:R1:W2:Y:S03]  /*6090*/  LDC.64 R2, c[0x4][R0] ;  /* 0x0100000000027b82 */ /* 0x0022a60000000a00 */
        /* <DEDUP_REMOVED lines=42> */
[----:B------:R0:W-:Y:S01]  /*6340*/  STL.64 [R1+0x1130], R4 ;  /* 0x0011300401007387 */ /* 0x0001e20000100a00 */
[----:B---3--:R-:W-:Y:S01]  /*6350*/  IADD3 R6, P0, PT, R249, 0x10, RZ ;  /* 0x00000010f9067810 */ /* 0x008fe20007f1e0ff */
[----:B0-----:R-:W-:-:S03]  /*6360*/  IMAD.U32 R4, RZ, RZ, UR4 ;  /* 0x00000004ff047e24 */ /* 0x001fc6000f8e00ff */
[----:B------:R-:W-:Y:S01]  /*6370*/  IADD3.X R7, PT, PT, RZ, R252, RZ, P0, !PT ;  /* 0x000000fcff077210 */ /* 0x000fe200007fe4ff */
[----:B-12---:R-:W-:-:S08]  /*6380*/  IMAD.U32 R5, RZ, RZ, UR5 ;  /* 0x00000005ff057e24 */ /* 0x006fd0000f8e00ff */
[----:B------:R-:W-:-:S07]  /*6390*/  LEPC R20, `(.L_x_23) ;  /* 0x000000001014794e */ /* 0x000fce0000000000 */
[----:B------:R-:W-:Y:S05]  /*63a0*/  CALL.ABS.NOINC R2 ;  /* 0x0000000002007343 */ /* 0x000fea0003c00000 */
.L_x_23:
[----:B------:R-:W2:Y:S04]  /*63b0*/  LDL.128 R16, [R1+0x5a0] ;  /* 0x0005a00001107983 */ /* 0x000ea80000100c00 */
[----:B------:R-:W3:Y:S04]  /*63c0*/  LDL.128 R4, [R1+0x5b0] ;  /* 0x0005b00001047983 */ /* 0x000ee80000100c00 */
[----:B------:R-:W4:Y:S04]  /*63d0*/  LDL.128 R20, [R1+0x5c0] ;  /* 0x0005c00001147983 */ /* 0x000f280000100c00 */
[----:B------:R-:W4:Y:S04]  /*63e0*/  LDL.128 R24, [R1+0x5d0] ;  /* 0x0005d00001187983 */ /* 0x000f280000100c00 */
[----:B------:R-:W4:Y:S04]  /*63f0*/  LDL.128 R28, [R1+0x5e0] ;  /* 0x0005e000011c7983 */ /* 0x000f280000100c00 */
[----:B------:R-:W4:Y:S04]  /*6400*/  LDL.128 R32, [R1+0x5f0] ;  /* 0x0005f00001207983 */ /* 0x000f280000100c00 */
[----:B------:R-:W4:Y:S04]  /*6410*/  LDL.128 R36, [R1+0x600] ;  /* 0x0006000001247983 */ /* 0x000f280000100c00 */
[----:B------:R1:W5:Y:S04]  /*6420*/  LDL.64 R10, [R1+0x610] ;  /* 0x00061000010a7983 */ /* 0x0003680000100a00 */
[----:B------:R1:W5:Y:S01]  /*6430*/  LDL.64 R14, [R1+0x708] ;  /* 0x00070800010e7983 */ /* 0x0003620000100a00 */
[----:B--2---:R-:W-:-:S02]  /*6440*/  IMAD.MOV.U32 R64, RZ, RZ, R18 ;  /* 0x000000ffff407224 */ /* 0x004fc400078e0012 */
[----:B------:R-:W-:Y:S02]  /*6450*/  IMAD.MOV.U32 R65, RZ, RZ, R19 ;  /* 0x000000ffff417224 */ /* 0x000fe400078e0013 */
[----:B------:R-:W-:Y:S01]  /*6460*/  IMAD.MOV.U32 R18, RZ, RZ, R16 ;  /* 0x000000ffff127224 */ /* 0x000fe200078e0010 */
[----:B---3--:R-:W-:Y:S01]  /*6470*/  MOV R60, R6 ;  /* 0x00000006003c7202 */ /* 0x008fe20000000f00 */
[----:B------:R-:W-:Y:S02]  /*6480*/  IMAD.MOV.U32 R19, RZ, RZ, R17 ;  /* 0x000000ffff137224 */ /* 0x000fe400078e0011 */
[----:B------:R-:W-:Y:S01]  /*6490*/  IMAD.MOV.U32 R61, RZ, RZ, R7 ;  /* 0x000000ffff3d7224 */ /* 0x000fe200078e0007 */
[----:B----4-:R-:W-:Y:S01]  /*64a0*/  MOV R233, R23 ;  /* 0x0000001700e97202 */ /* 0x010fe20000000f00 */
[----:B------:R-:W-:Y:S02]  /*64b0*/  IMAD.MOV.U32 R66, RZ, RZ, R4 ;  /* 0x000000ffff427224 */ /* 0x000fe400078e0004 */
[----:B------:R-:W-:Y:S01]  /*64c0*/  IMAD.MOV.U32 R67, RZ, RZ, R5 ;  /* 0x000000ffff437224 */ /* 0x000fe200078e0005 */
[----:B------:R-:W-:Y:S01]  /*64d0*/  MOV R234, R24 ;  /* 0x0000001800ea7202 */ /* 0x000fe20000000f00 */
[----:B------:R-:W-:-:S02]  /*64e0*/  IMAD.MOV.U32 R232, RZ, RZ, R22 ;  /* 0x000000ffffe87224 */ /* 0x000fc400078e0016 */
[----:B------:R-:W-:Y:S01]  /*64f0*/  IMAD.MOV.U32 R62, RZ, RZ, R20 ;  /* 0x000000ffff3e7224 */ /* 0x000fe200078e0014 */
[----:B------:R-:W-:Y:S01]  /*6500*/  MOV R239, R29 ;  /* 0x0000001d00ef7202 */ /* 0x000fe20000000f00 */
[----:B------:R-:W-:Y:S02]  /*6510*/  IMAD.MOV.U32 R63, RZ, RZ, R21 ;  /* 0x000000ffff3f7224 */ /* 0x000fe400078e0015 */
[----:B------:R-:W-:Y:S02]  /*6520*/  IMAD.MOV.U32 R236, RZ, RZ, R26 ;  /* 0x000000ffffec7224 */ /* 0x000fe400078e001a */
[----:B------:R-:W-:Y:S02]  /*6530*/  IMAD.MOV.U32 R237, RZ, RZ, R27 ;  /* 0x000000ffffed7224 */ /* 0x000fe400078e001b */
[----:B------:R-:W-:Y:S01]  /*6540*/  IMAD.MOV.U32 R235, RZ, RZ, R25 ;  /* 0x000000ffffeb7224 */ /* 0x000fe200078e0019 */
[----:B------:R-:W-:Y:S01]  /*6550*/  MOV R8, R38 ;  /* 0x0000002600087202 */ /* 0x000fe20000000f00 */
[----:B------:R-:W-:-:S02]  /*6560*/  IMAD.MOV.U32 R240, RZ, RZ, R30 ;  /* 0x000000fffff07224 */ /* 0x000fc400078e001e */
[----:B------:R-:W-:Y:S02]  /*6570*/  IMAD.MOV.U32 R241, RZ, RZ, R31 ;  /* 0x000000fffff17224 */ /* 0x000fe400078e001f */
[----:B------:R-:W-:Y:S02]  /*6580*/  IMAD.MOV.U32 R238, RZ, RZ, R28 ;  /* 0x000000ffffee7224 */ /* 0x000fe400078e001c */
[----:B------:R-:W-:Y:S02]  /*6590*/  IMAD.MOV.U32 R244, RZ, RZ, R34 ;  /* 0x000000fffff47224 */ /* 0x000fe400078e0022 */
[----:B------:R-:W-:Y:S02]  /*65a0*/  IMAD.MOV.U32 R245, RZ, RZ, R35 ;  /* 0x000000fffff57224 */ /* 0x000fe400078e0023 */
[----:B------:R-:W-:Y:S02]  /*65b0*/  IMAD.MOV.U32 R242, RZ, RZ, R32 ;  /* 0x000000fffff27224 */ /* 0x000fe400078e0020 */
[----:B------:R-:W-:-:S02]  /*65c0*/  IMAD.MOV.U32 R243, RZ, RZ, R33 ;  /* 0x000000fffff37224 */ /* 0x000fc400078e0021 */
[----:B------:R-:W-:Y:S02]  /*65d0*/  IMAD.MOV.U32 R9, RZ, RZ, R39 ;  /* 0x000000ffff097224 */ /* 0x000fe400078e0027 */
[----:B------:R-:W-:Y:S02]  /*65e0*/  IMAD.MOV.U32 R246, RZ, RZ, R36 ;  /* 0x000000fffff67224 */ /* 0x000fe400078e0024 */
[----:B-1----:R-:W-:-:S07]  /*65f0*/  IMAD.MOV.U32 R247, RZ, RZ, R37 ;  /* 0x000000fffff77224 */ /* 0x002fce00078e0025 */
.L_x_22:
[----:B------:R-:W-:Y:S05]  /*6600*/  BSYNC.RECONVERGENT B7 ;  /* 0x0000000000077941 */ /* 0x000fea0003800200 */
.L_x_21:
[----:B0-----:R-:W2:Y:S04]  /*6610*/  LDL.64 R2, [R1+0x598] ;  /* 0x0005980001027983 */ /* 0x001ea80000100a00 */
[----:B------:R-:W-:Y:S04]  /*6620*/  STL.128 [R1+0x420], R64 ;  /* 0x0004204001007387 */ /* 0x000fe80000100c00 */
[----:B------:R-:W-:Y:S04]  /*6630*/  STL.128 [R1+0x430], R60 ;  /* 0x0004303c01007387 */ /* 0x000fe80000100c00 */
[----:B------:R-:W-:Y:S04]  /*6640*/  STL.128 [R1+0x440], R232 ;  /* 0x000440e801007387 */ /* 0x000fe80000100c00 */
[----:B------:R-:W-:Y:S04]  /*6650*/  STL.128 [R1+0x450], R236 ;  /* 0x000450ec01007387 */ /* 0x000fe80000100c00 */
[----:B------:R-:W-:Y:S04]  /*6660*/  STL.128 [R1+0x460], R240 ;  /* 0x000460f001007387 */ /* 0x000fe80000100c00 */
[----:B------:R-:W-:Y:S04]  /*6670*/  STL.128 [R1+0x470], R244 ;  /* 0x000470f401007387 */ /* 0x000fe80000100c00 */
[----:B-----5:R-:W-:Y:S04]  /*6680*/  STL.128 [R1+0x480], R8 ;  /* 0x0004800801007387 */ /* 0x020fe80000100c00 */
[----:B------:R-:W-:Y:S04]  /*6690*/  STL.64 [R1+0x418], R18 ;  /* 0x0004181201007387 */ /* 0x000fe80000100a00 */
[----:B--2---:R0:W-:Y:S04]  /*66a0*/  ST.E.64 desc[UR36][R2.64], R14 ;  /* 0x0000000e02007985 */ /* 0x0041e8000c101b24 */
[----:B------:R-:W2:Y:S04]  /*66b0*/  LDL.128 R4, [R1+0x690] ;  /* 0x0006900001047983 */ /* 0x000ea80000100c00 */
[----:B------:R-:W3:Y:S04]  /*66c0*/  LDL.128 R20, [R1+0x6a0] ;  /* 0x0006a00001147983 */ /* 0x000ee80000100c00 */
[----:B------:R-:W4:Y:S04]  /*66d0*/  LDL.128 R24, [R1+0x6b0] ;  /* 0x0006b00001187983 */ /* 0x000f280000100c00 */
[----:B------:R-:W4:Y:S04]  /*66e0*/  LDL.128 R28, [R1+0x6c0] ;  /* 0x0006c000011c7983 */ /* 0x000f280000100c00 */
[----:B------:R-:W4:Y:S04]  /*66f0*/  LDL.128 R32, [R1+0x6d0] ;  /* 0x0006d00001207983 */ /* 0x000f280000100c00 */
[----:B------:R-:W4:Y:S04]  /*6700*/  LDL.128 R36, [R1+0x6e0] ;  /* 0x0006e00001247983 */ /* 0x000f280000100c00 */
[----:B------:R-:W4:Y:S04]  /*6710*/  LDL.128 R40, [R1+0x6f0] ;  /* 0x0006f00001287983 */ /* 0x000f280000100c00 */
[----:B------:R-:W4:Y:S01]  /*6720*/  LDL.64 R12, [R1+0x700] ;  /* 0x00070000010c7983 */ /* 0x000f220000100a00 */
[----:B------:R-:W-:Y:S01]  /*6730*/  UMOV UR4, 0xa2879f2e ;  /* 0xa2879f2e00047882 */ /* 0x000fe20000000000 */
[----:B------:R-:W-:Y:S01]  /*6740*/  UMOV UR5, 0x547d42ae ;  /* 0x547d42ae00057882 */ /* 0x000fe20000000000 */
[----:B------:R-:W-:Y:S01]  /*6750*/  BSSY.RECONVERGENT B0, `(.L_x_24) ;  /* 0x00000ad000007945 */ /* 0x000fe20003800200 */
[----:B------:R-:W-:-:S02]  /*6760*/  UMOV UR6, UR5 ;  /* 0x0000000500067c82 */ /* 0x000fc40008000000 */
[----:B0-----:R-:W-:Y:S01]  /*6770*/  IMAD.U32 R2, RZ, RZ, UR6 ;  /* 0x00000006ff027e24 */ /* 0x001fe2000f8e00ff */
[----:B--2---:R-:W-:Y:S01]  /*6780*/  DSETP.MAX.AND P0, P1, R4, -UR4, PT ;  /* 0x8000000404007e2a */ /* 0x004fe2000b90f000 */
[----:B------:R-:W-:-:S05]  /*6790*/  MOV R0, R5 ;  /* 0x0000000500007202 */ /* 0x000fca0000000f00 */
[----:B------:R-:W-:Y:S01]  /*67a0*/  FSEL R3, R0, -UR6, P0 ;  /* 0x8000000600037c08 */ /* 0x000fe20008000000 */
[----:B------:R-:W-:-:S07]  /*67b0*/  IMAD.MOV.U32 R0, RZ, RZ, R4 ;  /* 0x000000ffff007224 */ /* 0x000fce00078e0004 */
[----:B------:R-:W-:Y:S02]  /*67c0*/  @P1 LOP3.LUT R3, R2, 0x80000, RZ, 0xfc, !PT ;  /* 0x0008000002031812 */ /* 0x000fe400078efcff */
[----:B------:R-:W-:-:S06]  /*67d0*/  SEL R2, R0, UR4, P0 ;  /* 0x0000000400027c07 */ /* 0x000fcc0008000000 */
[----:B------:R-:W-:-:S06]  /*67e0*/  DSETP.GEU.AND P0, PT, R2, R6, PT ;  /* 0x000000060200722a */ /* 0x000fcc0003f0e000 */
[----:B------:R-:W-:Y:S02]  /*67f0*/  FSEL R2, R6, R2, !P0 ;  /* 0x0000000206027208 */ /* 0x000fe40004000000 */
[----:B------:R-:W-:-:S06]  /*6800*/  FSEL R3, R7, R3, !P0 ;  /* 0x0000000307037208 */ /* 0x000fcc0004000000 */
[----:B---3--:R-:W-:-:S06]  /*6810*/  DSETP.GEU.AND P0, PT, R2, R20, PT ;  /* 0x000000140200722a */ /* 0x008fcc0003f0e000 */
[----:B------:R-:W-:Y:S02]  /*6820*/  FSEL R2, R20, R2, !P0 ;  /* 0x0000000214027208 */ /* 0x000fe40004000000 */
[----:B------:R-:W-:-:S06]  /*6830*/  FSEL R3, R21, R3, !P0 ;  /* 0x0000000315037208 */ /* 0x000fcc0004000000 */
[----:B------:R-:W-:-:S06]  /*6840*/  DSETP.GEU.AND P0, PT, R2, R22, PT ;  /* 0x000000160200722a */ /* 0x000fcc0003f0e000 */
[----:B------:R-:W-:Y:S02]  /*6850*/  FSEL R2, R22, R2, !P0 ;  /* 0x0000000216027208 */ /* 0x000fe40004000000 */
[----:B------:R-:W-:-:S06]  /*6860*/  FSEL R3, R23, R3, !P0 ;  /* 0x0000000317037208 */ /* 0x000fcc0004000000 */
[----:B----4-:R-:W-:-:S06]  /*6870*/  DSETP.GEU.AND P0, PT, R2, R24, PT ;  /* 0x000000180200722a */ /* 0x010fcc0003f0e000 */
[----:B------:R-:W-:Y:S02]  /*6880*/  FSEL R2, R24, R2, !P0 ;  /* 0x0000000218027208 */ /* 0x000fe40004000000 */
[----:B------:R-:W-:-:S06]  /*6890*/  FSEL R3, R25, R3, !P0 ;  /* 0x0000000319037208 */ /* 0x000fcc0004000000 */
[----:B------:R-:W-:-:S06]  /*68a0*/  DSETP.GEU.AND P0, PT, R2, R26, PT ;  /* 0x0000001a0200722a */ /* 0x000fcc0003f0e000 */
        /* <DEDUP_REMOVED lines=29> */
[----:B------:R-:W-:-:S14]  /*6a80*/  DSETP.GEU.AND P0, PT, R2, RZ, PT ;  /* 0x000000ff0200722a */ /* 0x000fdc0003f0e000 */
[----:B------:R-:W-:Y:S05]  /*6a90*/  @P0 BRA `(.L_x_25) ;  /* 0x0000000000f00947 */ /* 0x000fea0003800000 */
[----:B------:R-:W2:Y:S01]  /*6aa0*/  LDL.64 R16, [R1+0x588] ;  /* 0x0005880001107983 */ /* 0x000ea20000100a00 */
[----:B------:R-:W-:-:S07]  /*6ab0*/  DADD R10, -RZ, -R4 ;  /* 0x00000000ff0a7229 */ /* 0x000fce0000000904 */
[----:B--2---:R0:W-:Y:S04]  /*6ac0*/  ST.E.64 desc[UR36][R16.64], R10 ;  /* 0x0000000a10007985 */ /* 0x0041e8000c101b24 */
[----:B------:R-:W2:Y:S04]  /*6ad0*/  LDL.64 R2, [R1+0x698] ;  /* 0x0006980001027983 */ /* 0x000ea80000100a00 */
[----:B------:R-:W3:Y:S01]  /*6ae0*/  LDL.64 R4, [R1+0x588] ;  /* 0x0005880001047983 */ /* 0x000ee20000100a00 */
[----:B--2---:R-:W-:-:S07]  /*6af0*/  DADD R12, -RZ, -R2 ;  /* 0x00000000ff0c7229 */ /* 0x004fce0000000902 */
[----:B---3--:R1:W-:Y:S04]  /*6b00*/  ST.E.64 desc[UR36][R4.64+0x8], R12 ;  /* 0x0000080c04007985 */ /* 0x0083e8000c101b24 */
[----:B------:R-:W2:Y:S04]  /*6b10*/  LDL.64 R2, [R1+0x6a0] ;  /* 0x0006a00001027983 */ /* 0x000ea80000100a00 */
[----:B------:R-:W3:Y:S01]  /*6b20*/  LDL.64 R6, [R1+0x588] ;  /* 0x0005880001067983 */ /* 0x000ee20000100a00 */
[----:B--2---:R-:W-:-:S07]  /*6b30*/  DADD R14, -RZ, -R2 ;  /* 0x00000000ff0e7229 */ /* 0x004fce0000000902 */
[----:B---3--:R2:W-:Y:S04]  /*6b40*/  ST.E.64 desc[UR36][R6.64+0x10], R14 ;  /* 0x0000100e06007985 */ /* 0x0085e8000c101b24 */
[----:B------:R-:W0:Y:S04]  /*6b50*/  LDL.64 R2, [R1+0x6a8] ;  /* 0x0006a80001027983 */ /* 0x000e280000100a00 */
[----:B------:R-:W3:Y:S01]  /*6b60*/  LDL.64 R8, [R1+0x588] ;  /* 0x0005880001087983 */ /* 0x000ee20000100a00 */
[----:B0-----:R-:W-:-:S07]  /*6b70*/  DADD R16, -RZ, -R2 ;  /* 0x00000000ff107229 */ /* 0x001fce0000000902 */
[----:B---3--:R0:W-:Y:S04]  /*6b80*/  ST.E.64 desc[UR36][R8.64+0x18], R16 ;  /* 0x0000181008007985 */ /* 0x0081e8000c101b24 */
[----:B------:R-:W1:Y:S04]  /*6b90*/  LDL.64 R2, [R1+0x6b0] ;  /* 0x0006b00001027983 */ /* 0x000e680000100a00 */
[----:B------:R-:W3:Y:S01]  /*6ba0*/  LDL.64 R10, [R1+0x588] ;  /* 0x00058800010a7983 */ /* 0x000ee20000100a00 */
[----:B-1----:R-:W-:-:S07]  /*6bb0*/  DADD R12, -RZ, -R2 ;  /* 0x00000000ff0c7229 */ /* 0x002fce0000000902 */
        /* <DEDUP_REMOVED lines=37> */
[----:B------:R-:W3:Y:S04]  /*6e10*/  LDL.64 R2, [R1+0x700] ;  /* 0x0007000001027983 */ /* 0x000ee80000100a00 */
[----:B------:R-:W4:Y:S01]  /*6e20*/  LDL.64 R6, [R1+0x588] ;  /* 0x0005880001067983 */ /* 0x000f220000100a00 */
[----:B---3--:R-:W-:-:S07]  /*6e30*/  DADD R2, -RZ, -R2 ;  /* 0x00000000ff027229 */ /* 0x008fce0000000902 */
[----:B----4-:R2:W-:Y:S01]  /*6e40*/  ST.E.64 desc[UR36][R6.64+0x70], R2 ;  /* 0x0000700206007985 */ /* 0x0105e2000c101b24 */
[----:B------:R-:W-:Y:S05]  /*6e50*/  BRA `(.L_x_26) ;  /* 0x0000000000f07947 */ /* 0x000fea0003800000 */
.L_x_25:
[----:B------:R-:W2:Y:S01]  /*6e60*/  LDL.64 R18, [R1+0x588] ;  /* 0x0005880001127983 */ /* 0x000ea20000100a00 */
[----:B------:R-:W-:-:S08]  /*6e70*/  DADD R2, R2, 1 ;  /* 0x3ff0000002027429 */ /* 0x000fd00000000000 */
[----:B------:R-:W-:-:S07]  /*6e80*/  DADD R4, -R4, R2 ;  /* 0x0000000004047229 */ /* 0x000fce0000000102 */
[----:B--2---:R0:W-:Y:S04]  /*6e90*/  ST.E.64 desc[UR36][R18.64], R4 ;  /* 0x0000000412007985 */ /* 0x0041e8000c101b24 */
[----:B------:R-:W2:Y:S04]  /*6ea0*/  LDL.64 R6, [R1+0x698] ;  /* 0x0006980001067983 */ /* 0x000ea80000100a00 */
[----:B------:R-:W3:Y:S01]  /*6eb0*/  LDL.64 R8, [R1+0x588] ;  /* 0x0005880001087983 */ /* 0x000ee20000100a00 */
[----:B--2---:R-:W-:-:S07]  /*6ec0*/  DADD R6, R2, -R6 ;  /* 0x0000000002067229 */ /* 0x004fce0000000806 */
[----:B---3--:R1:W-:Y:S04]  /*6ed0*/  ST.E.64 desc[UR36][R8.64+0x8], R6 ;  /* 0x0000080608007985 */ /* 0x0083e8000c101b24 */
[----:B------:R-:W2:Y:S04]  /*6ee0*/  LDL.64 R10, [R1+0x6a0] ;  /* 0x0006a000010a7983 */ /* 0x000ea80000100a00 */
[----:B------:R-:W3:Y:S01]  /*6ef0*/  LDL.64 R12, [R1+0x588] ;  /* 0x00058800010c7983 */ /* 0x000ee20000100a00 */
[----:B--2---:R-:W-:-:S07]  /*6f00*/  DADD R10, R2, -R10 ;  /* 0x00000000020a7229 */ /* 0x004fce000000080a */
[----:B---3--:R2:W-:Y:S04]  /*6f10*/  ST.E.64 desc[UR36][R12.64+0x10], R10 ;  /* 0x0000100a0c007985 */ /* 0x0085e8000c101b24 */
[----:B------:R-:W3:Y:S04]  /*6f20*/  LDL.64 R14, [R1+0x6a8] ;  /* 0x0006a800010e7983 */ /* 0x000ee80000100a00 */
[----:B------:R-:W4:Y:S01]  /*6f30*/  LDL.64 R16, [R1+0x588] ;  /* 0x0005880001107983 */ /* 0x000f220000100a00 */
[----:B---3--:R-:W-:-:S07]  /*6f40*/  DADD R14, R2, -R14 ;  /* 0x00000000020e7229 */ /* 0x008fce000000080e */
[----:B----4-:R3:W-:Y:S04]  /*6f50*/  ST.E.64 desc[UR36][R16.64+0x18], R14 ;  /* 0x0000180e10007985 */ /* 0x0107e8000c101b24 */
[----:B0-----:R-:W4:Y:S04]  /*6f60*/  LDL.64 R4, [R1+0x6b0] ;  /* 0x0006b00001047983 */ /* 0x001f280000100a00 */
[----:B------:R-:W5:Y:S01]  /*6f70*/  LDL.64 R18, [R1+0x588] ;  /* 0x0005880001127983 */ /* 0x000f620000100a00 */
[----:B----4-:R-:W-:-:S07]  /*6f80*/  DADD R4, R2, -R4 ;  /* 0x0000000002047229 */ /* 0x010fce0000000804 */
[----:B-----5:R0:W-:Y:S04]  /*6f90*/  ST.E.64 desc[UR36][R18.64+0x20], R4 ;  /* 0x0000200412007985 */ /* 0x0201e8000c101b24 */
[----:B-1----:R-:W4:Y:S04]  /*6fa0*/  LDL.64 R6, [R1+0x6b8] ;  /* 0x0006b80001067983 */ /* 0x002f280000100a00 */
[----:B------:R-:W5:Y:S01]  /*6fb0*/  LDL.64 R8, [R1+0x588] ;  /* 0x0005880001087983 */ /* 0x000f620000100a00 */
[----:B----4-:R-:W-:-:S07]  /*6fc0*/  DADD R6, R2, -R6 ;  /* 0x0000000002067229 */ /* 0x010fce0000000806 */
[----:B-----5:R1:W-:Y:S04]  /*6fd0*/  ST.E.64 desc[UR36][R8.64+0x28], R6 ;  /* 0x0000280608007985 */ /* 0x0203e8000c101b24 */
[----:B--2---:R-:W2:Y:S04]  /*6fe0*/  LDL.64 R10, [R1+0x6c0] ;  /* 0x0006c000010a7983 */ /* 0x004ea80000100a00 */
[----:B------:R-:W4:Y:S01]  /*6ff0*/  LDL.64 R12, [R1+0x588] ;  /* 0x00058800010c7983 */ /* 0x000f220000100a00 */
[----:B--2---:R-:W-:-:S07]  /*7000*/  DADD R10, R2, -R10 ;  /* 0x00000000020a7229 */ /* 0x004fce000000080a */
[----:B----4-:R2:W-:Y:S04]  /*7010*/  ST.E.64 desc[UR36][R12.64+0x30], R10 ;  /* 0x0000300a0c007985 */ /* 0x0105e8000c101b24 */
[----:B---3--:R-:W3:Y:S04]  /*7020*/  LDL.64 R14, [R1+0x6c8] ;  /* 0x0006c800010e7983 */ /* 0x008ee80000100a00 */
        /* <DEDUP_REMOVED lines=31> */
.L_x_26:
[----:B------:R-:W-:Y:S05]  /*7220*/  BSYNC.RECONVERGENT B0 ;  /* 0x0000000000007941 */ /* 0x000fea0003800200 */
.L_x_24:
[----:B------:R-:W4:Y:S04]  /*7230*/  LDL.128 R32, [R1+0x690] ;  /* 0x0006900001207983 */ /* 0x000f280000100c00 */
[----:B--23--:R-:W2:Y:S04]  /*7240*/  LDL.128 R4, [R1+0x6a0] ;  /* 0x0006a00001047983 */ /* 0x00cea80000100c00 */
[----:B------:R-:W3:Y:S04]  /*7250*/  LDL.128 R8, [R1+0x6b0] ;  /* 0x0006b00001087983 */ /* 0x000ee80000100c00 */
[----:B------:R-:W5:Y:S04]  /*7260*/  LDL.128 R12, [R1+0x6c0] ;  /* 0x0006c000010c7983 */ /* 0x000f680000100c00 */
[----:B------:R-:W5:Y:S04]  /*7270*/  LDL.128 R16, [R1+0x6d0] ;  /* 0x0006d00001107983 */ /* 0x000f680000100c00 */
[----:B------:R-:W5:Y:S04]  /*7280*/  LDL.128 R20, [R1+0x6e0] ;  /* 0x0006e00001147983 */ /* 0x000f680000100c00 */
[----:B------:R-:W5:Y:S04]  /*7290*/  LDL.128 R24, [R1+0x6f0] ;  /* 0x0006f00001187983 */ /* 0x000f680000100c00 */
[----:B------:R-:W5:Y:S01]  /*72a0*/  LDL.64 R2, [R1+0x700] ;  /* 0x0007000001027983 */ /* 0x000f620000100a00 */
[----:B------:R-:W-:Y:S01]  /*72b0*/  UMOV UR4, 0xa2879f2e ;  /* 0xa2879f2e00047882 */ /* 0x000fe20000000000 */
[----:B------:R-:W-:Y:S01]  /*72c0*/  UMOV UR5, 0x547d42ae ;  /* 0x547d42ae00057882 */ /* 0x000fe20000000000 */
[----:B----4-:R-:W-:-:S02]  /*72d0*/  DADD R28, -RZ, -R32 ;  /* 0x00000000ff1c7229 */ /* 0x010fc40000000920 */
[----:B------:R-:W-:Y:S02]  /*72e0*/  DSETP.GEU.AND P0, PT, R32, UR4, PT ;  /* 0x0000000420007e2a */ /* 0x000fe4000bf0e000 */
[----:B------:R-:W-:-:S06]  /*72f0*/  DADD R30, -RZ, -R34 ;  /* 0x00000000ff1e7229 */ /* 0x000fcc0000000922 */
[----:B------:R-:W-:Y:S02]  /*7300*/  FSEL R28, R28, -3.6760361371193454037e-18, !P0 ;  /* 0xa2879f2e1c1c7808 */ /* 0x000fe40004000000 */
[----:B------:R-:W-:-:S06]  /*7310*/  FSEL R29, R29, -4.35098170163200000000e+12, !P0 ;  /* 0xd47d42ae1d1d7808 */ /* 0x000fcc0004000000 */
[----:B------:R-:W-:-:S06]  /*7320*/  DSETP.GEU.AND P0, PT, R28, -R34, PT ;  /* 0x800000221c00722a */ /* 0x000fcc0003f0e000 */
[----:B------:R-:W-:Y:S02]  /*7330*/  FSEL R28, R30, R28, !P0 ;  /* 0x0000001c1e1c7208 */ /* 0x000fe40004000000 */
[----:B------:R-:W-:Y:S01]  /*7340*/  FSEL R29, R31, R29, !P0 ;  /* 0x0000001d1f1d7208 */ /* 0x000fe20004000000 */
[----:B--2---:R-:W-:-:S05]  /*7350*/  DADD R30, -RZ, -R4 ;  /* 0x00000000ff1e7229 */ /* 0x004fca0000000904 */
[----:B------:R-:W-:-:S06]  /*7360*/  DSETP.GEU.AND P0, PT, R28, -R4, PT ;  /* 0x800000041c00722a */ /* 0x000fcc0003f0e000 */
[----:B------:R-:W-:Y:S02]  /*7370*/  FSEL R4, R30, R28, !P0 ;  /* 0x0000001c1e047208 */ /* 0x000fe40004000000 */
[----:B------:R-:W-:Y:S01]  /*7380*/  FSEL R5, R31, R29, !P0 ;  /* 0x0000001d1f057208 */ /* 0x000fe20004000000 */
[----:B------:R-:W-:-:S05]  /*7390*/  DADD R28, -RZ, -R6 ;  /* 0x00000000ff1c7229 */ /* 0x000fca0000000906 */
[----:B------:R-:W-:Y:S02]  /*73a0*/  DSETP.GEU.AND P0, PT, R4, -R6, PT ;  /* 0x800000060400722a */ /* 0x000fe40003f0e000 */
[----:B---3--:R-:W-:-:S04]  /*73b0*/  DADD R6, -RZ, -R8 ;  /* 0x00000000ff067229 */ /* 0x008fc80000000908 */
[----:B------:R-:W-:Y:S02]  /*73c0*/  FSEL R4, R28, R4, !P0 ;  /* 0x000000041c047208 */ /* 0x000fe40004000000 */
[----:B------:R-:W-:-:S06]  /*73d0*/  FSEL R5, R29, R5, !P0 ;  /* 0x000000051d057208 */ /* 0x000fcc0004000000 */
[----:B------:R-:W-:-:S06]  /*73e0*/  DSETP.GEU.AND P0, PT, R4, -R8, PT ;  /* 0x800000080400722a */ /* 0x000fcc0003f0e000 */
[----:B------:R-:W-:Y:S02]  /*73f0*/  FSEL R4, R6, R4, !P0 ;  /* 0x0000000406047208 */ /* 0x000fe40004000000 */
[----:B------:R-:W-:Y:S01]  /*7400*/  FSEL R5, R7, R5, !P0 ;  /* 0x0000000507057208 */ /* 0x000fe20004000000 */
[----:B------:R-:W-:-:S05]  /*7410*/  DADD R6, -RZ, -R10 ;  /* 0x00000000ff067229 */ /* 0x000fca000000090a */
[----:B------:R-:W-:-:S06]  /*7420*/  DSETP.GEU.AND P0, PT, R4, -R10, PT ;  /* 0x8000000a0400722a */ /* 0x000fcc0003f0e000 */
[----:B------:R-:W-:Y:S02]  /*7430*/  FSEL R4, R6, R4, !P0 ;  /* 0x0000000406047208 */ /* 0x000fe40004000000 */
[----:B------:R-:W-:Y:S01]  /*7440*/  FSEL R5, R7, R5, !P0 ;  /* 0x0000000507057208 */ /* 0x000fe20004000000 */
[----:B-----5:R-:W-:-:S05]  /*7450*/  DADD R6, -RZ, -R12 ;  /* 0x00000000ff067229 */ /* 0x020fca000000090c */
[----:B------:R-:W-:-:S06]  /*7460*/  DSETP.GEU.AND P0, PT, R4, -R12, PT ;  /* 0x8000000c0400722a */ /* 0x000fcc0003f0e000 */
[----:B------:R-:W-:Y:S02]  /*7470*/  FSEL R4, R6, R4, !P0 ;  /* 0x0000000406047208 */ /* 0x000fe40004000000 */
[----:B------:R-:W-:Y:S01]  /*7480*/  FSEL R5, R7, R5, !P0 ;  /* 0x0000000507057208 */ /* 0x000fe20004000000 */
[----:B------:R-:W-:-:S05]  /*7490*/  DADD R6, -RZ, -R14 ;  /* 0x00000000ff067229 */ /* 0x000fca000000090e */
        /* <DEDUP_REMOVED lines=30> */
[----:B------:R-:W-:-:S06]  /*7680*/  FSEL R3, R7, R5, !P0 ;  /* 0x0000000507037208 */ /* 0x000fcc0004000000 */
[----:B------:R-:W-:-:S14]  /*7690*/  DSETP.GEU.AND P0, PT, R2, RZ, PT ;  /* 0x000000ff0200722a */ /* 0x000fdc0003f0e000 */
[----:B------:R-:W-:Y:S05]  /*76a0*/  @P0 BRA `(.L_x_27) ;  /* 0x0000000000b40947 */ /* 0x000fea0003800000 */
[----:B------:R-:W2:Y:S04]  /*76b0*/  LDL.64 R16, [R1+0x590] ;  /* 0x0005900001107983 */ /* 0x000ea80000100a00 */
[----:B--2---:R0:W-:Y:S04]  /*76c0*/  ST.E.64 desc[UR36][R16.64], R32 ;  /* 0x0000002010007985 */ /* 0x0041e8000c101b24 */
[----:B------:R-:W2:Y:S04]  /*76d0*/  LDL.64 R2, [R1+0x698] ;  /* 0x0006980001027983 */ /* 0x000ea80000100a00 */
[----:B------:R-:W2:Y:S04]  /*76e0*/  LDL.64 R4, [R1+0x590] ;  /* 0x0005900001047983 */ /* 0x000ea80000100a00 */
[----:B--2---:R1:W-:Y:S04]  /*76f0*/  ST.E.64 desc[UR36][R4.64+0x8], R2 ;  /* 0x0000080204007985 */ /* 0x0043e8000c101b24 */
[----:B------:R-:W2:Y:S04]  /*7700*/  LDL.64 R6, [R1+0x6a0] ;  /* 0x0006a00001067983 */ /* 0x000ea80000100a00 */
[----:B------:R-:W2:Y:S04]  /*7710*/  LDL.64 R8, [R1+0x590] ;  /* 0x0005900001087983 */ /* 0x000ea80000100a00 */
[----:B--2---:R2:W-:Y:S04]  /*7720*/  ST.E.64 desc[UR36][R8.64+0x10], R6 ;  /* 0x0000100608007985 */ /* 0x0045e8000c101b24 */
[----:B------:R-:W3:Y:S04]  /*7730*/  LDL.64 R10, [R1+0x6a8] ;  /* 0x0006a800010a7983 */ /* 0x000ee80000100a00 */
[----:B------:R-:W3:Y:S04]  /*7740*/  LDL.64 R12, [R1+0x590] ;  /* 0x00059000010c7983 */ /* 0x000ee80000100a00 */
[----:B---3--:R3:W-:Y:S04]  /*7750*/  ST.E.64 desc[UR36][R12.64+0x18], R10 ;  /* 0x0000180a0c007985 */ /* 0x0087e8000c101b24 */
[----:B------:R-:W4:Y:S04]  /*7760*/  LDL.64 R14, [R1+0x6b0] ;  /* 0x0006b000010e7983 */ /* 0x000f280000100a00 */
[----:B0-----:R-:W4:Y:S04]  /*7770*/  LDL.64 R16, [R1+0x590] ;  /* 0x0005900001107983 */ /* 0x001f280000100a00 */
[----:B----4-:R0:W-:Y:S04]  /*7780*/  ST.E.64 desc[UR36][R16.64+0x20], R14 ;  /* 0x0000200e10007985 */ /* 0x0101e8000c101b24 */
[----:B------:R-:W4:Y:S04]  /*7790*/  LDL.64 R18, [R1+0x6b8] ;  /* 0x0006b80001127983 */ /* 0x000f280000100a00 */
[----:B-1----:R-:W4:Y:S04]  /*77a0*/  LDL.64 R2, [R1+0x590] ;  /* 0x0005900001027983 */ /* 0x002f280000100a00 */
[----:B----4-:R1:W-:Y:S04]  /*77b0*/  ST.E.64 desc[UR36][R2.64+0x28], R18 ;  /* 0x0000281202007985 */ /* 0x0103e8000c101b24 */
[----:B------:R-:W4:Y:S04]  /*77c0*/  LDL.64 R4, [R1+0x6c0] ;  /* 0x0006c00001047983 */ /* 0x000f280000100a00 */
[----:B--2---:R-:W4:Y:S04]  /*77d0*/  LDL.64 R6, [R1+0x590] ;  /* 0x0005900001067983 */ /* 0x004f280000100a00 */
[----:B----4-:R2:W-:Y:S04]  /*77e0*/  ST.E.64 desc[UR36][R6.64+0x30], R4 ;  /* 0x0000300406007985 */ /* 0x0105e8000c101b24 */
[----:B------:R-:W4:Y:S04]  /*77f0*/  LDL.64 R8, [R1+0x6c8] ;  /* 0x0006c80001087983 */ /* 0x000f280000100a00 */
[----:B---3--:R-:W4:Y:S04]  /*7800*/  LDL.64 R10, [R1+0x590] ;  /* 0x00059000010a7983 */ /* 0x008f280000100a00 */
[----:B----4-:R3:W-:Y:S04]  /*7810*/  ST.E.64 desc[UR36][R10.64+0x38], R8 ;  /* 0x000038080a007985 */ /* 0x0107e8000c101b24 */
        /* <DEDUP_REMOVED lines=20> */
[----:B----4-:R3:W-:Y:S01]  /*7960*/  ST.E.64 desc[UR36][R4.64+0x70], R16 ;  /* 0x0000701004007985 */ /* 0x0107e2000c101b24 */
[----:B------:R-:W-:Y:S05]  /*7970*/  BRA `(.L_x_28) ;  /* 0x0000000c00587947 */ /* 0x000fea0003800000 */
.L_x_27:
[----:B------:R-:W2:Y:S01]  /*7980*/  LDL.64 R18, [R1+0x590] ;  /* 0x0005900001127983 */ /* 0x000ea20000100a00 */
[----:B------:R-:W-:-:S08]  /*7990*/  DADD R2, R2, 1 ;  /* 0x3ff0000002027429 */ /* 0x000fd00000000000 */
[----:B------:R-:W-:-:S07]  /*79a0*/  DADD R4, R32, R2 ;  /* 0x0000000020047229 */ /* 0x000fce0000000002 */
[----:B--2---:R0:W-:Y:S04]  /*79b0*/  ST.E.64 desc[UR36][R18.64], R4 ;  /* 0x0000000412007985 */ /* 0x0041e8000c101b24 */
[----:B------:R-:W2:Y:S04]  /*79c0*/  LDL.64 R6, [R1+0x698] ;  /* 0x0006980001067983 */ /* 0x000ea80000100a00 */
[----:B------:R-:W3:Y:S01]  /*79d0*/  LDL.64 R8, [R1+0x590] ;  /* 0x0005900001087983 */ /* 0x000ee20000100a00 */
[----:B--2---:R-:W-:-:S07]  /*79e0*/  DADD R6, R2, R6 ;  /* 0x0000000002067229 */ /* 0x004fce0000000006 */
[----:B---3--:R1:W-:Y:S04]  /*79f0*/  ST.E.64 desc[UR36][R8.64+0x8], R6 ;  /* 0x0000080608007985 */ /* 0x0083e8000c101b24 */
[----:B------:R-:W2:Y:S04]  /*7a00*/  LDL.64 R10, [R1+0x6a0] ;  /* 0x0006a000010a7983 */ /* 0x000ea80000100a00 */
[----:B------:R-:W3:Y:S01]  /*7a10*/  LDL.64 R12, [R1+0x590] ;  /* 0x00059000010c7983 */ /* 0x000ee20000100a00 */
[----:B--2---:R-:W-:-:S07]  /*7a20*/  DADD R10, R2, R10 ;  /* 0x00000000020a7229 */ /* 0x004fce000000000a */
[----:B---3--:R2:W-:Y:S04]  /*7a30*/  ST.E.64 desc[UR36][R12.64+0x10], R10 ;  /* 0x0000100a0c007985 */ /* 0x0085e8000c101b24 */
[----:B------:R-:W3:Y:S04]  /*7a40*/  LDL.64 R14, [R1+0x6a8] ;  /* 0x0006a800010e7983 */ /* 0x000ee80000100a00 */
[----:B------:R-:W4:Y:S01]  /*7a50*/  LDL.64 R16, [R1+0x590] ;  /* 0x0005900001107983 */ /* 0x000f220000100a00 */
[----:B---3--:R-:W-:-:S07]  /*7a60*/  DADD R14, R2, R14 ;  /* 0x00000000020e7229 */ /* 0x008fce000000000e */
[----:B----4-:R3:W-:Y:S04]  /*7a70*/  ST.E.64 desc[UR36][R16.64+0x18], R14 ;  /* 0x0000180e10007985 */ /* 0x0107e8000c101b24 */
[----:B0-----:R-:W4:Y:S04]  /*7a80*/  LDL.64 R4, [R1+0x6b0] ;  /* 0x0006b00001047983 */ /* 0x001f280000100a00 */
[----:B------:R-:W5:Y:S01]  /*7a90*/  LDL.64 R18, [R1+0x590] ;  /* 0x0005900001127983 */ /* 0x000f620000100a00 */
[----:B----4-:R-:W-:-:S07]  /*7aa0*/  DADD R4, R2, R4 ;  /* 0x0000000002047229 */ /* 0x010fce0000000004 */
[----:B-----5:R0:W-:Y:S04]  /*7ab0*/  ST.E.64 desc[UR36][R18.64+0x20], R4 ;  /* 0x0000200412007985 */ /* 0x0201e8000c101b24 */
[----:B-1----:R-:W4:Y:S04]  /*7ac0*/  LDL.64 R6, [R1+0x6b8] ;  /* 0x0006b80001067983 */ /* 0x002f280000100a00 */
[----:B------:R-:W5:Y:S01]  /*7ad0*/  LDL.64 R8, [R1+0x590] ;  /* 0x0005900001087983 */ /* 0x000f620000100a00 */
[----:B----4-:R-:W-:-:S07]  /*7ae0*/  DADD R6, R2, R6 ;  /* 0x0000000002067229 */ /* 0x010fce0000000006 */
[----:B-----5:R1:W-:Y:S04]  /*7af0*/  ST.E.64 desc[UR36][R8.64+0x28], R6 ;  /* 0x0000280608007985 */ /* 0x0203e8000c101b24 */
[----:B--2---:R-:W2:Y:S04]  /*7b00*/  LDL.64 R10, [R1+0x6c0] ;  /* 0x0006c000010a7983 */ /* 0x004ea80000100a00 */
[----:B------:R-:W4:Y:S01]  /*7b10*/  LDL.64 R12, [R1+0x590] ;  /* 0x00059000010c7983 */ /* 0x000f220000100a00 */
[----:B--2---:R-:W-:-:S07]  /*7b20*/  DADD R10, R2, R10 ;  /* 0x00000000020a7229 */ /* 0x004fce000000000a */
[----:B----4-:R2:W-:Y:S04]  /*7b30*/  ST.E.64 desc[UR36][R12.64+0x30], R10 ;  /* 0x0000300a0c007985 */ /* 0x0105e8000c101b24 */
[----:B---3--:R-:W3:Y:S04]  /*7b40*/  LDL.64 R14, [R1+0x6c8] ;  /* 0x0006c800010e7983 */ /* 0x008ee80000100a00 */
        /* <DEDUP_REMOVED lines=19> */
[----:B0-----:R-:W3:Y:S04]  /*7c80*/  LDL.64 R4, [R1+0x6f0] ;  /* 0x0006f00001047983 */ /* 0x001ee80000100a00 */
[----:B------:R-:W5:Y:S01]  /*7c90*/  LDL.64 R18, [R1+0x590] ;  /* 0x0005900001127983 */ /* 0x000f620000100a00 */
[----:B---3--:R-:W-:-:S07]  /*7ca0*/  DADD R4, R2, R4 ;  /* 0x0000000002047229 */ /* 0x008fce0000000004 */
[----:B-----5:R4:W-:Y:S04]  /*7cb0*/  ST.E.64 desc[UR36][R18.64+0x60], R4 ;  /* 0x0000600412007985 */ /* 0x0209e8000c101b24 */
[----:B-1----:R-:W3:Y:S04]  /*7cc0*/  LDL.64 R6, [R1+0x6f8] ;  /* 0x0006f80001067983 */ /* 0x002ee80000100a00 */
[----:B------:R-:W5:Y:S01]  /*7cd0*/  LDL.64 R8, [R1+0x590] ;  /* 0x0005900001087983 */ /* 0x000f620000100a00 */
[----:B---3--:R-:W-:-:S07]  /*7ce0*/  DADD R6, R2, R6 ;  /* 0x0000000002067229 */ /* 0x008fce0000000006 */
[----:B-----5:R4:W-:Y:S04]  /*7cf0*/  ST.E.64 desc[UR36][R8.64+0x68], R6 ;  /* 0x0000680608007985 */ /* 0x0209e8000c101b24 */
[----:B--2---:R-:W2:Y:S04]  /*7d00*/  LDL.64 R10, [R1+0x700] ;  /* 0x00070000010a7983 */ /* 0x004ea80000100a00 */
[----:B------:R-:W3:Y:S01]  /*7d10*/  LDL.64 R12, [R1+0x590] ;  /* 0x00059000010c7983 */ /* 0x000ee20000100a00 */
[----:B--2---:R-:W-:-:S07]  /*7d20*/  DADD R10, R2, R10 ;  /* 0x00000000020a7229 */ /* 0x004fce000000000a */
[----:B---3--:R4:W-:Y:S01]  /*7d30*/  ST.E.64 desc[UR36][R12.64+0x70], R10 ;  /* 0x0000700a0c007985 */ /* 0x0089e2000c101b24 */
[----:B------:R-:W-:Y:S05]  /*7d40*/  BRA `(.L_x_28) ;  /* 0x0000000800647947 */ /* 0x000fea0003800000 */
.L_x_9:
[----:B------:R-:W2:Y:S04]  /*7d50*/  LDL.64 R10, [R1+0x598] ;  /* 0x00059800010a7983 */ /* 0x000ea80000100a00 */
[----:B------:R-:W-:Y:S04]  /*7d60*/  STL.64 [R1+0x418], RZ ;  /* 0x000418ff01007387 */ /* 0x000fe80000100a00 */
[----:B------:R-:W-:Y:S04]  /*7d70*/  STL.128 [R1+0x420], RZ ;  /* 0x000420ff01007387 */ /* 0x000fe80000100c00 */
[----:B------:R-:W-:Y:S04]  /*7d80*/  STL.128 [R1+0x430], RZ ;  /* 0x000430ff01007387 */ /* 0x000fe80000100c00 */
[----:B------:R-:W-:Y:S04]  /*7d90*/  STL.128 [R1+0x440], RZ ;  /* 0x000440ff01007387 */ /* 0x000fe80000100c00 */
[----:B------:R-:W-:Y:S04]  /*7da0*/  STL.128 [R1+0x450], RZ ;  /* 0x000450ff01007387 */ /* 0x000fe80000100c00 */
[----:B------:R-:W-:Y:S04]  /*7db0*/  STL.128 [R1+0x460], RZ ;  /* 0x000460ff01007387 */ /* 0x000fe80000100c00 */
[----:B------:R-:W-:Y:S04]  /*7dc0*/  STL.128 [R1+0x470], RZ ;  /* 0x000470ff01007387 */ /* 0x000fe80000100c00 */
[----:B------:R-:W-:Y:S04]  /*7dd0*/  STL.128 [R1+0x480], RZ ;  /* 0x000480ff01007387 */ /* 0x000fe80000100c00 */
[----:B--2---:R0:W-:Y:S04]  /*7de0*/  ST.E.64 desc[UR36][R10.64], RZ ;  /* 0x000000ff0a007985 */ /* 0x0041e8000c101b24 */
[----:B------:R-:W2:Y:S04]  /*7df0*/  LDL.64 R2, [R1+0xc0] ;  /* 0x0000c00001027983 */ /* 0x000ea80000100a00 */
[----:B------:R-:W3:Y:S04]  /*7e00*/  LDL.64 R4, [R1+0x1440] ;  /* 0x0014400001047983 */ /* 0x000ee80000100a00 */
[----:B------:R-:W4:Y:S01]  /*7e10*/  LDL.64 R6, [R1+0x588] ;  /* 0x0005880001067983 */ /* 0x000f220000100a00 */
[----:B--2---:R-:W-:-:S06]  /*7e20*/  DSETP.GT.AND P0, PT, R2, RZ, PT ;  /* 0x000000ff0200722a */ /* 0x004fcc0003f04000 */
[----:B---3--:R-:W-:Y:S02]  /*7e30*/  FSEL R12, R2, R4, P0 ;  /* 0x00000004020c7208 */ /* 0x008fe40000000000 */
[----:B------:R-:W-:-:S05]  /*7e40*/  FSEL R13, R3, R5, P0 ;  /* 0x00000005030d7208 */ /* 0x000fca0000000000 */
[----:B----4-:R2:W-:Y:S04]  /*7e50*/  ST.E.64 desc[UR36][R6.64], R12 ;  /* 0x0000000c06007985 */ /* 0x0105e8000c101b24 */
[----:B------:R-:W3:Y:S04]  /*7e60*/  LDL.64 R2, [R1+0xc8] ;  /* 0x0000c80001027983 */ /* 0x000ee80000100a00 */
[----:B------:R-:W4:Y:S04]  /*7e70*/  LDL.64 R4, [R1+0x1440] ;  /* 0x0014400001047983 */ /* 0x000f280000100a00 */
[----:B------:R-:W5:Y:S01]  /*7e80*/  LDL.64 R8, [R1+0x588] ;  /* 0x0005880001087983 */ /* 0x000f620000100a00 */
[----:B---3--:R-:W-:-:S06]  /*7e90*/  DSETP.GT.AND P0, PT, R2, RZ, PT ;  /* 0x000000ff0200722a */ /* 0x008fcc0003f04000 */
[----:B----4-:R-:W-:Y:S02]  /*7ea0*/  FSEL R14, R2, R4, P0 ;  /* 0x00000004020e7208 */ /* 0x010fe40000000000 */
[----:B------:R-:W-:-:S05]  /*7eb0*/  FSEL R15, R3, R5, P0 ;  /* 0x00000005030f7208 */ /* 0x000fca0000000000 */
[----:B-----5:R3:W-:Y:S04]  /*7ec0*/  ST.E.64 desc[UR36][R8.64+0x8], R14 ;  /* 0x0000080e08007985 */ /* 0x0207e8000c101b24 */
[----:B------:R-:W4:Y:S04]  /*7ed0*/  LDL.64 R2, [R1+0xd0] ;  /* 0x0000d00001027983 */ /* 0x000f280000100a00 */
[----:B------:R-:W2:Y:S04]  /*7ee0*/  LDL.64 R4, [R1+0x1440] ;  /* 0x0014400001047983 */ /* 0x000ea80000100a00 */
[----:B0-----:R-:W5:Y:S01]  /*7ef0*/  LDL.64 R10, [R1+0x588] ;  /* 0x00058800010a7983 */ /* 0x001f620000100a00 */
[----:B----4-:R-:W-:-:S06]  /*7f00*/  DSETP.GT.AND P0, PT, R2, RZ, PT ;  /* 0x000000ff0200722a */ /* 0x010fcc0003f04000 */
[----:B--2---:R-:W-:Y:S02]  /*7f10*/  FSEL R12, R2, R4, P0 ;  /* 0x00000004020c7208 */ /* 0x004fe40000000000 */
[----:B------:R-:W-:-:S05]  /*7f20*/  FSEL R13, R3, R5, P0 ;  /* 0x00000005030d7208 */ /* 0x000fca0000000000 */
[----:B-----5:R0:W-:Y:S04]  /*7f30*/  ST.E.64 desc[UR36][R10.64+0x10], R12 ;  /* 0x0000100c0a007985 */ /* 0x0201e8000c101b24 */
        /* <DEDUP_REMOVED lines=8> */
[----:B------:R-:W0:Y:S04]  /*7fc0*/  LDL.64 R4, [R1+0x1440] ;  /* 0x0014400001047983 */ /* 0x000e280000100a00 */
[----:B------:R-:W4:Y:S01]  /*7fd0*/  LDL.64 R8, [R1+0x588] ;  /* 0x0005880001087983 */ /* 0x000f220000100a00 */
[----:B---3--:R-:W-:-:S06]  /*7fe0*/  DSETP.GT.AND P0, PT, R2, RZ, PT ;  /* 0x000000ff0200722a */ /* 0x008fcc0003f04000 */
[----:B0-----:R-:W-:Y:S02]  /*7ff0*/  FSEL R12, R2, R4, P0 ;  /* 0x00000004020c7208 */ /* 0x001fe40000000000 */
[----:B------:R-:W-:-:S05]  /*8000*/  FSEL R13, R3, R5, P0 ;  /* 0x00000005030d7208 */ /* 0x000fca0000000000 */
[----:B----4-:R0:W-:Y:S04]  /*8010*/  ST.E.64 desc[UR36][R8.64+0x20], R12 ;  /* 0x0000200c08007985 */ /* 0x0101e8000c101b24 */
[----:B------:R-:W3:Y:S04]  /*8020*/  LDL.64 R2, [R1+0xe8] ;  /* 0x0000e80001027983 */ /* 0x000ee80000100a00 */
[----:B------:R-:W2:Y:S04]  /*8030*/  LDL.64 R4, [R1+0x1440] ;  /* 0x0014400001047983 */ /* 0x000ea80000100a00 */
[----:B------:R-:W4:Y:S01]  /*8040*/  LDL.64 R10, [R1+0x588] ;  /* 0x00058800010a7983 */ /* 0x000f220000100a00 */
[----:B---3--:R-:W-:-:S06]  /*8050*/  DSETP.GT.AND P0, PT, R2, RZ, PT ;  /* 0x000000ff0200722a */ /* 0x008fcc0003f04000 */
[----:B--2---:R-:W-:Y:S02]  /*8060*/  FSEL R14, R2, R4, P0 ;  /* 0x00000004020e7208 */ /* 0x004fe40000000000 */
        /* <DEDUP_REMOVED lines=66> */
[----:B------:R-:W4:Y:S04]  /*8490*/  LDL.64 R4, [R1+0x590] ;  /* 0x0005900001047983 */ /* 0x000f280000100a00 */
[----:B----4-:R4:W-:Y:S04]  /*84a0*/  ST.E.64 desc[UR36][R4.64], R2 ;  /* 0x0000000204007985 */ /* 0x0109e8000c101b24 */
[----:B0-----:R-:W5:Y:S04]  /*84b0*/  LDL.64 R6, [R1+0x590] ;  /* 0x0005900001067983 */ /* 0x001f680000100a00 */
[----:B-----5:R0:W-:Y:S04]  /*84c0*/  ST.E.64 desc[UR36][R6.64+0x8], R2 ;  /* 0x0000080206007985 */ /* 0x0201e8000c101b24 */
[----:B--2---:R-:W2:Y:S04]  /*84d0*/  LDL.64 R8, [R1+0x1448] ;  /* 0x0014480001087983 */ /* 0x004ea80000100a00 */
[----:B------:R-:W2:Y:S04]  /*84e0*/  LDL.64 R12, [R1+0x590] ;  /* 0x00059000010c7983 */ /* 0x000ea80000100a00 */
[----:B--2---:R2:W-:Y:S04]  /*84f0*/  ST.E.64 desc[UR36][R12.64+0x10], R8 ;  /* 0x000010080c007985 */ /* 0x0045e8000c101b24 */
[----:B------:R-:W5:Y:S04]  /*8500*/  LDL.64 R14, [R1+0x590] ;  /* 0x00059000010e7983 */ /* 0x000f680000100a00 */
[----:B-----5:R5:W-:Y:S04]  /*8510*/  ST.E.64 desc[UR36][R14.64+0x18], R8 ;  /* 0x000018080e007985 */ /* 0x020be8000c101b24 */
[----:B---3--:R-:W3:Y:S04]  /*8520*/  LDL.64 R10, [R1+0x1448] ;  /* 0x00144800010a7983 */ /* 0x008ee80000100a00 */
[----:B------:R-:W3:Y:S04]  /*8530*/  LDL.64 R16, [R1+0x590] ;  /* 0x0005900001107983 */ /* 0x000ee80000100a00 */
[----:B---3--:R3:W-:Y:S04]  /*8540*/  ST.E.64 desc[UR36][R16.64+0x20], R10 ;  /* 0x0000200a10007985 */ /* 0x0087e8000c101b24 */
[----:B----4-:R-:W4:Y:S04]  /*8550*/  LDL.64 R4, [R1+0x590] ;  /* 0x0005900001047983 */ /* 0x010f280000100a00 */
[----:B----4-:R4:W-:Y:S04]  /*8560*/  ST.E.64 desc[UR36][R4.64+0x28], R10 ;  /* 0x0000280a04007985 */ /* 0x0109e8000c101b24 */
[----:B0-----:R-:W2:Y:S04]  /*8570*/  LDL.64 R2, [R1+0x1448] ;  /* 0x0014480001027983 */ /* 0x001ea80000100a00 */
[----:B------:R-:W2:Y:S04]  /*8580*/  LDL.64 R6, [R1+0x590] ;  /* 0x0005900001067983 */ /* 0x000ea80000100a00 */
[----:B--2---:R0:W-:Y:S04]  /*8590*/  ST.E.64 desc[UR36][R6.64+0x30], R2 ;  /* 0x0000300206007985 */ /* 0x0041e8000c101b24 */
[----:B------:R-:W2:Y:S04]  /*85a0*/  LDL.64 R12, [R1+0x590] ;  /* 0x00059000010c7983 */ /* 0x000ea80000100a00 */
[----:B--2---:R2:W-:Y:S04]  /*85b0*/  ST.E.64 desc[UR36][R12.64+0x38], R2 ;  /* 0x000038020c007985 */ /* 0x0045e8000c101b24 */
[----:B-----5:R-:W5:Y:S04]  /*85c0*/  LDL.64 R8, [R1+0x1448] ;  /* 0x0014480001087983 */ /* 0x020f680000100a00 */
[----:B------:R-:W5:Y:S04]  /*85d0*/  LDL.64 R14, [R1+0x590] ;  /* 0x00059000010e7983 */ /* 0x000f680000100a00 */
[----:B-----5:R5:W-:Y:S04]  /*85e0*/  ST.E.64 desc[UR36][R14.64+0x40], R8 ;  /* 0x000040080e007985 */ /* 0x020be8000c101b24 */
[----:B---3--:R-:W3:Y:S04]  /*85f0*/  LDL.64 R16, [R1+0x590] ;  /* 0x0005900001107983 */ /* 0x008ee80000100a00 */
[----:B---3--:R3:W-:Y:S04]  /*8600*/  ST.E.64 desc[UR36][R16.64+0x48], R8 ;  /* 0x0000480810007985 */ /* 0x0087e8000c101b24 */
[----:B----4-:R-:W4:Y:S04]  /*8610*/  LDL.64 R4, [R1+0x1448] ;  /* 0x0014480001047983 */ /* 0x010f280000100a00 */
[----:B------:R-:W4:Y:S04]  /*8620*/  LDL.64 R10, [R1+0x590] ;  /* 0x00059000010a7983 */ /* 0x000f280000100a00 */
[----:B----4-:R4:W-:Y:S04]  /*8630*/  ST.E.64 desc[UR36][R10.64+0x50], R4 ;  /* 0x000050040a007985 */ /* 0x0109e8000c101b24 */
[----:B0-----:R-:W2:Y:S04]  /*8640*/  LDL.64 R6, [R1+0x590] ;  /* 0x0005900001067983 */ /* 0x001ea80000100a00 */
[----:B--2---:R4:W-:Y:S04]  /*8650*/  ST.E.64 desc[UR36][R6.64+0x58], R4 ;  /* 0x0000580406007985 */ /* 0x0049e8000c101b24 */
[----:B------:R-:W2:Y:S04]  /*8660*/  LDL.64 R2, [R1+0x1448] ;  /* 0x0014480001027983 */ /* 0x000ea80000100a00 */
[----:B------:R-:W2:Y:S04]  /*8670*/  LDL.64 R12, [R1+0x590] ;  /* 0x00059000010c7983 */ /* 0x000ea80000100a00 */
[----:B--2---:R4:W-:Y:S04]  /*8680*/  ST.E.64 desc[UR36][R12.64+0x60], R2 ;  /* 0x000060020c007985 */ /* 0x0049e8000c101b24 */
[----:B-----5:R-:W2:Y:S04]  /*8690*/  LDL.64 R14, [R1+0x590] ;  /* 0x00059000010e7983 */ /* 0x020ea80000100a00 */
[----:B--2---:R4:W-:Y:S04]  /*86a0*/  ST.E.64 desc[UR36][R14.64+0x68], R2 ;  /* 0x000068020e007985 */ /* 0x0049e8000c101b24 */
[----:B---3--:R-:W2:Y:S04]  /*86b0*/  LDL.64 R8, [R1+0x1448] ;  /* 0x0014480001087983 */ /* 0x008ea80000100a00 */
[----:B------:R-:W2:Y:S04]  /*86c0*/  LDL.64 R16, [R1+0x590] ;  /* 0x0005900001107983 */ /* 0x000ea80000100a00 */
[----:B--2---:R4:W-:Y:S02]  /*86d0*/  ST.E.64 desc[UR36][R16.64+0x70], R8 ;  /* 0x0000700810007985 */ /* 0x0049e4000c101b24 */
.L_x_28:
[----:B------:R-:W-:Y:S05]  /*86e0*/  BSYNC.RECONVERGENT B6 ;  /* 0x0000000000067941 */ /* 0x000fea0003800200 */
.L_x_8:
[----:B------:R-:W2:Y:S01]  /*86f0*/  LDL R0, [R1+0x1430] ;  /* 0x0014300001007983 */ /* 0x000ea20000100800 */
[----:B------:R-:W-:Y:S01]  /*8700*/  BSSY.RECONVERGENT B6, `(.L_x_29) ;  /* 0x0002602000067945 */ /* 0x000fe20003800200 */
[----:B--2---:R-:W-:-:S13]  /*8710*/  ISETP.GE.AND P0, PT, R0, 0x1, PT ;  /* 0x000000010000780c */ /* 0x004fda0003f06270 */
[----:B------:R-:W-:Y:S05]  /*8720*/  @!P0 BRA `(.L_x_30) ;  /* 0x0000025c00fc8947 */ /* 0x000fea0003800000 */
[----:B------:R0:W-:Y:S02]  /*8730*/  STL [R1+0x1564], RZ ;  /* 0x001564ff01007387 */ /* 0x0001e40000100800 */
.L_x_324:
[----:B--2---:R-:W2:Y:S04]  /*8740*/  LDL.64 R250, [R1+0x588] ;  /* 0x0005880001fa7983 */ /* 0x004ea80000100a00 */
[----:B--2---:R-:W3:Y:S01]  /*8750*/  LD.E.64 R120, desc[UR36][R250.64] ;  /* 0x00000024fa787980 */ /* 0x004ee2000c101b00 */
[----:B------:R-:W-:Y:S01]  /*8760*/  BSSY.RECONVERGENT B1, `(.L_x_31) ;  /* 0x000000e000017945 */ /* 0x000fe20003800200 */
[----:B---34-:R-:W2:Y:S01]  /*8770*/  MUFU.RCP64H R3, R121 ;  /* 0x0000007900037308 */ /* 0x018ea20000001800 */
[----:B------:R-:W-:-:S05]  /*8780*/  VIADD R2, R121, 0x300402 ;  /* 0x0030040279027836 */ /* 0x000fca0000000000 */
[----:B------:R-:W-:Y:S01]  /*8790*/  FSETP.GEU.AND P0, PT, |R2|, 5.8789094863358348022e-39, PT ;  /* 0x004004020200780b */ /* 0x000fe20003f0e200 */
[----:B--2---:R-:W-:-:S08]  /*87a0*/  DFMA R4, -R120, R2, 1 ;  /* 0x3ff000007804742b */ /* 0x004fd00000000102 */
[----:B------:R-:W-:-:S08]  /*87b0*/  DFMA R4, R4, R4, R4 ;  /* 0x000000040404722b */ /* 0x000fd00000000004 */
[----:B------:R-:W-:-:S08]  /*87c0*/  DFMA R4, R2, R4, R2 ;  /* 0x000000040204722b */ /* 0x000fd00000000002 */
[----:B------:R-:W-:-:S08]  /*87d0*/  DFMA R6, -R120, R4, 1 ;  /* 0x3ff000007806742b */ /* 0x000fd00000000104 */
[----:B------:R-:W-:Y:S01]  /*87e0*/  DFMA R122, R4, R6, R4 ;  /* 0x00000006047a722b */ /* 0x000fe20000000004 */
[----:B------:R-:W-:Y:S10]  /*87f0*/  @P0 BRA `(.L_x_32) ;  /* 0x0000000000100947 */ /* 0x000ff40003800000 */
[----:B------:R-:W-:Y:S02]  /*8800*/  LOP3.LUT R0, R121, 0x7fffffff, RZ, 0xc0, !PT ;  /* 0x7fffffff79007812 */ /* 0x000fe400078ec0ff */
[----:B------:R-:W-:-:S03]  /*8810*/  MOV R126, 0x8840 ;  /* 0x00008840007e7802 */ /* 0x000fc60000000f00 */
[----:B------:R-:W-:-:S07]  /*8820*/  VIADD R0, R0, 0xfff00000 ;  /* 0xfff0000000007836 */ /* 0x000fce0000000000 */
[----:B01----:R-:W-:Y:S05]  /*8830*/  CALL.REL.NOINC `($__internal_0_$__cuda_sm20_dblrcp_rn_slowpath_v3) ;  /* 0x00000260001c7944 */ /* 0x003fea0003c00000 */
.L_x_32:
[----:B------:R-:W-:Y:S05]  /*8840*/  BSYNC.RECONVERGENT B1 ;  /* 0x0000000000017941 */ /* 0x000fea0003800200 */
.L_x_31:
[----:B------:R-:W2:Y:S04]  /*8850*/  LDL.64 R248, [R1+0x590] ;  /* 0x0005900001f87983 */ /* 0x000ea80000100a00 */
[----:B------:R-:W-:Y:S04]  /*8860*/  STL.64 [R1+0x138], R122 ;  /* 0x0001387a01007387 */ /* 0x000fe80000100a00 */
[----:B--2---:R-:W2:Y:S02]  /*8870*/  LD.E.64 R2, desc[UR36][R248.64] ;  /* 0x00000024f8027980 */ /* 0x004ea4000c101b00 */
[----:B--2---:R-:W-:-:S07]  /*8880*/  DMUL R4, R2, R122 ;  /* 0x0000007a02047228 */ /* 0x004fce0000000000 */
[----:B------:R-:W-:Y:S04]  /*8890*/  STL.64 [R1+0x1b0], R4 ;  /* 0x0001b00401007387 */ /* 0x000fe80000100a00 */
[----:B------:R-:W2:Y:S04]  /*88a0*/  LD.E.64 R120, desc[UR36][R250.64+0x8] ;  /* 0x00000824fa787980 */ /* 0x000ea8000c101b00 */
[----:B------:R3:W-:Y:S01]  /*88b0*/  STL.64 [R1+0x1530], R4 ;  /* 0x0015300401007387 */ /* 0x0007e20000100a00 */
[----:B------:R-:W-:Y:S01]  /*88c0*/  BSSY.RECONVERGENT B1, `(.L_x_33) ;  /* 0x000000e000017945 */ /* 0x000fe20003800200 */
[----:B--2---:R-:W3:Y:S01]  /*88d0*/  MUFU.RCP64H R3, R121 ;  /* 0x0000007900037308 */ /* 0x004ee20000001800 */
[----:B------:R-:W-:-:S06]  /*88e0*/  VIADD R2, R121, 0x300402 ;  /* 0x0030040279027836 */ /* 0x000fcc0000000000 */
[----:B---3--:R-:W-:-:S08]  /*88f0*/  DFMA R4, -R120, R2, 1 ;  /* 0x3ff000007804742b */ /* 0x008fd00000000102 */
[----:B------:R-:W-:Y:S01]  /*8900*/  DFMA R4, R4, R4, R4 ;  /* 0x000000040404722b */ /* 0x000fe20000000004 */
[----:B------:R-:W-:-:S07]  /*8910*/  FSETP.GEU.AND P0, PT, |R2|, 5.8789094863358348022e-39, PT ;  /* 0x004004020200780b */ /* 0x000fce0003f0e200 */
[----:B------:R-:W-:-:S08]  /*8920*/  DFMA R4, R2, R4, R2 ;  /* 0x000000040204722b */ /* 0x000fd00000000002 */
[----:B------:R-:W-:-:S08]  /*8930*/  DFMA R6, -R120, R4, 1 ;  /* 0x3ff000007806742b */ /* 0x000fd00000000104 */
[----:B------:R-:W-:Y:S01]  /*8940*/  DFMA R122, R4, R6, R4 ;  /* 0x00000006047a722b */ /* 0x000fe20000000004 */
[----:B------:R-:W-:Y:S10]  /*8950*/  @P0 BRA `(.L_x_34) ;  /* 0x0000000000100947 */ /* 0x000ff40003800000 */
[----:B------:R-:W-:Y:S02]  /*8960*/  LOP3.LUT R0, R121, 0x7fffffff, RZ, 0xc0, !PT ;  /* 0x7fffffff79007812 */ /* 0x000fe400078ec0ff */
[----:B------:R-:W-:Y:S02]  /*8970*/  MOV R126, 0x89a0 ;  /* 0x000089a0007e7802 */ /* 0x000fe40000000f00 */
[----:B------:R-:W-:-:S07]  /*8980*/  IADD3 R0, PT, PT, R0, -0x100000, RZ ;  /* 0xfff0000000007810 */ /* 0x000fce0007ffe0ff */
[----:B01----:R-:W-:Y:S05]  /*8990*/  CALL.REL.NOINC `($__internal_0_$__cuda_sm20_dblrcp_rn_slowpath_v3) ;  /* 0x0000025c00c47944 */ /* 0x003fea0003c00000 */
.L_x_34:
[----:B------:R-:W-:Y:S05]  /*89a0*/  BSYNC.RECONVERGENT B1 ;  /* 0x0000000000017941 */ /* 0x000fea0003800200 */
.L_x_33:
[----:B------:R-:W-:Y:S04]  /*89b0*/  STL.64 [R1+0x140], R122 ;  /* 0x0001407a01007387 */ /* 0x000fe80000100a00 */
[----:B------:R-:W2:Y:S02]  /*89c0*/  LD.E.64 R2, desc[UR36][R248.64+0x8] ;  /* 0x00000824f8027980 */ /* 0x000ea4000c101b00 */
        /* <DEDUP_REMOVED lines=18> */
.L_x_36:
[----:B------:R-:W-:Y:S05]  /*8af0*/  BSYNC.RECONVERGENT B1 ;  /* 0x0000000000017941 */ /* 0x000fea0003800200 */
.L_x_35:
        /* <DEDUP_REMOVED lines=20> */
.L_x_38:
[----:B------:R-:W-:Y:S05]  /*8c40*/  BSYNC.RECONVERGENT B1 ;  /* 0x0000000000017941 */ /* 0x000fea0003800200 */
.L_x_37:
        /* <DEDUP_REMOVED lines=8> */
[----:B------:R-:W-:-:S06]  /*8cd0*/  IADD3 R2, PT, PT, R121, 0x300402, RZ ;  /* 0x0030040279027810 */ /* 0x000fcc0007ffe0ff */
        /* <DEDUP_REMOVED lines=11> */
.L_x_40:
[----:B------:R-:W-:Y:S05]  /*8d90*/  BSYNC.RECONVERGENT B1 ;  /* 0x0000000000017941 */ /* 0x000fea0003800200 */
.L_x_39:
        /* <DEDUP_REMOVED lines=20> */
.L_x_42:
[----:B------:R-:W-:Y:S05]  /*8ee0*/  BSYNC.RECONVERGENT B1 ;  /* 0x0000000000017941 */ /* 0x000fea0003800200 */
.L_x_41:
        /* <DEDUP_REMOVED lines=20> */
.L_x_44:
[----:B------:R-:W-:Y:S05]  /*9030*/  BSYNC.RECONVERGENT B1 ;  /* 0x0000000000017941 */ /* 0x000fea0003800200 */
.L_x_43:
        /* <DEDUP_REMOVED lines=20> */
.L_x_46:
[----:B------:R-:W-:Y:S05]  /*9180*/  BSYNC.RECONVERGENT B1 ;  /* 0x0000000000017941 */ /* 0x000fea0003800200 */
.L_x_45:
        /* <DEDUP_REMOVED lines=20> */
.L_x_48:
[----:B------:R-:W-:Y:S05]  /*92d0*/  BSYNC.RECONVERGENT B1 ;  /* 0x0000000000017941 */ /* 0x000fea0003800200 */
.L_x_47:
        /* <DEDUP_REMOVED lines=20> */
.L_x_50:
[----:B------:R-:W-:Y:S05]  /*9420*/  BSYNC.RECONVERGENT B1 ;  /* 0x0000000000017941 */ /* 0x000fea0003800200 */
.L_x_49:
        /* <DEDUP_REMOVED lines=20> */
.L_x_52:
[----:B------:R-:W-:Y:S05]  /*9570*/  BSYNC.RECONVERGENT B1 ;  /* 0x0000000000017941 */ /* 0x000fea0003800200 */
.L_x_51:
        /* <DEDUP_REMOVED lines=20> */
.L_x_54:
[----:B------:R-:W-:Y:S05]  /*96c0*/  BSYNC.RECONVERGENT B1 ;  /* 0x0000000000017941 */ /* 0x000fea0003800200 */
.L_x_53:
        /* <DEDUP_REMOVED lines=20> */
.L_x_56:
[----:B------:R-:W-:Y:S05]  /*9810*/  BSYNC.RECONVERGENT B1 ;  /* 0x0000000000017941 */ /* 0x000fea0003800200 */
.L_x_55:
        /* <DEDUP_REMOVED lines=20> */
.L_x_58:
[----:B------:R-:W-:Y:S05]  /*9960*/  BSYNC.RECONVERGENT B1 ;  /* 0x0000000000017941 */ /* 0x000fea0003800200 */
.L_x_57:
        /* <DEDUP_REMOVED lines=20> */
.L_x_60:
[----:B------:R-:W-:Y:S05]  /*9ab0*/  BSYNC.RECONVERGENT B1 ;  /* 0x0000000000017941 */ /* 0x000fea0003800200 */
.L_x_59:
[----:B------:R-:W-:Y:S04]  /*9ac0*/  STL.64 [R1+0x1a8], R122 ;  /* 0x0001a87a01007387 */ /* 0x000fe80000100a00 */
[----:B------:R-:W2:Y:S04]  /*9ad0*/  LD.E.64 R2, desc[UR36][R248.64+0x70] ;  /* 0x00007024f8027980 */ /* 0x000ea8000c101b00 */
[----:B------:R-:W3:Y:S04]  /*9ae0*/  LDL.64 R38, [R1+0x1530] ;  /* 0x0015300001267983 */ /* 0x000ee80000100a00 */
[----:B------:R-:W4:Y:S04]  /*9af0*/  LDL.64 R118, [R1+0x1460] ;  /* 0x0014600001767983 */ /* 0x000f280000100a00 */
[----:B------:R-:W5:Y:S04]  /*9b00*/  LDL.64 R36, [R1+0x1528] ;  /* 0x0015280001247983 */ /* 0x000f680000100a00 */
        /* <DEDUP_REMOVED lines=11> */
[----:B------:R-:W5:Y:S01]  /*9bc0*/  LDL.64 R12, [R1+0x14c8] ;  /* 0x0014c800010c7983 */ /* 0x000f620000100a00 */
[----:B------:R-:W-:-:S02]  /*9bd0*/  IMAD.MOV.U32 R4, RZ, RZ, 0x0 ;  /* 0x00000000ff047424 */ /* 0x000fc400078e00ff */
[----:B------:R-:W-:-:S05]  /*9be0*/  IMAD.MOV.U32 R5, RZ, RZ, 0x40000000 ;  /* 0x40000000ff057424 */ /* 0x000fca00078e00ff */
        /* <DEDUP_REMOVED lines=14> */
[----:B------:R0:W-:Y:S01]  /*9cd0*/  STL.64 [R1+0xe20], R4 ;  /* 0x000e200401007387 */ /* 0x0001e20000100a00 */
[----:B------:R-:W-:-:S02]  /*9ce0*/  IMAD.MOV.U32 R8, RZ, RZ, 0x0 ;  /* 0x00000000ff087424 */ /* 0x000fc400078e00ff */
[----:B------:R-:W-:Y:S01]  /*9cf0*/  IMAD.MOV.U32 R9, RZ, RZ, -0x40100000 ;  /* 0xbff00000ff097424 */ /* 0x000fe200078e00ff */
[----:B------:R-:W-:Y:S04]  /*9d00*/  STL.64 [R1+0x1408], RZ ;  /* 0x001408ff01007387 */ /* 0x000fe80000100a00 */
        /* <DEDUP_REMOVED lines=29> */
[----:B------:R-:W-:Y:S01]  /*9ee0*/  STL.64 [R1+0xd30], RZ ;  /* 0x000d30ff01007387 */ /* 0x000fe20000100a00 */
[----:B------:R-:W-:Y:S01]  /*9ef0*/  IMAD.MOV.U32 R6, RZ, RZ, 0x0 ;  /* 0x00000000ff067424 */ /* 0x000fe200078e00ff */
[----:B------:R-:W-:Y:S01]  /*9f00*/  MOV R7, 0x3ff00000 ;  /* 0x3ff0000000077802 */ /* 0x000fe20000000f00 */
[----:B--2---:R-:W-:-:S02]  /*9f10*/  DMUL R10, R2, R122 ;  /* 0x0000007a020a7228 */ /* 0x004fc40000000000 */
[C---:B---3--:R-:W-:Y:S02]  /*9f20*/  DSETP.GEU.AND P0, PT, R38.reuse, RZ, PT ;  /* 0x000000ff2600722a */ /* 0x048fe40003f0e000 */
[----:B----4-:R-:W-:-:S10]  /*9f30*/  DADD R2, R38, R118 ;  /* 0x0000000026027229 */ /* 0x010fd40000000076 */
[----:B------:R-:W-:-:S04]  /*9f40*/  FSEL R247, R119, R3, !P0 ;  /* 0x0000000377f77208 */ /* 0x000fc80004000000 */
[----:B------:R-:W0:Y:S01]  /*9f50*/  MUFU.RCP64H R3, R247 ;  /* 0x000000f700037308 */ /* 0x000e220000001800 */
[----:B------:R-:W-:Y:S01]  /*9f60*/  FSEL R246, R118, R2, !P0 ;  /* 0x0000000276f67208 */ /* 0x000fe20004000000 */
[----:B------:R-:W-:Y:S01]  /*9f70*/  VIADD R2, R247, 0x300402 ;  /* 0x00300402f7027836 */ /* 0x000fe20000000000 */
[----:B------:R-:W-:Y:S05]  /*9f80*/  STL.64 [R1+0x14c0], R10 ;  /* 0x0014c00a01007387 */ /* 0x000fea0000100a00 */
[----:B0-----:R-:W-:Y:S01]  /*9f90*/  DFMA R4, -R246, R2, 1 ;  /* 0x3ff00000f604742b */ /* 0x001fe20000000102 */
[----:B------:R-:W-:Y:S07]  /*9fa0*/  STL.64 [R1+0xb60], R38 ;  /* 0x000b602601007387 */ /* 0x000fee0000100a00 */
[----:B------:R-:W-:Y:S01]  /*9fb0*/  DFMA R4, R4, R4, R4 ;  /* 0x000000040404722b */ /* 0x000fe20000000004 */
[----:B-----5:R-:W-:Y:S04]  /*9fc0*/  STL.64 [R1+0xb70], R36 ;  /* 0x000b702401007387 */ /* 0x020fe80000100a00 */
        /* <DEDUP_REMOVED lines=16> */
[----:B------:R-:W-:-:S03]  /*a0d0*/  FSETP.GEU.AND P0, PT, |R2|, 5.8789094863358348022e-39, PT ;  /* 0x004004020200780b */ /* 0x000fc60003f0e200 */
        /* <DEDUP_REMOVED lines=30> */
[----:B------:R-:W-:Y:S01]  /*a2c0*/  BSSY.RECONVERGENT B1, `(.L_x_61) ;  /* 0x000000a000017945 */ /* 0x000fe20003800200 */
[----:B0-----:R-:W-:-:S08]  /*a2d0*/  DFMA R6, -R246, R4, 1 ;  /* 0x3ff00000f606742b */ /* 0x001fd00000000104 */
[----:B------:R-:W-:Y:S01]  /*a2e0*/  DFMA R122, R4, R6, R4 ;  /* 0x00000006047a722b */ /* 0x000fe20000000004 */
[----:B------:R-:W-:Y:S10]  /*a2f0*/  @P0 BRA `(.L_x_62) ;  /* 0x0000000000180947 */ /* 0x000ff40003800000 */
[----:B------:R-:W-:Y:S01]  /*a300*/  LOP3.LUT R0, R247, 0x7fffffff, RZ, 0xc0, !PT ;  /* 0x7ffffffff7007812 */ /* 0x000fe200078ec0ff */
[----:B------:R-:W-:Y:S01]  /*a310*/  IMAD.MOV.U32 R120, RZ, RZ, R246 ;  /* 0x000000ffff787224 */ /* 0x000fe200078e00f6 */
[----:B------:R-:W-:Y:S02]  /*a320*/  MOV R121, R247 ;  /* 0x000000f700797202 */ /* 0x000fe40000000f00 */
[----:B------:R-:W-:Y:S01]  /*a330*/  MOV R126, 0xa360 ;  /* 0x0000a360007e7802 */ /* 0x000fe20000000f00 */
[----:B------:R-:W-:-:S07]  /*a340*/  VIADD R0, R0, 0xfff00000 ;  /* 0xfff0000000007836 */ /* 0x000fce0000000000 */
[----:B-1----:R-:W-:Y:S05]  /*a350*/  CALL.REL.NOINC `($__internal_0_$__cuda_sm20_dblrcp_rn_slowpath_v3) ;  /* 0x0000024400547944 */ /* 0x002fea0003c00000 */
.L_x_62:
[----:B------:R-:W-:Y:S05]  /*a360*/  BSYNC.RECONVERGENT B1 ;  /* 0x0000000000017941 */ /* 0x000fea0003800200 */
.L_x_61:
[----:B------:R-:W2:Y:S01]  /*a370*/  LDL.64 R4, [R1+0x1528] ;  /* 0x0015280001047983 */ /* 0x000ea20000100a00 */
[----:B------:R-:W-:Y:S03]  /*a380*/  BSSY.RECONVERGENT B1, `(.L_x_63) ;  /* 0x000001b000017945 */ /* 0x000fe60003800200 */
[----:B------:R-:W-:Y:S04]  /*a390*/  STL.64 [R1+0x1278], R122 ;  /* 0x0012787a01007387 */ /* 0x000fe80000100a00 */
[----:B------:R-:W-:Y:S04]  /*a3a0*/  STL.64 [R1+0xe30], R122 ;  /* 0x000e307a01007387 */ /* 0x000fe80000100a00 */
[----:B------:R-:W-:Y:S01]  /*a3b0*/  STL.64 [R1+0x16c0], R122 ;  /* 0x0016c07a01007387 */ /* 0x000fe20000100a00 */
[----:B--2---:R-:W-:-:S03]  /*a3c0*/  DADD R2, R4, R118 ;  /* 0x0000000004027229 */ /* 0x004fc60000000076 */
[----:B------:R0:W-:Y:S01]  /*a3d0*/  STL.64 [R1+0x1110], R4 ;  /* 0x0011100401007387 */ /* 0x0001e20000100a00 */
[----:B------:R-:W-:-:S06]  /*a3e0*/  DSETP.GEU.AND P0, PT, R4, RZ, PT ;  /* 0x000000ff0400722a */ /* 0x000fcc0003f0e000 */
[----:B------:R-:W-:Y:S02]  /*a3f0*/  FSEL R245, R119, R3, !P0 ;  /* 0x0000000377f57208 */ /* 0x000fe40004000000 */
[----:B------:R-:W-:Y:S02]  /*a400*/  FSEL R244, R118, R2, !P0 ;  /* 0x0000000276f47208 */ /* 0x000fe40004000000 */
[----:B------:R-:W2:Y:S01]  /*a410*/  MUFU.RCP64H R7, R245 ;  /* 0x000000f500077308 */ /* 0x000ea20000001800 */
[----:B------:R-:W-:Y:S02]  /*a420*/  VIADD R6, R245, 0x300402 ;  /* 0x00300402f5067836 */ /* 0x000fe40000000000 */
[----:B------:R3:W-:Y:S03]  /*a430*/  STL.64 [R1+0xfa0], R244 ;  /* 0x000fa0f401007387 */ /* 0x0007e60000100a00 */
[----:B------:R-:W-:Y:S01]  /*a440*/  FSETP.GEU.AND P0, PT, |R6|, 5.8789094863358348022e-39, PT ;  /* 0x004004020600780b */ /* 0x000fe20003f0e200 */
[----:B--2---:R-:W-:-:S08]  /*a450*/  DFMA R2, -R244, R6, 1 ;  /* 0x3ff00000f402742b */ /* 0x004fd00000000106 */
[----:B------:R-:W-:-:S08]  /*a460*/  DFMA R2, R2, R2, R2 ;  /* 0x000000020202722b */ /* 0x000fd00000000002 */
[----:B------:R-:W-:-:S08]  /*a470*/  DFMA R2, R6, R2, R6 ;  /* 0x000000020602722b */ /* 0x000fd00000000006 */
[----:B0-----:R-:W-:-:S08]  /*a480*/  DFMA R4, -R244, R2, 1 ;  /* 0x3ff00000f404742b */ /* 0x001fd00000000102 */
[----:B------:R-:W-:Y:S01]  /*a490*/  DFMA R2, R2, R4, R2 ;  /* 0x000000040202722b */ /* 0x000fe20000000002 */
[----:B---3--:R-:W-:Y:S10]  /*a4a0*/  @P0 BRA `(.L_x_64) ;  /* 0x0000000000200947 */ /* 0x008ff40003800000 */
[----:B------:R-:W-:Y:S01]  /*a4b0*/  LOP3.LUT R0, R245, 0x7fffffff, RZ, 0xc0, !PT ;  /* 0x7ffffffff5007812 */ /* 0x000fe200078ec0ff */
[----:B------:R-:W-:Y:S01]  /*a4c0*/  IMAD.MOV.U32 R120, RZ, RZ, R244 ;  /* 0x000000ffff787224 */ /* 0x000fe200078e00f4 */
[----:B------:R-:W-:Y:S01]  /*a4d0*/  MOV R126, 0xa510 ;  /* 0x0000a510007e7802 */ /* 0x000fe20000000f00 */
[----:B------:R-:W-:Y:S01]  /*a4e0*/  IMAD.MOV.U32 R121, RZ, RZ, R245 ;  /* 0x000000ffff797224 */ /* 0x000fe200078e00f5 */
[----:B------:R-:W-:-:S07]  /*a4f0*/  IADD3 R0, PT, PT, R0, -0x100000, RZ ;  /* 0xfff0000000007810 */ /* 0x000fce0007ffe0ff */
[----:B-1----:R-:W-:Y:S05]  /*a500*/  CALL.REL.NOINC `($__internal_0_$__cuda_sm20_dblrcp_rn_slowpath_v3) ;  /* 0x0000024000e87944 */ /* 0x002fea0003c00000 */
[----:B------:R-:W-:Y:S02]  /*a510*/  IMAD.MOV.U32 R2, RZ, RZ, R122 ;  /* 0x000000ffff027224 */ /* 0x000fe400078e007a */
[----:B------:R-:W-:-:S07]  /*a520*/  IMAD.MOV.U32 R3, RZ, RZ, R123 ;  /* 0x000000ffff037224 */ /* 0x000fce00078e007b */
.L_x_64:
[----:B------:R-:W-:Y:S05]  /*a530*/  BSYNC.RECONVERGENT B1 ;  /* 0x0000000000017941 */ /* 0x000fea0003800200 */
.L_x_63:
[----:B------:R-:W2:Y:S01]  /*a540*/  LDL.64 R6, [R1+0x1520] ;  /* 0x0015200001067983 */ /* 0x000ea20000100a00 */
[----:B------:R-:W-:Y:S01]  /*a550*/  BSSY.RECONVERGENT B1, `(.L_x_65) ;  /* 0x000001a000017945 */ /* 0x000fe20003800200 */
[----:B------:R-:W-:Y:S01]  /*a560*/  IMAD.MOV.U32 R36, RZ, RZ, R2 ;  /* 0x000000ffff247224 */ /* 0x000fe200078e0002 */
[----:B------:R-:W-:Y:S01]  /*a570*/  MOV R37, R3 ;  /* 0x0000000300257202 */ /* 0x000fe20000000f00 */
        /* <DEDUP_REMOVED lines=20> */
[----:B------:R-:W-:Y:S02]  /*a6c0*/  IMAD.MOV.U32 R121, RZ, RZ, R243 ;  /* 0x000000ffff797224 */ /* 0x000fe400078e00f3 */
[----:B------:R-:W-:-:S07]  /*a6d0*/  VIADD R0, R0, 0xfff00000 ;  /* 0xfff0000000007836 */ /* 0x000fce0000000000 */
[----:B-1----:R-:W-:Y:S05]  /*a6e0*/  CALL.REL.NOINC `($__internal_0_$__cuda_sm20_dblrcp_rn_slowpath_v3) ;  /* 0x0000024000707944 */ /* 0x002fea0003c00000 */
.L_x_66:
[----:B------:R-:W-:Y:S05]  /*a6f0*/  BSYNC.RECONVERGENT B1 ;  /* 0x0000000000017941 */ /* 0x000fea0003800200 */
.L_x_65:
[----:B------:R-:W2:Y:S01]  /*a700*/  LDL.64 R4, [R1+0x1518] ;  /* 0x0015180001047983 */ /* 0x000ea20000100a00 */
[----:B------:R-:W-:Y:S01]  /*a710*/  BSSY.RECONVERGENT B1, `(.L_x_67) ;  /* 0x000001c000017945 */ /* 0x000fe20003800200 */
[----:B------:R-:W-:Y:S01]  /*a720*/  MOV R38, R122 ;  /* 0x0000007a00267202 */ /* 0x000fe20000000f00 */
[----:B------:R-:W-:Y:S01]  /*a730*/  IMAD.MOV.U32 R39, RZ, RZ, R123 ;  /* 0x000000ffff277224 */ /* 0x000fe200078e007b */
        /* <DEDUP_REMOVED lines=23> */
[----:B------:R-:W-:Y:S01]  /*a8b0*/  MOV R2, R122 ;  /* 0x0000007a00027202 */ /* 0x000fe20000000f00 */
[----:B------:R-:W-:-:S07]  /*a8c0*/  IMAD.MOV.U32 R3, RZ, RZ, R123 ;  /* 0x000000ffff037224 */ /* 0x000fce00078e007b */
.L_x_68:
[----:B------:R-:W-:Y:S05]  /*a8d0*/  BSYNC.RECONVERGENT B1 ;  /* 0x0000000000017941 */ /* 0x000fea0003800200 */
.L_x_67:
[----:B------:R-:W2:Y:S01]  /*a8e0*/  LDL.64 R6, [R1+0x1510] ;  /* 0x0015100001067983 */ /* 0x000ea20000100a00 */
[----:B------:R-:W-:Y:S01]  /*a8f0*/  BSSY.RECONVERGENT B1, `(.L_x_69) ;  /* 0x000001a000017945 */ /* 0x000fe20003800200 */
[----:B------:R-:W-:Y:S02]  /*a900*/  IMAD.MOV.U32 R32, RZ, RZ, R2 ;  /* 0x000000ffff207224 */ /* 0x000fe400078e0002 */
[----:B------:R-:W-:Y:S01]  /*a910*/  STL.64 [R1+0x1290], R2 ;  /* 0x0012900201007387 */ /* 0x000fe20000100a00 */
[----:B------:R-:W-:-:S03]  /*a920*/  IMAD.MOV.U32 R33, RZ, RZ, R3 ;  /* 0x000000ffff217224 */ /* 0x000fc600078e0003 */
        /* <DEDUP_REMOVED lines=18> */
[----:B------:R-:W-:Y:S02]  /*aa50*/  MOV R120, R238 ;  /* 0x000000ee00787202 */ /* 0x000fe40000000f00 */
[----:B------:R-:W-:Y:S01]  /*aa60*/  MOV R126, 0xaa90 ;  /* 0x0000aa90007e7802 */ /* 0x000fe20000000f00 */
[----:B------:R-:W-:-:S07]  /*aa70*/  VIADD R0, R0, 0xfff00000 ;  /* 0xfff0000000007836 */ /* 0x000fce0000000000 */
[----:B-1----:R-:W-:Y:S05]  /*aa80*/  CALL.REL.NOINC `($__internal_0_$__cuda_sm20_dblrcp_rn_slowpath_v3) ;  /* 0x0000023c00887944 */ /* 0x002fea0003c00000 */
.L_x_70:
[----:B------:R-:W-:Y:S05]  /*aa90*/  BSYNC.RECONVERGENT B1 ;  /* 0x0000000000017941 */ /* 0x000fea0003800200 */
.L_x_69:
        /* <DEDUP_REMOVED lines=29> */
.L_x_72:
[----:B------:R-:W-:Y:S05]  /*ac70*/  BSYNC.RECONVERGENT B1 ;  /* 0x0000000000017941 */ /* 0x000fea0003800200 */
.L_x_71:
        /* <DEDUP_REMOVED lines=27> */
.L_x_74:
[----:B------:R-:W-:Y:S05]  /*ae30*/  BSYNC.RECONVERGENT B1 ;  /* 0x0000000000017941 */ /* 0x000fea0003800200 */
.L_x_73:
        /* <DEDUP_REMOVED lines=27> */
[----:B------:R-:W-:Y:S02]  /*aff0*/  IMAD.MOV.U32 R2, RZ, RZ, R122 ;  /* 0x000000ffff027224 */ /* 0x000fe400078e007a */
[----:B------:R-:W-:-:S07]  /*b000*/  IMAD.MOV.U32 R3, RZ, RZ, R123 ;  /* 0x000000ffff037224 */ /* 0x000fce00078e007b */
.L_x_76:
[----:B------:R-:W-:Y:S05]  /*b010*/  BSYNC.RECONVERGENT B1 ;  /* 0x0000000000017941 */ /* 0x000fea0003800200 */
.L_x_75:
        /* <DEDUP_REMOVED lines=12> */
[----:B------:R-:W-:Y:S02]  /*b0e0*/  IADD3 R8, PT, PT, R231, 0x300402, RZ ;  /* 0x00300402e7087810 */ /* 0x000fe40007ffe0ff */
[----:B------:R3:W-:Y:S02]  /*b0f0*/  STL.64 [R1+0xfd8], R230 ;  /* 0x000fd8e601007387 */ /* 0x0007e40000100a00 */
[----:B------:R-:W-:Y:S02]  /*b100*/  FSETP.GEU.AND P0, PT, |R8|, 5.8789094863358348022e-39, PT ;  /* 0x004004020800780b */ /* 0x000fe40003f0e200 */
        /* <DEDUP_REMOVED lines=12> */
.L_x_78:
[----:B------:R-:W-:Y:S05]  /*b1d0*/  BSYNC.RECONVERGENT B1 ;  /* 0x0000000000017941 */ /* 0x000fea0003800200 */
.L_x_77:
        /* <DEDUP_REMOVED lines=29> */
.L_x_80:
[----:B------:R-:W-:Y:S05]  /*b3b0*/  BSYNC.RECONVERGENT B1 ;  /* 0x0000000000017941 */ /* 0x000fea0003800200 */
.L_x_79:
        /* <DEDUP_REMOVED lines=27> */
.L_x_82:
[----:B------:R-:W-:Y:S05]  /*b570*/  BSYNC.RECONVERGENT B1 ;  /* 0x0000000000017941 */ /* 0x000fea0003800200 */
.L_x_81:
        /* <DEDUP_REMOVED lines=29> */
.L_x_84:
[----:B------:R-:W-:Y:S05]  /*b750*/  BSYNC.RECONVERGENT B1 ;  /* 0x0000000000017941 */ /* 0x000fea0003800200 */
.L_x_83:
        /* <DEDUP_REMOVED lines=27> */
.L_x_86:
[----:B------:R-:W-:Y:S05]  /*b910*/  BSYNC.RECONVERGENT B1 ;  /* 0x0000000000017941 */ /* 0x000fea0003800200 */
.L_x_85:
        /* <DEDUP_REMOVED lines=29> */
.L_x_88:
[----:B------:R-:W-:Y:S05]  /*baf0*/  BSYNC.RECONVERGENT B1 ;  /* 0x0000000000017941 */ /* 0x000fea0003800200 */
.L_x_87:
        /* <DEDUP_REMOVED lines=27> */
.L_x_90:
[----:B------:R-:W-:Y:S05]  /*bcb0*/  BSYNC.RECONVERGENT B1 ;  /* 0x0000000000017941 */ /* 0x000fea0003800200 */
.L_x_89:
[----:B------:R-:W2:Y:S01]  /*bcc0*/  LDL.64 R2, [R1+0x16c0] ;  /* 0x0016c00001027983 */ /* 0x000ea20000100a00 */
[----:B------:R-:W-:Y:S01]  /*bcd0*/  DADD R4, -RZ, -R118 ;  /* 0x00000000ff047229 */ /* 0x000fe20000000976 */
[----:B------:R-:W-:Y:S01]  /*bce0*/  BSSY.RECONVERGENT B1, `(.L_x_91) ;  /* 0x0000021000017945 */ /* 0x000fe20003800200 */
[----:B------:R-:W-:Y:S01]  /*bcf0*/  IMAD.MOV.U32 R14, RZ, RZ, R122 ;  /* 0x000000ffff0e7224 */ /* 0x000fe200078e007a */
[----:B------:R0:W-:Y:S01]  /*bd00*/  STL.64 [R1+0x12e8], R122 ;  /* 0x0012e87a01007387 */ /* 0x0001e20000100a00 */
[----:B------:R-:W-:-:S03]  /*bd10*/  MOV R15, R123 ;  /* 0x0000007b000f7202 */ /* 0x000fc60000000f00 */
[----:B------:R0:W-:Y:S01]  /*bd20*/  STL.64 [R1+0xea0], R122 ;  /* 0x000ea07a01007387 */ /* 0x0001e20000100a00 */
[----:B--2---:R-:W-:-:S07]  /*bd30*/  DMUL R10, R246, R2 ;  /* 0x00000002f60a7228 */ /* 0x004fce0000000000 */
[----:B------:R0:W-:Y:S01]  /*bd40*/  STL.64 [R1+0x16b8], R10 ;  /* 0x0016b80a01007387 */ /* 0x0001e20000100a00 */
[----:B------:R-:W-:-:S03]  /*bd50*/  DFMA R8, -R2, R10, RZ ;  /* 0x0000000a0208722b */ /* 0x000fc600000001ff */
[----:B------:R0:W-:Y:S04]  /*bd60*/  STL.64 [R1+0x1108], R10 ;  /* 0x0011080a01007387 */ /* 0x0001e80000100a00 */
[----:B------:R0:W-:Y:S01]  /*bd70*/  STL.64 [R1+0x15a8], R8 ;  /* 0x0015a80801007387 */ /* 0x0001e20000100a00 */
[----:B------:R-:W-:Y:S02]  /*bd80*/  DADD R2, -R118, R8 ;  /* 0x0000000076027229 */ /* 0x000fe40000000108 */
[----:B------:R-:W-:Y:S01]  /*bd90*/  DSETP.GT.AND P0, PT, R8, RZ, PT ;  /* 0x000000ff0800722a */ /* 0x000fe20003f04000 */
[----:B------:R0:W-:Y:S07]  /*bda0*/  STL.64 [R1+0x1180], R8 ;  /* 0x0011800801007387 */ /* 0x0001ee0000100a00 */
[----:B------:R-:W-:-:S02]  /*bdb0*/  FSEL R217, R5, R3, P0 ;  /* 0x0000000305d97208 */ /* 0x000fc40000000000 */
[----:B------:R-:W-:Y:S02]  /*bdc0*/  FSEL R216, R4, R2, P0 ;  /* 0x0000000204d87208 */ /* 0x000fe40000000000 */
[----:B------:R-:W2:Y:S01]  /*bdd0*/  MUFU.RCP64H R7, R217 ;  /* 0x000000d900077308 */ /* 0x000ea20000001800 */
[----:B------:R-:W-:Y:S02]  /*bde0*/  VIADD R6, R217, 0x300402 ;  /* 0x00300402d9067836 */ /* 0x000fe40000000000 */
[----:B------:R0:W-:Y:S03]  /*bdf0*/  STL.64 [R1+0x1010], R216 ;  /* 0x001010d801007387 */ /* 0x0001e60000100a00 */
[----:B------:R-:W-:Y:S01]  /*be00*/  FSETP.GEU.AND P0, PT, |R6|, 5.8789094863358348022e-39, PT ;  /* 0x004004020600780b */ /* 0x000fe20003f0e200 */
[----:B--2---:R-:W-:-:S08]  /*be10*/  DFMA R2, -R216, R6, 1 ;  /* 0x3ff00000d802742b */ /* 0x004fd00000000106 */
[----:B------:R-:W-:-:S08]  /*be20*/  DFMA R2, R2, R2, R2 ;  /* 0x000000020202722b */ /* 0x000fd00000000002 */
[----:B------:R-:W-:-:S08]  /*be30*/  DFMA R2, R6, R2, R6 ;  /* 0x000000020602722b */ /* 0x000fd00000000006 */
[----:B------:R-:W-:-:S08]  /*be40*/  DFMA R4, -R216, R2, 1 ;  /* 0x3ff00000d804742b */ /* 0x000fd00000000102 */
[----:B------:R-:W-:Y:S01]  /*be50*/  DFMA R2, R2, R4, R2 ;  /* 0x000000040202722b */ /* 0x000fe20000000002 */
[----:B0-----:R-:W-:Y:S10]  /*be60*/  @P0 BRA `(.L_x_92) ;  /* 0x0000000000200947 */ /* 0x001ff40003800000 */
        /* <DEDUP_REMOVED lines=8> */
.L_x_92:
[----:B------:R-:W-:Y:S05]  /*bef0*/  BSYNC.RECONVERGENT B1 ;  /* 0x0000000000017941 */ /* 0x000fea0003800200 */
.L_x_91:
[----:B------:R-:W-:Y:S01]  /*bf00*/  DMUL R40, R244, R36 ;  /* 0x00000024f4287228 */ /* 0x000fe20000000000 */
[----:B------:R0:W-:Y:S01]  /*bf10*/  STL.64 [R1+0x12f0], R2 ;  /* 0x0012f00201007387 */ /* 0x0001e20000100a00 */
[----:B------:R-:W-:Y:S01]  /*bf20*/  DADD R6, -RZ, -R118 ;  /* 0x00000000ff067229 */ /* 0x000fe20000000976 */
[----:B------:R-:W-:Y:S01]  /*bf30*/  BSSY.RECONVERGENT B1, `(.L_x_93) ;  /* 0x000001d000017945 */ /* 0x000fe20003800200 */
[----:B------:R-:W-:Y:S01]  /*bf40*/  DADD R130, -RZ, -R2 ;  /* 0x00000000ff827229 */ /* 0x000fe20000000902 */
[----:B------:R0:W-:Y:S03]  /*bf50*/  STL.64 [R1+0x17a0], R2 ;  /* 0x0017a00201007387 */ /* 0x0001e60000100a00 */
[----:B------:R-:W-:Y:S01]  /*bf60*/  DFMA R10, -R36, R40, RZ ;  /* 0x00000028240a722b */ /* 0x000fe200000001ff */
[----:B------:R0:W-:Y:S04]  /*bf70*/  STL.64 [R1+0x16a8], R40 ;  /* 0x0016a82801007387 */ /* 0x0001e80000100a00 */
[----:B------:R0:W-:Y:S03]  /*bf80*/  STL.64 [R1+0x1110], R40 ;  /* 0x0011102801007387 */ /* 0x0001e60000100a00 */
[----:B------:R-:W-:Y:S01]  /*bf90*/  DADD R4, -R118, R10 ;  /* 0x0000000076047229 */ /* 0x000fe2000000010a */
[----:B------:R0:W-:Y:S01]  /*bfa0*/  STL.64 [R1+0x15a0], R10 ;  /* 0x0015a00a01007387 */ /* 0x0001e20000100a00 */
[----:B------:R-:W-:-:S03]  /*bfb0*/  DSETP.GT.AND P0, PT, R10, RZ, PT ;  /* 0x000000ff0a00722a */ /* 0x000fc60003f04000 */
[----:B------:R0:W-:Y:S04]  /*bfc0*/  STL.64 [R1+0xea8], R130 ;  /* 0x000ea88201007387 */ /* 0x0001e80000100a00 */
[----:B------:R0:W-:Y:S01]  /*bfd0*/  STL.64 [R1+0x1188], R10 ;  /* 0x0011880a01007387 */ /* 0x0001e20000100a00 */
[----:B------:R-:W-:Y:S02]  /*bfe0*/  FSEL R215, R7, R5, P0 ;  /* 0x0000000507d77208 */ /* 0x000fe40000000000 */
[----:B------:R-:W-:Y:S02]  /*bff0*/  FSEL R214, R6, R4, P0 ;  /* 0x0000000406d67208 */ /* 0x000fe40000000000 */
[----:B------:R-:W2:Y:S01]  /*c000*/  MUFU.RCP64H R9, R215 ;  /* 0x000000d700097308 */ /* 0x000ea20000001800 */
[----:B------:R-:W-:-:S02]  /*c010*/  VIADD R8, R215, 0x300402 ;  /* 0x00300402d7087836 */ /* 0x000fc40000000000 */
        /* <DEDUP_REMOVED lines=14> */
.L_x_94:
[----:B------:R-:W-:Y:S05]  /*c100*/  BSYNC.RECONVERGENT B1 ;  /* 0x0000000000017941 */ /* 0x000fea0003800200 */
.L_x_93:
        /* <DEDUP_REMOVED lines=17> */
[----:B------:R-:W-:-:S02]  /*c220*/  IADD3 R6, PT, PT, R213, 0x300402, RZ ;  /* 0x00300402d5067810 */ /* 0x000fc40007ffe0ff */
[----:B------:R0:W-:Y:S02]  /*c230*/  STL.64 [R1+0x1020], R212 ;  /* 0x001020d401007387 */ /* 0x0001e40000100a00 */
[----:B------:R-:W-:Y:S02]  /*c240*/  FSETP.GEU.AND P0, PT, |R6|, 5.8789094863358348022e-39, PT ;  /* 0x004004020600780b */ /* 0x000fe40003f0e200 */
        /* <DEDUP_REMOVED lines=14> */
.L_x_96:
[----:B------:R-:W-:Y:S05]  /*c330*/  BSYNC.RECONVERGENT B1 ;  /* 0x0000000000017941 */ /* 0x000fea0003800200 */
.L_x_95:
        /* <DEDUP_REMOVED lines=32> */
.L_x_98:
[----:B------:R-:W-:Y:S05]  /*c540*/  BSYNC.RECONVERGENT B1 ;  /* 0x0000000000017941 */ /* 0x000fea0003800200 */
.L_x_97:
[----:B------:R-:W-:Y:S01]  /*c550*/  DMUL R42, R238, R34 ;  /* 0x00000022ee2a7228 */ /* 0x000fe20000000000 */
[----:B------:R-:W-:Y:S01]  /*c560*/  STL.64 [R1+0x1308], R122 ;  /* 0x0013087a01007387 */ /* 0x000fe20000100a00 */
[----:B------:R-:W-:Y:S01]  /*c570*/  DADD R4, -RZ, -R118 ;  /* 0x00000000ff047229 */ /* 0x000fe20000000976 */
[----:B------:R-:W-:Y:S02]  /*c580*/  BSSY.RECONVERGENT B1, `(.L_x_99) ;  /* 0x000001f000017945 */ /* 0x000fe40003800200 */
[----:B------:R-:W-:Y:S03]  /*c590*/  STL.64 [R1+0x1798], R122 ;  /* 0x0017987a01007387 */ /* 0x000fe60000100a00 */
[----:B------:R-:W-:Y:S01]  /*c5a0*/  DFMA R6, -R34, R42, RZ ;  /* 0x0000002a2206722b */ /* 0x000fe200000001ff */
[----:B------:R-:W-:Y:S04]  /*c5b0*/  STL.64 [R1+0x1688], R42 ;  /* 0x0016882a01007387 */ /* 0x000fe80000100a00 */
[----:B------:R-:W-:Y:S03]  /*c5c0*/  STL.64 [R1+0x1128], R42 ;  /* 0x0011282a01007387 */ /* 0x000fe60000100a00 */
[----:B------:R-:W-:Y:S01]  /*c5d0*/  DADD R2, -R118, R6 ;  /* 0x0000000076027229 */ /* 0x000fe20000000106 */
[----:B------:R-:W-:Y:S01]  /*c5e0*/  STL.64 [R1+0x1588], R6 ;  /* 0x0015880601007387 */ /* 0x000fe20000100a00 */
[----:B------:R-:W-:-:S03]  /*c5f0*/  DSETP.GT.AND P0, PT, R6, RZ, PT ;  /* 0x000000ff0600722a */ /* 0x000fc60003f04000 */
[----:B------:R0:W-:Y:S05]  /*c600*/  STL.64 [R1+0x11a0], R6 ;  /* 0x0011a00601007387 */ /* 0x0001ea0000100a00 */
[----:B------:R-:W-:Y:S02]  /*c610*/  FSEL R209, R5, R3, P0 ;  /* 0x0000000305d17208 */ /* 0x000fe40000000000 */
[----:B------:R-:W-:Y:S01]  /*c620*/  FSEL R208, R4, R2, P0 ;  /* 0x0000000204d07208 */ /* 0x000fe20000000000 */
[----:B------:R-:W-:Y:S01]  /*c630*/  DADD R4, -RZ, -R122 ;  /* 0x00000000ff047229 */ /* 0x000fe2000000097a */
[----:B------:R-:W2:Y:S01]  /*c640*/  MUFU.RCP64H R41, R209 ;  /* 0x000000d100297308 */ /* 0x000ea20000001800 */
[----:B------:R-:W-:-:S02]  /*c650*/  IADD3 R40, PT, PT, R209, 0x300402, RZ ;  /* 0x00300402d1287810 */ /* 0x000fc40007ffe0ff */
[----:B------:R3:W-:Y:S02]  /*c660*/  STL.64 [R1+0x1030], R208 ;  /* 0x001030d001007387 */ /* 0x0007e40000100a00 */
[----:B------:R-:W-:Y:S02]  /*c670*/  FSETP.GEU.AND P0, PT, |R40|, 5.8789094863358348022e-39, PT ;  /* 0x004004022800780b */ /* 0x000fe40003f0e200 */
[----:B------:R3:W-:Y:S01]  /*c680*/  STL.64 [R1+0xec0], R4 ;  /* 0x000ec00401007387 */ /* 0x0007e20000100a00 */
        /* <DEDUP_REMOVED lines=14> */
.L_x_100:
[----:B------:R-:W-:Y:S05]  /*c770*/  BSYNC.RECONVERGENT B1 ;  /* 0x0000000000017941 */ /* 0x000fea0003800200 */
.L_x_99:
        /* <DEDUP_REMOVED lines=13> */
[----:B------:R-:W-:Y:S02]  /*c850*/  FSEL R206, R40, R6, P0 ;  /* 0x0000000628ce7208 */ /* 0x000fe40000000000 */
[----:B------:R-:W2:Y:S01]  /*c860*/  MUFU.RCP64H R45, R207 ;  /* 0x000000cf002d7308 */ /* 0x000ea20000001800 */
[----:B------:R-:W-:-:S02]  /*c870*/  VIADD R44, R207, 0x300402 ;  /* 0x00300402cf2c7836 */ /* 0x000fc40000000000 */
[----:B------:R3:W-:Y:S03]  /*c880*/  STL.64 [R1+0x1038], R206 ;  /* 0x001038ce01007387 */ /* 0x0007e60000100a00 */
[----:B------:R-:W-:Y:S01]  /*c890*/  FSETP.GEU.AND P0, PT, |R44|, 5.8789094863358348022e-39, PT ;  /* 0x004004022c00780b */ /* 0x000fe20003f0e200 */
[----:B--2---:R-:W-:-:S08]  /*c8a0*/  DFMA R6, -R206, R44, 1 ;  /* 0x3ff00000ce06742b */ /* 0x004fd0000000012c */
[----:B------:R-:W-:Y:S02]  /*c8b0*/  DFMA R40, R6, R6, R6 ;  /* 0x000000060628722b */ /* 0x000fe40000000006 */
[----:B------:R-:W-:-:S06]  /*c8c0*/  DADD R6, -RZ, -R2 ;  /* 0x00000000ff067229 */ /* 0x000fcc0000000902 */
[----:B------:R-:W-:Y:S01]  /*c8d0*/  DFMA R40, R44, R40, R44 ;  /* 0x000000282c28722b */ /* 0x000fe2000000002c */
[----:B------:R3:W-:Y:S07]  /*c8e0*/  STL.64 [R1+0xec8], R6 ;  /* 0x000ec80601007387 */ /* 0x0007ee0000100a00 */
        /* <DEDUP_REMOVED lines=9> */
.L_x_102:
[----:B------:R-:W-:Y:S05]  /*c980*/  BSYNC.RECONVERGENT B1 ;  /* 0x0000000000017941 */ /* 0x000fea0003800200 */
.L_x_101:
        /* <DEDUP_REMOVED lines=34> */
.L_x_104:
[----:B------:R-:W-:Y:S05]  /*cbb0*/  BSYNC.RECONVERGENT B1 ;  /* 0x0000000000017941 */ /* 0x000fea0003800200 */
.L_x_103:
        /* <DEDUP_REMOVED lines=32> */
.L_x_106:
[----:B------:R-:W-:Y:S05]  /*cdc0*/  BSYNC.RECONVERGENT B1 ;  /* 0x0000000000017941 */ /* 0x000fea0003800200 */
.L_x_105:
        /* <DEDUP_REMOVED lines=34> */
.L_x_108:
[----:B------:R-:W-:Y:S05]  /*cff0*/  BSYNC.RECONVERGENT B1 ;  /* 0x0000000000017941 */ /* 0x000fea0003800200 */
.L_x_107:
        /* <DEDUP_REMOVED lines=32> */
.L_x_110:
[----:B------:R-:W-:Y:S05]  /*d200*/  BSYNC.RECONVERGENT B1 ;  /* 0x0000000000017941 */ /* 0x000fea0003800200 */
.L_x_109:
        /* <DEDUP_REMOVED lines=34> */
.L_x_112:
[----:B------:R-:W-:Y:S05]  /*d430*/  BSYNC.RECONVERGENT B1 ;  /* 0x0000000000017941 */ /* 0x000fea0003800200 */
.L_x_111:
        /* <DEDUP_REMOVED lines=32> */
.L_x_114:
[----:B------:R-:W-:Y:S05]  /*d640*/  BSYNC.RECONVERGENT B1 ;  /* 0x0000000000017941 */ /* 0x000fea0003800200 */
.L_x_113:
        /* <DEDUP_REMOVED lines=34> */
.L_x_116:
[----:B------:R-:W-:Y:S05]  /*d870*/  BSYNC.RECONVERGENT B1 ;  /* 0x0000000000017941 */ /* 0x000fea0003800200 */
.L_x_115:
[----:B------:R-:W-:Y:S01]  /*d880*/  DMUL R62, R220, R12 ;  /* 0x0000000cdc3e7228 */ /* 0x000fe20000000000 */
[----:B------:R0:W-:Y:S01]  /*d890*/  STL.64 [R1+0x1350], R2 ;  /* 0x0013500201007387 */ /* 0x0001e20000100a00 */
[----:B------:R-:W-:Y:S01]  /*d8a0*/  DADD R56, -RZ, -R118 ;  /* 0x00000000ff387229 */ /* 0x000fe20000000976 */
[----:B------:R-:W-:Y:S02]  /*d8b0*/  BSSY.RECONVERGENT B1, `(.L_x_117) ;  /* 0x000001d000017945 */ /* 0x000fe40003800200 */
[----:B------:R0:W-:Y:S03]  /*d8c0*/  STL.64 [R1+0x1710], R2 ;  /* 0x0017100201007387 */ /* 0x0001e60000100a00 */
[----:B------:R-:W-:Y:S01]  /*d8d0*/  DFMA R60, -R12, R62, RZ ;  /* 0x0000003e0c3c722b */ /* 0x000fe200000001ff */
[----:B------:R0:W-:Y:S04]  /*d8e0*/  STL.64 [R1+0x1640], R62 ;  /* 0x0016403e01007387 */ /* 0x0001e80000100a00 */
[----:B------:R0:W-:Y:S03]  /*d8f0*/  STL.64 [R1+0x1170], R62 ;  /* 0x0011703e01007387 */ /* 0x0001e60000100a00 */
[----:B------:R-:W-:Y:S01]  /*d900*/  DADD R54, -R118, R60 ;  /* 0x0000000076367229 */ /* 0x000fe2000000013c */
[----:B------:R0:W-:Y:S01]  /*d910*/  STL.64 [R1+0x1538], R60 ;  /* 0x0015383c01007387 */ /* 0x0001e20000100a00 */
        /* <DEDUP_REMOVED lines=10> */
[----:B------:R-:W-:Y:S02]  /*d9c0*/  DFMA R58, R56, R54, R56 ;  /* 0x00000036383a722b */ /* 0x000fe40000000038 */
[----:B------:R-:W-:-:S06]  /*d9d0*/  DADD R54, -RZ, -R2 ;  /* 0x00000000ff367229 */ /* 0x000fcc0000000902 */
[----:B------:R-:W-:Y:S01]  /*d9e0*/  DFMA R122, -R190, R58, 1 ;  /* 0x3ff00000be7a742b */ /* 0x000fe2000000013a */
[----:B------:R0:W-:Y:S07]  /*d9f0*/  STL.64 [R1+0xf08], R54 ;  /* 0x000f083601007387 */ /* 0x0001ee0000100a00 */
[----:B------:R-:W-:Y:S01]  /*da00*/  DFMA R122, R58, R122, R58 ;  /* 0x0000007a3a7a722b */ /* 0x000fe2000000003a */
[----:B------:R-:W-:Y:S10]  /*da10*/  @P0 BRA `(.L_x_118) ;  /* 0x0000000000180947 */ /* 0x000ff40003800000 */
[----:B------:R-:W-:Y:S01]  /*da20*/  LOP3.LUT R0, R191, 0x7fffffff, RZ, 0xc0, !PT ;  /* 0x7fffffffbf007812 */ /* 0x000fe200078ec0ff */
[----:B------:R-:W-:Y:S01]  /*da30*/  IMAD.MOV.U32 R120, RZ, RZ, R190 ;  /* 0x000000ffff787224 */ /* 0x000fe200078e00be */
[----:B------:R-:W-:Y:S01]  /*da40*/  MOV R126, 0xda80 ;  /* 0x0000da80007e7802 */ /* 0x000fe20000000f00 */
[----:B------:R-:W-:Y:S02]  /*da50*/  IMAD.MOV.U32 R121, RZ, RZ, R191 ;  /* 0x000000ffff797224 */ /* 0x000fe400078e00bf */
[----:B------:R-:W-:-:S07]  /*da60*/  VIADD R0, R0, 0xfff00000 ;  /* 0xfff0000000007836 */ /* 0x000fce0000000000 */
[----:B01----:R-:W-:Y:S05]  /*da70*/  CALL.REL.NOINC `($__internal_0_$__cuda_sm20_dblrcp_rn_slowpath_v3) ;  /* 0x0000020c008c7944 */ /* 0x003fea0003c00000 */
.L_x_118:
[----:B------:R-:W-:Y:S05]  /*da80*/  BSYNC.RECONVERGENT B1 ;  /* 0x0000000000017941 */ /* 0x000fea0003800200 */
.L_x_117:
[----:B------:R-:W-:Y:S01]  /*da90*/  DMUL R58, R218, R14 ;  /* 0x0000000eda3a7228 */ /* 0x000fe20000000000 */
[----:B------:R-:W-:Y:S01]  /*daa0*/  STL.64 [R1+0x1358], R122 ;  /* 0x0013587a01007387 */ /* 0x000fe20000100a00 */
[----:B------:R-:W-:Y:S01]  /*dab0*/  DADD R56, -RZ, -R118 ;  /* 0x00000000ff387229 */ /* 0x000fe20000000976 */
[----:B------:R-:W-:Y:S02]  /*dac0*/  BSSY.RECONVERGENT B1, `(.L_x_119) ;  /* 0x000001e000017945 */ /* 0x000fe40003800200 */
[----:B------:R-:W-:Y:S03]  /*dad0*/  STL.64 [R1+0x1718], R122 ;  /* 0x0017187a01007387 */ /* 0x000fe60000100a00 */
[----:B0-----:R-:W-:Y:S01]  /*dae0*/  DFMA R60, -R14, R58, RZ ;  /* 0x0000003a0e3c722b */ /* 0x001fe200000001ff */
[----:B------:R-:W-:Y:S04]  /*daf0*/  STL.64 [R1+0x1638], R58 ;  /* 0x0016383a01007387 */ /* 0x000fe80000100a00 */
[----:B------:R-:W-:Y:S03]  /*db00*/  STL.64 [R1+0x1178], R58 ;  /* 0x0011783a01007387 */ /* 0x000fe60000100a00 */
[----:B------:R-:W-:Y:S01]  /*db10*/  DADD R2, -R118, R60 ;  /* 0x0000000076027229 */ /* 0x000fe2000000013c */
[----:B------:R0:W-:Y:S01]  /*db20*/  STL.64 [R1+0x15b0], R60 ;  /* 0x0015b03c01007387 */ /* 0x0001e20000100a00 */
[----:B------:R-:W-:-:S08]  /*db30*/  DSETP.GT.AND P0, PT, R60, RZ, PT ;  /* 0x000000ff3c00722a */ /* 0x000fd00003f04000 */
[----:B------:R-:W-:Y:S02]  /*db40*/  FSEL R189, R57, R3, P0 ;  /* 0x0000000339bd7208 */ /* 0x000fe40000000000 */
[----:B------:R-:W-:Y:S02]  /*db50*/  FSEL R188, R56, R2, P0 ;  /* 0x0000000238bc7208 */ /* 0x000fe40000000000 */
        /* <DEDUP_REMOVED lines=8> */
[----:B------:R-:W-:Y:S02]  /*dbe0*/  DFMA R60, R56, R60, R56 ;  /* 0x0000003c383c722b */ /* 0x000fe40000000038 */
[----:B------:R-:W-:-:S07]  /*dbf0*/  DADD R56, -RZ, -R122 ;  /* 0x00000000ff387229 */ /* 0x000fce000000097a */
[----:B------:R3:W-:Y:S01]  /*dc00*/  STL.64 [R1+0xf10], R56 ;  /* 0x000f103801007387 */ /* 0x0007e20000100a00 */
[----:B------:R-:W-:Y:S05]  /*dc10*/  @P0 BRA `(.L_x_120) ;  /* 0x0000000000200947 */ /* 0x000fea0003800000 */
[----:B------:R-:W-:Y:S01]  /*dc20*/  LOP3.LUT R0, R189, 0x7fffffff, RZ, 0xc0, !PT ;  /* 0x7fffffffbd007812 */ /* 0x000fe200078ec0ff */
[----:B------:R-:W-:Y:S01]  /*dc30*/  IMAD.MOV.U32 R120, RZ, RZ, R188 ;  /* 0x000000ffff787224 */ /* 0x000fe200078e00bc */
[----:B------:R-:W-:Y:S01]  /*dc40*/  MOV R126, 0xdc80 ;  /* 0x0000dc80007e7802 */ /* 0x000fe20000000f00 */
[----:B------:R-:W-:Y:S02]  /*dc50*/  IMAD.MOV.U32 R121, RZ, RZ, R189 ;  /* 0x000000ffff797224 */ /* 0x000fe400078e00bd */
[----:B------:R-:W-:-:S07]  /*dc60*/  VIADD R0, R0, 0xfff00000 ;  /* 0xfff0000000007836 */ /* 0x000fce0000000000 */
[----:B-1-3--:R-:W-:Y:S05]  /*dc70*/  CALL.REL.NOINC `($__internal_0_$__cuda_sm20_dblrcp_rn_slowpath_v3) ;  /* 0x0000020c000c7944 */ /* 0x00afea0003c00000 */
[----:B------:R-:W-:Y:S01]  /*dc80*/  IMAD.MOV.U32 R60, RZ, RZ, R122 ;  /* 0x000000ffff3c7224 */ /* 0x000fe200078e007a */
[----:B------:R-:W-:-:S07]  /*dc90*/  MOV R61, R123 ;  /* 0x0000007b003d7202 */ /* 0x000fce0000000f00 */
.L_x_120:
[----:B------:R-:W-:Y:S05]  /*dca0*/  BSYNC.RECONVERGENT B1 ;  /* 0x0000000000017941 */ /* 0x000fea0003800200 */
.L_x_119:
[----:B------:R-:W-:Y:S01]  /*dcb0*/  DMUL R62, R216, R130 ;  /* 0x00000082d83e7228 */ /* 0x000fe20000000000 */
[----:B------:R-:W-:Y:S01]  /*dcc0*/  STL.64 [R1+0x1360], R60 ;  /* 0x0013603c01007387 */ /* 0x000fe20000100a00 */
[----:B------:R-:W-:Y:S05]  /*dcd0*/  BSSY.RECONVERGENT B1, `(.L_x_121) ;  /* 0x000001e000017945 */ /* 0x000fea0003800200 */
[----:B------:R-:W-:Y:S01]  /*dce0*/  STL.64 [R1+0x1630], R62 ;  /* 0x0016303e01007387 */ /* 0x000fe20000100a00 */
[----:B------:R-:W-:-:S03]  /*dcf0*/  DMUL R2, R130, R62 ;  /* 0x0000003e82027228 */ /* 0x000fc60000000000 */
[----:B------:R-:W-:Y:S04]  /*dd00*/  STL.64 [R1+0x1180], R62 ;  /* 0x0011803e01007387 */ /* 0x000fe80000100a00 */
[----:B------:R0:W-:Y:S02]  /*dd10*/  STL.64 [R1+0x1720], R2 ;  /* 0x0017200201007387 */ /* 0x0001e40000100a00 */
[----:B0-----:R-:W-:-:S08]  /*dd20*/  DADD R2, -R2, 2 ;  /* 0x4000000002027429 */ /* 0x001fd00000000100 */
[----:B------:R-:W-:Y:S02]  /*dd30*/  DSETP.GEU.AND P0, PT, R2, RZ, PT ;  /* 0x000000ff0200722a */ /* 0x000fe40003f0e000 */
[----:B------:R-:W-:-:S10]  /*dd40*/  DADD R2, R118, R2 ;  /* 0x0000000076027229 */ /* 0x000fd40000000002 */
[----:B------:R-:W-:Y:S02]  /*dd50*/  FSEL R187, R119, R3, !P0 ;  /* 0x0000000377bb7208 */ /* 0x000fe40004000000 */
[----:B------:R-:W-:Y:S02]  /*dd60*/  FSEL R186, R118, R2, !P0 ;  /* 0x0000000276ba7208 */ /* 0x000fe40004000000 */
[----:B------:R-:W0:Y:S01]  /*dd70*/  MUFU.RCP64H R3, R187 ;  /* 0x000000bb00037308 */ /* 0x000e220000001800 */
[----:B------:R-:W-:Y:S02]  /*dd80*/  VIADD R2, R187, 0x300402 ;  /* 0x00300402bb027836 */ /* 0x000fe40000000000 */
[----:B------:R2:W-:Y:S03]  /*dd90*/  STL.64 [R1+0x1088], R186 ;  /* 0x001088ba01007387 */ /* 0x0005e60000100a00 */
[----:B------:R-:W-:Y:S01]  /*dda0*/  FSETP.GEU.AND P0, PT, |R2|, 5.8789094863358348022e-39, PT ;  /* 0x004004020200780b */ /* 0x000fe20003f0e200 */
[----:B0-----:R-:W-:-:S08]  /*ddb0*/  DFMA R58, -R186, R2, 1 ;  /* 0x3ff00000ba3a742b */ /* 0x001fd00000000102 */
[----:B------:R-:W-:-:S08]  /*ddc0*/  DFMA R58, R58, R58, R58 ;  /* 0x0000003a3a3a722b */ /* 0x000fd0000000003a */
[----:B------:R-:W-:-:S08]  /*ddd0*/  DFMA R2, R2, R58, R2 ;  /* 0x0000003a0202722b */ /* 0x000fd00000000002 */
[----:B------:R-:W-:-:S08]  /*dde0*/  DFMA R58, -R186, R2, 1 ;  /* 0x3ff00000ba3a742b */ /* 0x000fd00000000102 */
        /* <DEDUP_REMOVED lines=9> */
[----:B-123--:R-:W-:Y:S05]  /*de80*/  CALL.REL.NOINC `($__internal_0_$__cuda_sm20_dblrcp_rn_slowpath_v3) ;  /* 0x0000020800887944 */ /* 0x00efea0003c00000 */
[----:B------:R-:W-:Y:S01]  /*de90*/  MOV R2, R122 ;  /* 0x0000007a00027202 */ /* 0x000fe20000000f00 */
[----:B------:R-:W-:-:S07]  /*dea0*/  IMAD.MOV.U32 R3, RZ, RZ, R123 ;  /* 0x000000ffff037224 */ /* 0x000fce00078e007b */
.L_x_122:
[----:B------:R-:W-:Y:S05]  /*deb0*/  BSYNC.RECONVERGENT B1 ;  /* 0x0000000000017941 */ /* 0x000fea0003800200 */
.L_x_121:
[----:B------:R-:W-:Y:S01]  /*dec0*/  DMUL R66, R214, R8 ;  /* 0x00000008d6427228 */ /* 0x000fe20000000000 */
[----:B------:R-:W-:Y:S01]  /*ded0*/  STL.64 [R1+0x1368], R2 ;  /* 0x0013680201007387 */ /* 0x000fe20000100a00 */
[----:B------:R-:W-:Y:S03]  /*dee0*/  BSSY.RECONVERGENT B1, `(.L_x_123) ;  /* 0x000001f000017945 */ /* 0x000fe60003800200 */
[----:B------:R-:W-:Y:S03]  /*def0*/  STL.64 [R1+0xf20], R2 ;  /* 0x000f200201007387 */ /* 0x000fe60000100a00 */
[----:B------:R-:W-:Y:S01]  /*df00*/  DMUL R62, R8, R66 ;  /* 0x00000042083e7228 */ /* 0x000fe20000000000 */
[----:B------:R-:W-:Y:S04]  /*df10*/  STL.64 [R1+0x1628], R66 ;  /* 0x0016284201007387 */ /* 0x000fe80000100a00 */
        /* <DEDUP_REMOVED lines=15> */
[----:B------:R-:W-:Y:S01]  /*e010*/  DFMA R64, R64, R62, R64 ;  /* 0x0000003e4040722b */ /* 0x000fe20000000040 */
[----:B------:R-:W-:Y:S02]  /*e020*/  IMAD.MOV.U32 R62, RZ, RZ, R2 ;  /* 0x000000ffff3e7224 */ /* 0x000fe400078e0002 */
[----:B------:R-:W-:Y:S01]  /*e030*/  IMAD.MOV.U32 R63, RZ, RZ, R3 ;  /* 0x000000ffff3f7224 */ /* 0x000fe200078e0003 */
[----:B----4-:R-:W-:Y:S07]  /*e040*/  @P0 BRA `(.L_x_124) ;  /* 0x0000000000200947 */ /* 0x010fee0003800000 */
[----:B------:R-:W-:Y:S01]  /*e050*/  LOP3.LUT R0, R185, 0x7fffffff, RZ, 0xc0, !PT ;  /* 0x7fffffffb9007812 */ /* 0x000fe200078ec0ff */
[----:B------:R-:W-:Y:S01]  /*e060*/  IMAD.MOV.U32 R121, RZ, RZ, R185 ;  /* 0x000000ffff797224 */ /* 0x000fe200078e00b9 */
[----:B------:R-:W-:Y:S02]  /*e070*/  MOV R120, R184 ;  /* 0x000000b800787202 */ /* 0x000fe40000000f00 */
[----:B------:R-:W-:Y:S01]  /*e080*/  MOV R126, 0xe0b0 ;  /* 0x0000e0b0007e7802 */ /* 0x000fe20000000f00 */
[----:B------:R-:W-:-:S07]  /*e090*/  VIADD R0, R0, 0xfff00000 ;  /* 0xfff0000000007836 */ /* 0x000fce0000000000 */
[----:B-123--:R-:W-:Y:S05]  /*e0a0*/  CALL.REL.NOINC `($__internal_0_$__cuda_sm20_dblrcp_rn_slowpath_v3) ;  /* 0x0000020800007944 */ /* 0x00efea0003c00000 */
[----:B------:R-:W-:Y:S02]  /*e0b0*/  IMAD.MOV.U32 R64, RZ, RZ, R122 ;  /* 0x000000ffff407224 */ /* 0x000fe400078e007a */
[----:B------:R-:W-:-:S07]  /*e0c0*/  IMAD.MOV.U32 R65, RZ, RZ, R123 ;  /* 0x000000ffff417224 */ /* 0x000fce00078e007b */
.L_x_124:
[----:B------:R-:W-:Y:S05]  /*e0d0*/  BSYNC.RECONVERGENT B1 ;  /* 0x0000000000017941 */ /* 0x000fea0003800200 */
.L_x_123:
        /* <DEDUP_REMOVED lines=14> */
[----:B------:R-:W-:Y:S02]  /*e1c0*/  IADD3 R2, PT, PT, R183, 0x300402, RZ ;  /* 0x00300402b7027810 */ /* 0x000fe40007ffe0ff */
[----:B------:R4:W-:Y:S02]  /*e1d0*/  STL.64 [R1+0x1098], R182 ;  /* 0x001098b601007387 */ /* 0x0009e40000100a00 */
[----:B------:R-:W-:Y:S02]  /*e1e0*/  FSETP.GEU.AND P0, PT, |R2|, 5.8789094863358348022e-39, PT ;  /* 0x004004020200780b */ /* 0x000fe40003f0e200 */
[----:B0-----:R-:W-:-:S08]  /*e1f0*/  DFMA R66, -R182, R2, 1 ;  /* 0x3ff00000b642742b */ /* 0x001fd00000000102 */
[----:B------:R-:W-:-:S08]  /*e200*/  DFMA R66, R66, R66, R66 ;  /* 0x000000424242722b */ /* 0x000fd00000000042 */
[----:B------:R-:W-:-:S08]  /*e210*/  DFMA R66, R2, R66, R2 ;  /* 0x000000420242722b */ /* 0x000fd00000000002 */
[----:B------:R-:W-:-:S08]  /*e220*/  DFMA R2, -R182, R66, 1 ;  /* 0x3ff00000b602742b */ /* 0x000fd00000000142 */
[----:B------:R-:W-:Y:S01]  /*e230*/  DFMA R2, R66, R2, R66 ;  /* 0x000000024202722b */ /* 0x000fe20000000042 */
[----:B----4-:R-:W-:Y:S10]  /*e240*/  @P0 BRA `(.L_x_126) ;  /* 0x0000000000200947 */ /* 0x010ff40003800000 */
[----:B------:R-:W-:Y:S01]  /*e250*/  LOP3.LUT R0, R183, 0x7fffffff, RZ, 0xc0, !PT ;  /* 0x7fffffffb7007812 */ /* 0x000fe200078ec0ff */
[----:B------:R-:W-:Y:S01]  /*e260*/  IMAD.MOV.U32 R120, RZ, RZ, R182 ;  /* 0x000000ffff787224 */ /* 0x000fe200078e00b6 */
[----:B------:R-:W-:Y:S01]  /*e270*/  MOV R126, 0xe2b0 ;  /* 0x0000e2b0007e7802 */ /* 0x000fe20000000f00 */
[----:B------:R-:W-:Y:S02]  /*e280*/  IMAD.MOV.U32 R121, RZ, RZ, R183 ;  /* 0x000000ffff797224 */ /* 0x000fe400078e00b7 */
[----:B------:R-:W-:-:S07]  /*e290*/  VIADD R0, R0, 0xfff00000 ;  /* 0xfff0000000007836 */ /* 0x000fce0000000000 */
[----:B-123--:R-:W-:Y:S05]  /*e2a0*/  CALL.REL.NOINC `($__internal_0_$__cuda_sm20_dblrcp_rn_slowpath_v3) ;  /* 0x0000020400807944 */ /* 0x00efea0003c00000 */
[----:B------:R-:W-:Y:S01]  /*e2b0*/  IMAD.MOV.U32 R2, RZ, RZ, R122 ;  /* 0x000000ffff027224 */ /* 0x000fe200078e007a */
[----:B------:R-:W-:-:S07]  /*e2c0*/  MOV R3, R123 ;  /* 0x0000007b00037202 */ /* 0x000fce0000000f00 */
.L_x_126:
[----:B------:R-:W-:Y:S05]  /*e2d0*/  BSYNC.RECONVERGENT B1 ;  /* 0x0000000000017941 */ /* 0x000fea0003800200 */
.L_x_125:
        /* <DEDUP_REMOVED lines=33> */
.L_x_128:
[----:B------:R-:W-:Y:S05]  /*e4f0*/  BSYNC.RECONVERGENT B1 ;  /* 0x0000000000017941 */ /* 0x000fea0003800200 */
.L_x_127:
        /* <DEDUP_REMOVED lines=31> */
.L_x_130:
[----:B------:R-:W-:Y:S05]  /*e6f0*/  BSYNC.RECONVERGENT B1 ;  /* 0x0000000000017941 */ /* 0x000fea0003800200 */
.L_x_129:
        /* <DEDUP_REMOVED lines=27> */
[----:B------:R-:W-:Y:S01]  /*e8b0*/  MOV R126, 0xe8f0 ;  /* 0x0000e8f0007e7802 */ /* 0x000fe20000000f00 */
[----:B------:R-:W-:Y:S01]  /*e8c0*/  IMAD.MOV.U32 R121, RZ, RZ, R177 ;  /* 0x000000ffff797224 */ /* 0x000fe200078e00b1 */
[----:B------:R-:W-:-:S07]  /*e8d0*/  IADD3 R0, PT, PT, R0, -0x100000, RZ ;  /* 0xfff0000000007810 */ /* 0x000fce0007ffe0ff */
[----:B-123--:R-:W-:Y:S05]  /*e8e0*/  CALL.REL.NOINC `($__internal_0_$__cuda_sm20_dblrcp_rn_slowpath_v3) ;  /* 0x000001fc00f07944 */ /* 0x00efea0003c00000 */
[----:B------:R-:W-:Y:S02]  /*e8f0*/  IMAD.MOV.U32 R72, RZ, RZ, R122 ;  /* 0x000000ffff487224 */ /* 0x000fe400078e007a */
[----:B------:R-:W-:-:S07]  /*e900*/  IMAD.MOV.U32 R73, RZ, RZ, R123 ;  /* 0x000000ffff497224 */ /* 0x000fce00078e007b */
.L_x_132:
[----:B------:R-:W-:Y:S05]  /*e910*/  BSYNC.RECONVERGENT B1 ;  /* 0x0000000000017941 */ /* 0x000fea0003800200 */
.L_x_131:
        /* <DEDUP_REMOVED lines=31> */
.L_x_134:
[----:B------:R-:W-:Y:S05]  /*eb10*/  BSYNC.RECONVERGENT B1 ;  /* 0x0000000000017941 */ /* 0x000fea0003800200 */
.L_x_133:
        /* <DEDUP_REMOVED lines=22> */
[----:B------:R-:W-:Y:S01]  /*ec80*/  MOV R74, R2 ;  /* 0x00000002004a7202 */ /* 0x000fe20000000f00 */
[----:B------:R-:W-:Y:S01]  /*ec90*/  IMAD.MOV.U32 R75, RZ, RZ, R3 ;  /* 0x000000ffff4b7224 */ /* 0x000fe200078e0003 */
[----:B----4-:R-:W-:Y:S08]  /*eca0*/  @P0 BRA `(.L_x_136) ;  /* 0x0000000000200947 */ /* 0x010ff00003800000 */
        /* <DEDUP_REMOVED lines=8> */
.L_x_136:
[----:B------:R-:W-:Y:S05]  /*ed30*/  BSYNC.RECONVERGENT B1 ;  /* 0x0000000000017941 */ /* 0x000fea0003800200 */
.L_x_135:
        /* <DEDUP_REMOVED lines=31> */
.L_x_138:
[----:B------:R-:W-:Y:S05]  /*ef30*/  BSYNC.RECONVERGENT B1 ;  /* 0x0000000000017941 */ /* 0x000fea0003800200 */
.L_x_137:
        /* <DEDUP_REMOVED lines=22> */
[----:B------:R-:W-:Y:S01]  /*f0a0*/  IMAD.MOV.U32 R78, RZ, RZ, R2 ;  /* 0x000000ffff4e7224 */ /* 0x000fe200078e0002 */
[----:B------:R-:W-:Y:S01]  /*f0b0*/  MOV R79, R3 ;  /* 0x00000003004f7202 */ /* 0x000fe20000000f00 */
[----:B----4-:R-:W-:Y:S08]  /*f0c0*/  @P0 BRA `(.L_x_140) ;  /* 0x0000000000200947 */ /* 0x010ff00003800000 */
        /* <DEDUP_REMOVED lines=8> */
.L_x_140:
[----:B------:R-:W-:Y:S05]  /*f150*/  BSYNC.RECONVERGENT B1 ;  /* 0x0000000000017941 */ /* 0x000fea0003800200 */
.L_x_139:
        /* <DEDUP_REMOVED lines=31> */
.L_x_142:
[----:B------:R-:W-:Y:S05]  /*f350*/  BSYNC.RECONVERGENT B1 ;  /* 0x0000000000017941 */ /* 0x000fea0003800200 */
.L_x_141:
        /* <DEDUP_REMOVED lines=33> */
.L_x_144:
[----:B------:R-:W-:Y:S05]  /*f570*/  BSYNC.RECONVERGENT B1 ;  /* 0x0000000000017941 */ /* 0x000fea0003800200 */
.L_x_143:
        /* <DEDUP_REMOVED lines=31> */
.L_x_146:
[----:B------:R-:W-:Y:S05]  /*f770*/  BSYNC.RECONVERGENT B1 ;  /* 0x0000000000017941 */ /* 0x000fea0003800200 */
.L_x_145:
        /* <DEDUP_REMOVED lines=33> */
.L_x_148:
[----:B------:R-:W-:Y:S05]  /*f990*/  BSYNC.RECONVERGENT B1 ;  /* 0x0000000000017941 */ /* 0x000fea0003800200 */
.L_x_147:
[----:B------:R-:W-:Y:S01]  /*f9a0*/  DMUL R94, R188, R58 ;  /* 0x0000003abc5e7228 */ /* 0x000fe20000000000 */
[----:B------:R-:W-:Y:S01]  /*f9b0*/  STL.64 [R1+0x13d0], R88 ;  /* 0x0013d05801007387 */ /* 0x000fe20000100a00 */
[----:B------:R-:W-:Y:S01]  /*f9c0*/  BSSY.RECONVERGENT B1, `(.L_x_149) ;  /* 0x000001d000017945 */ /* 0x000fe20003800200 */
[----:B------:R-:W-:Y:S01]  /*f9d0*/  MOV R116, R88 ;  /* 0x0000005800747202 */ /* 0x000fe20000000f00 */
[----:B------:R-:W-:Y:S01]  /*f9e0*/  IMAD.MOV.U32 R117, RZ, RZ, R89 ;  /* 0x000000ffff757224 */ /* 0x000fe200078e0059 */
        /* <DEDUP_REMOVED lines=26> */
.L_x_150:
[----:B------:R-:W-:Y:S05]  /*fb90*/  BSYNC.RECONVERGENT B1 ;  /* 0x0000000000017941 */ /* 0x000fea0003800200 */
.L_x_149:
[----:B------:R-:W-:Y:S01]  /*fba0*/  DMUL R126, R186, R62 ;  /* 0x0000003eba7e7228 */ /* 0x000fe20000000000 */
[----:B------:R-:W-:Y:S01]  /*fbb0*/  STL.64 [R1+0x13d8], R122 ;  /* 0x0013d87a01007387 */ /* 0x000fe20000100a00 */
[----:B------:R-:W-:Y:S01]  /*fbc0*/  DMUL R88, R184, R64 ;  /* 0x00000040b8587228 */ /* 0x000fe20000000000 */
[----:B------:R-:W-:Y:S01]  /*fbd0*/  BSSY.RECONVERGENT B1, `(.L_x_151) ;  /* 0x000003f000017945 */ /* 0x000fe20003800200 */
[----:B------:R-:W-:Y:S01]  /*fbe0*/  DMUL R90, R182, R66 ;  /* 0x00000042b65a7228 */ /* 0x000fe20000000000 */
[----:B------:R-:W-:Y:S03]  /*fbf0*/  STL.64 [R1+0xf90], R122 ;  /* 0x000f907a01007387 */ /* 0x000fe60000100a00 */
[----:B------:R-:W-:Y:S01]  /*fc00*/  DFMA R92, -R62, R126, RZ ;  /* 0x0000007e3e5c722b */ /* 0x000fe200000001ff */
[----:B------:R-:W-:Y:S04]  /*fc10*/  STL.64 [R1+0x15b8], R126 ;  /* 0x0015b87e01007387 */ /* 0x000fe80000100a00 */
[----:B------:R-:W-:Y:S03]  /*fc20*/  STL.64 [R1+0x11f8], R126 ;  /* 0x0011f87e01007387 */ /* 0x000fe60000100a00 */
[----:B------:R-:W-:Y:S01]  /*fc30*/  DFMA R92, -R64, R88, R92 ;  /* 0x00000058405c722b */ /* 0x000fe2000000015c */
[----:B------:R-:W-:Y:S07]  /*fc40*/  STL.128 [R1+0x1200], R88 ;  /* 0x0012005801007387 */ /* 0x000fee0000100c00 */
[----:B------:R-:W-:-:S02]  /*fc50*/  DFMA R94, -R66, R90, R92 ;  /* 0x0000005a425e722b */ /* 0x000fc4000000015c */
[----:B------:R-:W-:-:S08]  /*fc60*/  DMUL R92, R180, R68 ;  /* 0x00000044b45c7228 */ /* 0x000fd00000000000 */
[----:B------:R-:W-:Y:S02]  /*fc70*/  DFMA R96, -R68, R92, R94 ;  /* 0x0000005c4460722b */ /* 0x000fe4000000015e */
[----:B------:R-:W-:-:S07]  /*fc80*/  DMUL R94, R178, R70 ;  /* 0x00000046b25e7228 */ /* 0x000fce0000000000 */
[----:B------:R-:W-:Y:S01]  /*fc90*/  STL.128 [R1+0x1210], R92 ;  /* 0x0012105c01007387 */ /* 0x000fe20000100c00 */
[----:B------:R-:W-:Y:S02]  /*fca0*/  DFMA R98, -R70, R94, R96 ;  /* 0x0000005e4662722b */ /* 0x000fe40000000160 */
        /* <DEDUP_REMOVED lines=24> */
[----:B------:R-:W-:Y:S02]  /*fe30*/  DFMA R124, R114, -R122, R120 ;  /* 0x8000007a727c722b */ /* 0x000fe40000000078 */
[----:B------:R-:W-:-:S05]  /*fe40*/  DADD R120, -RZ, -R118 ;  /* 0x00000000ff787229 */ /* 0x000fca0000000976 */
[----:B------:R0:W-:Y:S01]  /*fe50*/  STL.64 [R1+0x1270], R124 ;  /* 0x0012707c01007387 */ /* 0x0001e20000100a00 */
[----:B------:R-:W-:Y:S02]  /*fe60*/  DADD R118, -R118, R124 ;  /* 0x0000000076767229 */ /* 0x000fe4000000017c */
[----:B------:R-:W-:-:S08]  /*fe70*/  DSETP.GT.AND P0, PT, R124, RZ, PT ;  /* 0x000000ff7c00722a */ /* 0x000fd00003f04000 */
[----:B------:R-:W-:Y:S02]  /*fe80*/  FSEL R121, R121, R119, P0 ;  /* 0x0000007779797208 */ /* 0x000fe40000000000 */
[----:B------:R-:W-:Y:S02]  /*fe90*/  FSEL R120, R120, R118, P0 ;  /* 0x0000007678787208 */ /* 0x000fe40000000000 */
        /* <DEDUP_REMOVED lines=12> */
[----:B------:R-:W-:Y:S02]  /*ff60*/  LOP3.LUT R0, R121, 0x7fffffff, RZ, 0xc0, !PT ;  /* 0x7fffffff79007812 */ /* 0x000fe400078ec0ff */
[----:B------:R-:W-:-:S03]  /*ff70*/  MOV R126, 0xffa0 ;  /* 0x0000ffa0007e7802 */ /* 0x000fc60000000f00 */
[----:B------:R-:W-:-:S07]  /*ff80*/  VIADD R0, R0, 0xfff00000 ;  /* 0xfff0000000007836 */ /* 0x000fce0000000000 */
[----:B-123--:R-:W-:Y:S05]  /*ff90*/  CALL.REL.NOINC `($__internal_0_$__cuda_sm20_dblrcp_rn_slowpath_v3) ;  /* 0x000001e800447944 */ /* 0x00efea0003c00000 */
[----:B------:R-:W-:Y:S01]  /*ffa0*/  IMAD.MOV.U32 R124, RZ, RZ, R122 ;  /* 0x000000ffff7c7224 */ /* 0x000fe200078e007a */
[----:B------:R-:W-:-:S07]  /*ffb0*/  MOV R125, R123 ;  /* 0x0000007b007d7202 */ /* 0x000fce0000000f00 */
.L_x_152:
[----:B------:R-:W-:Y:S05]  /*ffc0*/  BSYNC.RECONVERGENT B1 ;  /* 0x0000000000017941 */ /* 0x000fea0003800200 */
.L_x_151:
[----:B------:R-:W4:Y:S01]  /*ffd0*/  LDL R0, [R1+0x1458] ;  /* 0x0014580001007983 */ /* 0x000f220000100800 */
[----:B------:R-:W-:Y:S01]  /*ffe0*/  PLOP3.LUT P0, PT, PT, PT, PT, 0x80, 0x8 ;  /* 0x000000000008781c */ /* 0x000fe20003f0f070 */
[----:B------:R-:W-:Y:S01]  /*fff0*/  IMAD.MOV.U32 R122, RZ, RZ, R68 ;  /* 0x000000ffff7a7224 */ /* 0x000fe200078e0044 */
[----:B------:R-:W-:Y:S01]  /*10000*/  MOV R126, R64 ;  /* 0x00000040007e7202 */ /* 0x000fe20000000f00 */
[----:B------:R0:W5:Y:S04]  /*10010*/  LDL.64 R156, [R1+0x16c0] ;  /* 0x0016c000019c7983 */ /* 0x0001680000100a00 */
        /* <DEDUP_REMOVED lines=11> */
[----:B------:R-:W-:Y:S01]  /*100d0*/  BSSY.RECONVERGENT B7, `(.L_x_153) ;  /* 0x0000182000077945 */ /* 0x000fe20003800200 */
[----:B------:R-:W-:Y:S01]  /*100e0*/  IMAD.MOV.U32 R123, RZ, RZ, R69 ;  /* 0x000000ffff7b7224 */ /* 0x000fe200078e0045 */
[----:B------:R-:W-:Y:S01]  /*100f0*/  MOV R129, R15 ;  /* 0x0000000f00817202 */ /* 0x000fe20000000f00 */
[----:B------:R-:W-:Y:S01]  /*10100*/  STL.64 [R1+0x13e0], R124 ;  /* 0x0013e07c01007387 */ /* 0x000fe20000100a00 */
[----:B------:R-:W-:Y:S01]  /*10110*/  IMAD.MOV.U32 R120, RZ, RZ, R66 ;  /* 0x000000ffff787224 */ /* 0x000fe200078e0042 */
[----:B------:R-:W-:Y:S01]  /*10120*/  MOV R138, R16 ;  /* 0x00000010008a7202 */ /* 0x000fe20000000f00 */
[----:B------:R-:W-:Y:S01]  /*10130*/  IMAD.MOV.U32 R121, RZ, RZ, R67 ;  /* 0x000000ffff797224 */ /* 0x000fe200078e0043 */
[----:B------:R1:W-:Y:S01]  /*10140*/  STL.64 [R1+0x1758], R124 ;  /* 0x0017587c01007387 */ /* 0x0003e20000100a00 */
[----:B------:R-:W-:Y:S01]  /*10150*/  IMAD.MOV.U32 R127, RZ, RZ, R65 ;  /* 0x000000ffff7f7224 */ /* 0x000fe200078e0041 */
[----:B------:R-:W-:Y:S01]  /*10160*/  MOV R143, R21 ;  /* 0x00000015008f7202 */ /* 0x000fe20000000f00 */
[----:B------:R-:W-:Y:S01]  /*10170*/  IMAD.MOV.U32 R128, RZ, RZ, R14 ;  /* 0x000000ffff807224 */ /* 0x000fe200078e000e */
[----:B------:R-:W-:Y:S01]  /*10180*/  MOV R144, R30 ;  /* 0x0000001e00907202 */ /* 0x000fe20000000f00 */
[----:B------:R-:W-:Y:S01]  /*10190*/  IMAD.MOV.U32 R134, RZ, RZ, R12 ;  /* 0x000000ffff867224 */ /* 0x000fe200078e000c */
[----:B------:R-:W-:Y:S01]  /*101a0*/  MOV R149, R35 ;  /* 0x0000002300957202 */ /* 0x000fe20000000f00 */
[----:B------:R-:W-:Y:S01]  /*101b0*/  IMAD.MOV.U32 R135, RZ, RZ, R13 ;  /* 0x000000ffff877224 */ /* 0x000fe200078e000d */
[----:B------:R-:W-:Y:S01]  /*101c0*/  MOV R158, R36 ;  /* 0x00000024009e7202 */ /* 0x000fe20000000f00 */
[----:B------:R-:W-:-:S02]  /*101d0*/  IMAD.MOV.U32 R132, RZ, RZ, R18 ;  /* 0x000000ffff847224 */ /* 0x000fc400078e0012 */
[----:B------:R-:W-:Y:S02]  /*101e0*/  IMAD.MOV.U32 R133, RZ, RZ, R19 ;  /* 0x000000ffff857224 */ /* 0x000fe400078e0013 */
[----:B-1----:R-:W-:Y:S02]  /*101f0*/  IMAD.MOV.U32 R124, RZ, RZ, R62 ;  /* 0x000000ffff7c7224 */ /* 0x002fe400078e003e */
[----:B------:R-:W-:Y:S02]  /*10200*/  IMAD.MOV.U32 R125, RZ, RZ, R63 ;  /* 0x000000ffff7d7224 */ /* 0x000fe400078e003f */
[----:B------:R-:W-:Y:S02]  /*10210*/  IMAD.MOV.U32 R139, RZ, RZ, R17 ;  /* 0x000000ffff8b7224 */ /* 0x000fe400078e0011 */
[----:B------:R-:W-:Y:S02]  /*10220*/  IMAD.MOV.U32 R136, RZ, RZ, R22 ;  /* 0x000000ffff887224 */ /* 0x000fe400078e0016 */
        /* <DEDUP_REMOVED lines=14> */
[----:B------:R-:W-:Y:S01]  /*10310*/  IMAD.MOV.U32 R159, RZ, RZ, R37 ;  /* 0x000000ffff9f7224 */ /* 0x000fe200078e0025 */
[----:B----4-:R-:W-:-:S13]  /*10320*/  ISETP.NE.AND P1, PT, R0, RZ, PT ;  /* 0x000000ff0000720c */ /* 0x010fda0003f25270 */
[----:B0-----:R-:W-:Y:S05]  /*10330*/  @!P1 BRA `(.L_x_154) ;  /* 0x00000014006c9947 */ /* 0x001fea0003800000 */
[----:B------:R-:W4:Y:S04]  /*10340*/  LDL.LU.64 R8, [R1+0x16e8] ;  /* 0x0016e80001087983 */ /* 0x000f280000300a00 */
[----:B------:R-:W2:Y:S04]  /*10350*/  LDL.LU.64 R144, [R1+0x1748] ;  /* 0x0017480001907983 */ /* 0x000ea80000300a00 */
[----:B------:R-:W3:Y:S04]  /*10360*/  LDL.LU.64 R146, [R1+0x1720] ;  /* 0x0017200001927983 */ /* 0x000ee80000300a00 */
        /* <DEDUP_REMOVED lines=9> */
[----:B------:R-:W3:Y:S01]  /*10400*/  LDL.LU.64 R12, [R1+0x16a0] ;  /* 0x0016a000010c7983 */ /* 0x000ee20000300a00 */
[----:B------:R-:W-:-:S03]  /*10410*/  DADD R168, -R168, 2 ;  /* 0x40000000a8a87429 */ /* 0x000fc60000000100 */
[----:B------:R-:W3:Y:S04]  /*10420*/  LDL.LU.64 R10, [R1+0x1530] ;  /* 0x00153000010a7983 */ /* 0x000ee80000300a00 */
[----:B-----5:R-:W3:Y:S01]  /*10430*/  LDL.LU.64 R156, [R1+0x16f8] ;  /* 0x0016f800019c7983 */ /* 0x020ee20000300a00 */
[----:B------:R-:W-:-:S03]  /*10440*/  DADD R6, -R184, 2 ;  /* 0x40000000b8067429 */ /* 0x000fc60000000100 */
[----:B------:R-:W3:Y:S01]  /*10450*/  LDL.LU.64 R24, [R1+0x16e0] ;  /* 0x0016e00001187983 */ /* 0x000ee20000300a00 */
[----:B------:R-:W-:Y:S02]  /*10460*/  DADD R4, -R186, 2 ;  /* 0x40000000ba047429 */ /* 0x000fe40000000100 */
[----:B------:R-:W-:Y:S01]  /*10470*/  DADD R182, -R182, 2 ;  /* 0x40000000b6b67429 */ /* 0x000fe20000000100 */
[----:B------:R-:W3:Y:S01]  /*10480*/  LDL.LU.64 R22, [R1+0x1528] ;  /* 0x0015280001167983 */ /* 0x000ee20000300a00 */
[----:B------:R-:W-:Y:S02]  /*10490*/  DADD R180, -R180, 2 ;  /* 0x40000000b4b47429 */ /* 0x000fe40000000100 */
[----:B------:R-:W-:Y:S01]  /*104a0*/  DADD R178, -R178, 2 ;  /* 0x40000000b2b27429 */ /* 0x000fe20000000100 */
[----:B------:R-:W3:Y:S01]  /*104b0*/  LDL.LU.64 R26, [R1+0x1510] ;  /* 0x00151000011a7983 */ /* 0x000ee20000300a00 */
[----:B------:R-:W-:Y:S02]  /*104c0*/  DADD R176, -R176, 2 ;  /* 0x40000000b0b07429 */ /* 0x000fe40000000100 */
[----:B------:R-:W-:Y:S01]  /*104d0*/  DADD R170, -R170, 2 ;  /* 0x40000000aaaa7429 */ /* 0x000fe20000000100 */
[----:B------:R-:W3:Y:S01]  /*104e0*/  LDL.LU.64 R30, [R1+0x1648] ;  /* 0x00164800011e7983 */ /* 0x000ee20000300a00 */
[----:B------:R-:W-:-:S02]  /*104f0*/  DADD R164, -R164, 2 ;  /* 0x40000000a4a47429 */ /* 0x000fc40000000100 */
        /* <DEDUP_REMOVED lines=9> */
[----:B------:R-:W-:Y:S02]  /*10590*/  DADD R90, -R90, 1 ;  /* 0x3ff000005a5a7429 */ /* 0x000fe40000000100 */
[----:B------:R-:W-:Y:S02]  /*105a0*/  DADD R92, -R92, 1 ;  /* 0x3ff000005c5c7429 */ /* 0x000fe40000000100 */
[----:B------:R-:W-:Y:S02]  /*105b0*/  DADD R94, -R94, 1 ;  /* 0x3ff000005e5e7429 */ /* 0x000fe40000000100 */
[----:B------:R-:W-:Y:S02]  /*105c0*/  DADD R96, -R96, 1 ;  /* 0x3ff0000060607429 */ /* 0x000fe40000000100 */
[----:B------:R-:W-:Y:S02]  /*105d0*/  DADD R98, -R98, 1 ;  /* 0x3ff0000062627429 */ /* 0x000fe40000000100 */
[----:B------:R-:W-:-:S02]  /*105e0*/  DADD R100, -R100, 1 ;  /* 0x3ff0000064647429 */ /* 0x000fc40000000100 */
[----:B------:R-:W-:Y:S02]  /*105f0*/  DADD R102, -R102, 1 ;  /* 0x3ff0000066667429 */ /* 0x000fe40000000100 */
[----:B------:R-:W-:Y:S02]  /*10600*/  DADD R104, -R104, 1 ;  /* 0x3ff0000068687429 */ /* 0x000fe40000000100 */
[----:B------:R-:W-:Y:S02]  /*10610*/  DADD R106, -R106, 1 ;  /* 0x3ff000006a6a7429 */ /* 0x000fe40000000100 */
[----:B------:R-:W-:Y:S02]  /*10620*/  DADD R108, -R108, 1 ;  /* 0x3ff000006c6c7429 */ /* 0x000fe40000000100 */
[----:B------:R-:W-:Y:S02]  /*10630*/  DADD R110, -R110, 1 ;  /* 0x3ff000006e6e7429 */ /* 0x000fe40000000100 */
[----:B------:R-:W-:-:S02]  /*10640*/  DADD R112, -R112, 1 ;  /* 0x3ff0000070707429 */ /* 0x000fc40000000100 */
[----:B------:R-:W-:Y:S01]  /*10650*/  DADD R114, -R114, 1 ;  /* 0x3ff0000072727429 */ /* 0x000fe20000000100 */
[----:B------:R-:W-:Y:S01]  /*10660*/  MOV R0, 0x0 ;  /* 0x0000000000007802 */ /* 0x000fe20000000f00 */
[----:B------:R-:W0:Y:S01]  /*10670*/  LDCU.64 UR4, c[0x4][0x30] ;  /* 0x01000600ff0477ac */ /* 0x000e220008000a00 */
[----:B----4-:R-:W-:Y:S01]  /*10680*/  DADD R168, -R8, R168 ;  /* 0x0000000008a87229 */ /* 0x010fe200000001a8 */
[----:B------:R-:W4:Y:S01]  /*10690*/  LDL.LU.64 R8, [R1+0x1520] ;  /* 0x0015200001087983 */ /* 0x000f220000300a00 */
[----:B--2---:R-:W-:Y:S02]  /*106a0*/  DADD R6, -R144, R6 ;  /* 0x0000000090067229 */ /* 0x004fe40000000106 */
[----:B---3--:R-:W-:-:S06]  /*106b0*/  DADD R4, -R146, R4 ;  /* 0x0000000092047229 */ /* 0x008fcc0000000104 */
[----:B------:R-:W-:Y:S02]  /*106c0*/  DMUL R6, R6, R6 ;  /* 0x0000000606067228 */ /* 0x000fe40000000000 */
[----:B------:R-:W-:-:S06]  /*106d0*/  DADD R182, -R150, R182 ;  /* 0x0000000096b67229 */ /* 0x000fcc00000001b6 */
[----:B------:R-:W-:Y:S02]  /*106e0*/  DFMA R6, R4, R4, R6 ;  /* 0x000000040406722b */ /* 0x000fe40000000006 */
[----:B------:R-:W-:-:S06]  /*106f0*/  DADD R180, -R148, R180 ;  /* 0x0000000094b47229 */ /* 0x000fcc00000001b4 */
[----:B------:R-:W-:Y:S02]  /*10700*/  DFMA R6, R182, R182, R6 ;  /* 0x000000b6b606722b */ /* 0x000fe40000000006 */
[----:B------:R-:W-:-:S06]  /*10710*/  DADD R178, -R154, R178 ;  /* 0x000000009ab27229 */ /* 0x000fcc00000001b2 */
[----:B------:R-:W-:Y:S02]  /*10720*/  DFMA R6, R180, R180, R6 ;  /* 0x000000b4b406722b */ /* 0x000fe40000000006 */
[----:B------:R-:W-:Y:S02]  /*10730*/  DADD R4, -R174, 2 ;  /* 0x40000000ae047429 */ /* 0x000fe40000000100 */
[----:B------:R-:W-:Y:S02]  /*10740*/  DADD R176, -R152, R176 ;  /* 0x0000000098b07229 */ /* 0x000fe400000001b0 */
[----:B------:R-:W-:Y:S02]  /*10750*/  DADD R170, -R20, R170 ;  /* 0x0000000014aa7229 */ /* 0x000fe400000001aa */
[----:B------:R-:W-:Y:S01]  /*10760*/  DFMA R6, R178, R178, R6 ;  /* 0x000000b2b206722b */ /* 0x000fe20000000006 */
[----:B------:R-:W2:Y:S01]  /*10770*/  LDL.LU.64 R20, [R1+0x1518] ;  /* 0x0015180001147983 */ /* 0x000ea20000300a00 */
[----:B------:R-:W-:-:S06]  /*10780*/  DADD R4, -R158, R4 ;  /* 0x000000009e047229 */ /* 0x000fcc0000000104 */
[----:B------:R-:W-:-:S08]  /*10790*/  DFMA R6, R176, R176, R6 ;  /* 0x000000b0b006722b */ /* 0x000fd00000000006 */
[----:B------:R-:W-:Y:S01]  /*107a0*/  DFMA R6, R4, R4, R6 ;  /* 0x000000040406722b */ /* 0x000fe20000000006 */
[----:B------:R-:W3:Y:S01]  /*107b0*/  LDL.LU.64 R4, [R1+0x1508] ;  /* 0x0015080001047983 */ /* 0x000ee20000300a00 */
[----:B------:R-:W-:-:S03]  /*107c0*/  DADD R164, -R18, R164 ;  /* 0x0000000012a47229 */ /* 0x000fc600000001a4 */
[----:B------:R-:W3:Y:S01]  /*107d0*/  LDL.LU.64 R18, [R1+0x1500] ;  /* 0x0015000001127983 */ /* 0x000ee20000300a00 */
[----:B------:R-:W-:-:S03]  /*107e0*/  DADD R162, -R16, R162 ;  /* 0x0000000010a27229 */ /* 0x000fc600000001a2 */
[----:B------:R-:W3:Y:S01]  /*107f0*/  LDL.LU.64 R16, [R1+0x14f8] ;  /* 0x0014f80001107983 */ /* 0x000ee20000300a00 */
[----:B------:R-:W-:-:S03]  /*10800*/  DADD R160, -R14, R160 ;  /* 0x000000000ea07229 */ /* 0x000fc600000001a0 */
[----:B------:R-:W3:Y:S01]  /*10810*/  LDL.LU.64 R14, [R1+0x14e8] ;  /* 0x0014e800010e7983 */ /* 0x000ee20000300a00 */
[----:B------:R-:W-:-:S03]  /*10820*/  DADD R2, -R12, R2 ;  /* 0x000000000c027229 */ /* 0x000fc60000000102 */
[----:B------:R-:W3:Y:S01]  /*10830*/  LDL.LU.64 R12, [R1+0x14e0] ;  /* 0x0014e000010c7983 */ /* 0x000ee20000300a00 */
[----:B------:R-:W-:-:S03]  /*10840*/  DADD R246, R10, -R246 ;  /* 0x000000000af67229 */ /* 0x000fc600000008f6 */
[----:B------:R-:W3:Y:S01]  /*10850*/  LDL.LU.64 R10, [R1+0x14d8] ;  /* 0x0014d800010a7983 */ /* 0x000ee20000300a00 */
[----:B------:R-:W-:Y:S02]  /*10860*/  DADD R172, -R156, R172 ;  /* 0x000000009cac7229 */ /* 0x000fe400000001ac */
[----:B------:R-:W-:Y:S01]  /*10870*/  DADD R166, -R24, R166 ;  /* 0x0000000018a67229 */ /* 0x000fe200000001a6 */
[----:B------:R-:W3:Y:S05]  /*10880*/  LDL.LU.64 R24, [R1+0x14f0] ;  /* 0x0014f00001187983 */ /* 0x000eea0000300a00 */
[----:B------:R-:W-:-:S08]  /*10890*/  DFMA R6, R172, R172, R6 ;  /* 0x000000acac06722b */ /* 0x000fd00000000006 */
[----:B------:R-:W-:Y:S02]  /*108a0*/  DFMA R6, R170, R170, R6 ;  /* 0x000000aaaa06722b */ /* 0x000fe40000000006 */
[----:B----4-:R-:W-:Y:S01]  /*108b0*/  DADD R242, R8, -R242 ;  /* 0x0000000008f27229 */ /* 0x010fe200000008f2 */
[----:B------:R-:W4:Y:S05]  /*108c0*/  LDL.LU.64 R8, [R1+0x14c8] ;  /* 0x0014c80001087983 */ /* 0x000f2a0000300a00 */
[----:B------:R-:W-:-:S08]  /*108d0*/  DFMA R6, R168, R168, R6 ;  /* 0x000000a8a806722b */ /* 0x000fd00000000006 */
[----:B------:R-:W-:Y:S02]  /*108e0*/  DFMA R6, R166, R166, R6 ;  /* 0x000000a6a606722b */ /* 0x000fe40000000006 */
[----:B------:R-:W-:Y:S01]  /*108f0*/  DADD R244, R22, -R244 ;  /* 0x0000000016f47229 */ /* 0x000fe200000008f4 */
[----:B------:R-:W4:Y:S05]  /*10900*/  LDL.LU.64 R22, [R1+0x14d0] ;  /* 0x0014d00001167983 */ /* 0x000f2a0000300a00 */
[----:B------:R-:W-:-:S08]  /*10910*/  DFMA R6, R164, R164, R6 ;  /* 0x000000a4a406722b */ /* 0x000fd00000000006 */
[----:B------:R-:W-:-:S08]  /*10920*/  DFMA R6, R162, R162, R6 ;  /* 0x000000a2a206722b */ /* 0x000fd00000000006 */
[----:B------:R-:W-:Y:S02]  /*10930*/  DFMA R6, R160, R160, R6 ;  /* 0x000000a0a006722b */ /* 0x000fe40000000006 */
[----:B--2---:R-:W-:Y:S01]  /*10940*/  DADD R240, R20, -R240 ;  /* 0x0000000014f07229 */ /* 0x004fe200000008f0 */
[----:B------:R-:W2:Y:S05]  /*10950*/  LDL.LU.64 R20, [R1+0x14c0] ;  /* 0x0014c00001147983 */ /* 0x000eaa0000300a00 */
[----:B------:R-:W-:Y:S01]  /*10960*/  DFMA R6, R2, R2, R6 ;  /* 0x000000020206722b */ /* 0x000fe20000000006 */
[----:B------:R-:W2:Y:S01]  /*10970*/  LDL.LU.64 R2, [R1+0x16b8] ;  /* 0x0016b80001027983 */ /* 0x000ea20000300a00 */
[----:B---3--:R-:W-:-:S03]  /*10980*/  DADD R236, R4, -R236 ;  /* 0x0000000004ec7229 */ /* 0x008fc600000008ec */
[----:B------:R-:W3:Y:S01]  /*10990*/  LDL.LU.64 R4, [R1+0x16a8] ;  /* 0x0016a80001047983 */ /* 0x000ee20000300a00 */
[----:B------:R-:W-:-:S03]  /*109a0*/  DADD R234, R18, -R234 ;  /* 0x0000000012ea7229 */ /* 0x000fc600000008ea */
[----:B------:R-:W3:Y:S01]  /*109b0*/  LDL.LU.64 R18, [R1+0x1698] ;  /* 0x0016980001127983 */ /* 0x000ee20000300a00 */
[----:B------:R-:W-:-:S03]  /*109c0*/  DADD R232, R16, -R232 ;  /* 0x0000000010e87229 */ /* 0x000fc600000008e8 */
[----:B------:R-:W3:Y:S01]  /*109d0*/  LDL.LU.64 R16, [R1+0x1690] ;  /* 0x0016900001107983 */ /* 0x000ee20000300a00 */
[----:B------:R-:W-:Y:S02]  /*109e0*/  DADD R238, R26, -R238 ;  /* 0x000000001aee7229 */ /* 0x000fe400000008ee */
[----:B------:R-:W-:Y:S01]  /*109f0*/  DADD R228, R14, -R228 ;  /* 0x000000000ee47229 */ /* 0x000fe200000008e4 */
[----:B------:R-:W3:Y:S04]  /*10a00*/  LDL.LU.64 R26, [R1+0x1688] ;  /* 0x00168800011a7983 */ /* 0x000ee80000300a00 */
[----:B------:R-:W3:Y:S01]  /*10a10*/  LDL.LU.64 R14, [R1+0x1680] ;  /* 0x00168000010e7983 */ /* 0x000ee20000300a00 */
[----:B------:R-:W-:-:S03]  /*10a20*/  DADD R226, R12, -R226 ;  /* 0x000000000ce27229 */ /* 0x000fc600000008e2 */
[----:B------:R-:W3:Y:S01]  /*10a30*/  LDL.LU.64 R12, [R1+0x1678] ;  /* 0x00167800010c7983 */ /* 0x000ee20000300a00 */
[----:B------:R-:W-:-:S03]  /*10a40*/  DADD R224, R10, -R224 ;  /* 0x000000000ae07229 */ /* 0x000fc600000008e0 */
[----:B------:R-:W3:Y:S01]  /*10a50*/  LDL.LU.64 R10, [R1+0x1670] ;  /* 0x00167000010a7983 */ /* 0x000ee20000300a00 */
[----:B------:R-:W-:-:S08]  /*10a60*/  DFMA R6, R246, R246, R6 ;  /* 0x000000f6f606722b */ /* 0x000fd00000000006 */
[----:B------:R-:W-:-:S08]  /*10a70*/  DFMA R6, R244, R244, R6 ;  /* 0x000000f4f406722b */ /* 0x000fd00000000006 */
[----:B------:R-:W-:-:S08]  /*10a80*/  DFMA R6, R242, R242, R6 ;  /* 0x000000f2f206722b */ /* 0x000fd00000000006 */
[----:B------:R-:W-:-:S08]  /*10a90*/  DFMA R6, R240, R240, R6 ;  /* 0x000000f0f006722b */ /* 0x000fd00000000006 */
[----:B------:R-:W-:-:S08]  /*10aa0*/  DFMA R6, R238, R238, R6 ;  /* 0x000000eeee06722b */ /* 0x000fd00000000006 */
[----:B------:R-:W-:Y:S02]  /*10ab0*/  DFMA R6, R236, R236, R6 ;  /* 0x000000ecec06722b */ /* 0x000fe40000000006 */
[----:B----4-:R-:W-:Y:S01]  /*10ac0*/  DADD R220, R8, -R220 ;  /* 0x0000000008dc7229 */ /* 0x010fe200000008dc */
[----:B------:R-:W4:Y:S05]  /*10ad0*/  LDL.LU.64 R8, [R1+0x1668] ;  /* 0x0016680001087983 */ /* 0x000f2a0000300a00 */
[----:B------:R-:W-:Y:S02]  /*10ae0*/  DFMA R6, R234, R234, R6 ;  /* 0x000000eaea06722b */ /* 0x000fe40000000006 */
[----:B------:R-:W-:Y:S01]  /*10af0*/  DADD R230, R24, -R230 ;  /* 0x0000000018e67229 */ /* 0x000fe200000008e6 */
[----:B------:R-:W4:Y:S05]  /*10b00*/  LDL.LU.64 R24, [R1+0x1660] ;  /* 0x0016600001187983 */ /* 0x000f2a0000300a00 */
[----:B------:R-:W-:-:S08]  /*10b10*/  DFMA R6, R232, R232, R6 ;  /* 0x000000e8e806722b */ /* 0x000fd00000000006 */
[----:B------:R-:W-:-:S08]  /*10b20*/  DFMA R6, R230, R230, R6 ;  /* 0x000000e6e606722b */ /* 0x000fd00000000006 */
[----:B------:R-:W-:-:S08]  /*10b30*/  DFMA R6, R228, R228, R6 ;  /* 0x000000e4e406722b */ /* 0x000fd00000000006 */
[----:B------:R-:W-:Y:S02]  /*10b40*/  DFMA R6, R226, R226, R6 ;  /* 0x000000e2e206722b */ /* 0x000fe40000000006 */
[----:B------:R-:W-:Y:S01]  /*10b50*/  DADD R222, R22, -R222 ;  /* 0x0000000016de7229 */ /* 0x000fe200000008de */
[----:B------:R-:W4:Y:S05]  /*10b60*/  LDL.LU.64 R22, [R1+0x1658] ;  /* 0x0016580001167983 */ /* 0x000f2a0000300a00 */
[----:B------:R-:W-:-:S08]  /*10b70*/  DFMA R6, R224, R224, R6 ;  /* 0x000000e0e006722b */ /* 0x000fd00000000006 */
[----:B------:R-:W-:Y:S02]  /*10b80*/  DFMA R6, R222, R222, R6 ;  /* 0x000000dede06722b */ /* 0x000fe40000000006 */
[----:B--2---:R-:W-:Y:S02]  /*10b90*/  DADD R218, R20, -R218 ;  /* 0x0000000014da7229 */ /* 0x004fe400000008da */
[----:B------:R-:W-:Y:S01]  /*10ba0*/  DADD R2, -R2, 1 ;  /* 0x3ff0000002027429 */ /* 0x000fe20000000100 */
[----:B------:R-:W2:Y:S03]  /*10bb0*/  LDL.LU.64 R20, [R1+0x1650] ;  /* 0x0016500001147983 */ /* 0x000ea60000300a00 */
[----:B------:R-:W-:-:S08]  /*10bc0*/  DFMA R6, R220, R220, R6 ;  /* 0x000000dcdc06722b */ /* 0x000fd00000000006 */
[----:B------:R-:W-:Y:S02]  /*10bd0*/  DFMA R6, R218, R218, R6 ;  /* 0x000000dada06722b */ /* 0x000fe40000000006 */
[----:B---3--:R-:W-:-:S06]  /*10be0*/  DADD R4, -R4, 1 ;  /* 0x3ff0000004047429 */ /* 0x008fcc0000000100 */
[----:B------:R-:W-:Y:S02]  /*10bf0*/  DFMA R6, R2, R2, R6 ;  /* 0x000000020206722b */ /* 0x000fe40000000006 */
[----:B------:R-:W-:Y:S01]  /*10c00*/  DADD R2, -R18, 1 ;  /* 0x3ff0000012027429 */ /* 0x000fe20000000100 */
[----:B------:R-:W3:Y:S05]  /*10c10*/  LDL.LU.64 R18, [R1+0x1640] ;  /* 0x0016400001127983 */ /* 0x000eea0000300a00 */
[----:B------:R-:W-:Y:S02]  /*10c20*/  DFMA R6, R4, R4, R6 ;  /* 0x000000040406722b */ /* 0x000fe40000000006 */
[----:B------:R-:W-:Y:S01]  /*10c30*/  DADD R4, -R16, 1 ;  /* 0x3ff0000010047429 */ /* 0x000fe20000000100 */
[----:B------:R-:W3:Y:S05]  /*10c40*/  LDL.LU.64 R16, [R1+0x1638] ;  /* 0x0016380001107983 */ /* 0x000eea0000300a00 */
[----:B------:R-:W-:-:S02]  /*10c50*/  DFMA R6, R2, R2, R6 ;  /* 0x000000020206722b */ /* 0x000fc40000000006 */
        /* <DEDUP_REMOVED lines=12> */
[----:B----4-:R-:W-:Y:S01]  /*10d20*/  DADD R2, -R8, 1 ;  /* 0x3ff0000008027429 */ /* 0x010fe20000000100 */
[----:B------:R-:W4:Y:S05]  /*10d30*/  LDL.LU.64 R8, [R1+0x1580] ;  /* 0x0015800001087983 */ /* 0x000f2a0000300a00 */
[----:B------:R-:W-:Y:S02]  /*10d40*/  DFMA R6, R4, R4, R6 ;  /* 0x000000040406722b */ /* 0x000fe40000000006 */
[----:B------:R-:W-:Y:S01]  /*10d50*/  DADD R4, -R24, 1 ;  /* 0x3ff0000018047429 */ /* 0x000fe20000000100 */
[----:B------:R-:W4:Y:S05]  /*10d60*/  LDL.LU.64 R24, [R1+0x1578] ;  /* 0x0015780001187983 */ /* 0x000f2a0000300a00 */
[----:B------:R-:W-:-:S08]  /*10d70*/  DFMA R6, R2, R2, R6 ;  /* 0x000000020206722b */ /* 0x000fd00000000006 */
[----:B------:R-:W-:Y:S02]  /*10d80*/  DFMA R6, R4, R4, R6 ;  /* 0x000000040406722b */ /* 0x000fe40000000006 */
[----:B------:R-:W-:Y:S01]  /*10d90*/  DADD R2, -R22, 1 ;  /* 0x3ff0000016027429 */ /* 0x000fe20000000100 */
[----:B------:R-:W4:Y:S07]  /*10da0*/  LDL.LU.64 R22, [R1+0x1570] ;  /* 0x0015700001167983 */ /* 0x000f2e0000300a00 */
[----:B------:R-:W-:-:S02]  /*10db0*/  DFMA R6, R2, R2, R6 ;  /* 0x000000020206722b */ /* 0x000fc40000000006 */
[----:B--2---:R-:W-:Y:S01]  /*10dc0*/  DADD R4, -R20, 1 ;  /* 0x3ff0000014047429 */ /* 0x004fe20000000100 */
[----:B------:R-:W2:Y:S01]  /*10dd0*/  LDL.LU.64 R20, [R1+0x1568] ;  /* 0x0015680001147983 */ /* 0x000ea20000300a00 */
[----:B------:R-:W-:-:S03]  /*10de0*/  DADD R2, -R30, 1 ;  /* 0x3ff000001e027429 */ /* 0x000fc60000000100 */
[----:B------:R-:W2:Y:S03]  /*10df0*/  LDL.LU.64 R30, [R1+0x1610] ;  /* 0x00161000011e7983 */ /* 0x000ea60000300a00 */
[----:B------:R-:W-:-:S08]  /*10e00*/  DFMA R6, R4, R4, R6 ;  /* 0x000000040406722b */ /* 0x000fd00000000006 */
[----:B------:R-:W-:Y:S02]  /*10e10*/  DFMA R6, R2, R2, R6 ;  /* 0x000000020206722b */ /* 0x000fe40000000006 */
[----:B---3--:R-:W-:Y:S01]  /*10e20*/  DADD R4, -R18, 1 ;  /* 0x3ff0000012047429 */ /* 0x008fe20000000100 */
[----:B------:R-:W3:Y:S01]  /*10e30*/  LDL.LU.64 R18, [R1+0x1558] ;  /* 0x0015580001127983 */ /* 0x000ee20000300a00 */
[----:B------:R-:W-:-:S03]  /*10e40*/  DADD R2, -R16, 1 ;  /* 0x3ff0000010027429 */ /* 0x000fc60000000100 */
[----:B------:R-:W3:Y:S01]  /*10e50*/  LDL.LU.64 R16, [R1+0x1550] ;  /* 0x0015500001107983 */ /* 0x000ee20000300a00 */
[----:B------:R-:W-:-:S03]  /*10e60*/  DADD R214, R14, -R214 ;  /* 0x000000000ed67229 */ /* 0x000fc600000008d6 */
[----:B------:R-:W3:Y:S01]  /*10e70*/  LDL.LU.64 R14, [R1+0x1548] ;  /* 0x00154800010e7983 */ /* 0x000ee20000300a00 */
[----:B------:R-:W-:-:S03]  /*10e80*/  DADD R212, R12, -R212 ;  /* 0x000000000cd47229 */ /* 0x000fc600000008d4 */
[----:B------:R-:W3:Y:S01]  /*10e90*/  LDL.LU.64 R12, [R1+0x1540] ;  /* 0x00154000010c7983 */ /* 0x000ee20000300a00 */
[----:B------:R-:W-:-:S03]  /*10ea0*/  DADD R208, R10, -R208 ;  /* 0x000000000ad07229 */ /* 0x000fc600000008d0 */
[----:B------:R-:W3:Y:S01]  /*10eb0*/  LDL.LU.64 R10, [R1+0x1538] ;  /* 0x00153800010a7983 */ /* 0x000ee20000300a00 */
[----:B------:R-:W-:-:S03]  /*10ec0*/  DFMA R6, R4, R4, R6 ;  /* 0x000000040406722b */ /* 0x000fc60000000006 */
[----:B------:R-:W3:Y:S01]  /*10ed0*/  LDL.LU.64 R4, [R1+0x1628] ;  /* 0x0016280001047983 */ /* 0x000ee20000300a00 */
[----:B----4-:R-:W-:-:S03]  /*10ee0*/  DADD R206, R8, -R206 ;  /* 0x0000000008ce7229 */ /* 0x010fc600000008ce */
[----:B------:R-:W4:Y:S01]  /*10ef0*/  LDL.LU.64 R8, [R1+0x15b0] ;  /* 0x0015b00001087983 */ /* 0x000f220000300a00 */
[----:B------:R-:W-:-:S03]  /*10f00*/  DFMA R6, R2, R2, R6 ;  /* 0x000000020206722b */ /* 0x000fc60000000006 */
[----:B------:R-:W4:Y:S01]  /*10f10*/  LDL.LU.64 R2, [R1+0x1630] ;  /* 0x0016300001027983 */ /* 0x000f220000300a00 */
[----:B------:R-:W-:-:S03]  /*10f20*/  DADD R216, R28, -R216 ;  /* 0x000000001cd87229 */ /* 0x000fc600000008d8 */
[----:B------:R-:W4:Y:S01]  /*10f30*/  LDL.LU.64 R28, [R1+0x1608] ;  /* 0x00160800011c7983 */ /* 0x000f220000300a00 */
[----:B------:R-:W-:-:S03]  /*10f40*/  DADD R210, R26, -R210 ;  /* 0x000000001ad27229 */ /* 0x000fc600000008d2 */
[----:B------:R-:W4:Y:S01]  /*10f50*/  LDL.LU.64 R26, [R1+0x1600] ;  /* 0x00160000011a7983 */ /* 0x000f220000300a00 */
[----:B------:R-:W-:-:S03]  /*10f60*/  DADD R204, R24, -R204 ;  /* 0x0000000018cc7229 */ /* 0x000fc600000008cc */
[----:B------:R-:W4:Y:S01]  /*10f70*/  LDL.LU.64 R24, [R1+0x15f8] ;  /* 0x0015f80001187983 */ /* 0x000f220000300a00 */
[----:B------:R-:W-:-:S03]  /*10f80*/  DADD R202, R22, -R202 ;  /* 0x0000000016ca7229 */ /* 0x000fc600000008ca */
[----:B------:R-:W4:Y:S01]  /*10f90*/  LDL.LU.64 R22, [R1+0x15f0] ;  /* 0x0015f00001167983 */ /* 0x000f220000300a00 */
[----:B--2---:R-:W-:-:S03]  /*10fa0*/  DADD R200, R20, -R200 ;  /* 0x0000000014c87229 */ /* 0x004fc600000008c8 */
[----:B------:R-:W2:Y:S01]  /*10fb0*/  LDL.LU.64 R20, [R1+0x15e8] ;  /* 0x0015e80001147983 */ /* 0x000ea20000300a00 */
[----:B---3--:R-:W-:-:S03]  /*10fc0*/  DADD R198, R18, -R198 ;  /* 0x0000000012c67229 */ /* 0x008fc600000008c6 */
[----:B------:R-:W3:Y:S01]  /*10fd0*/  LDL.LU.64 R18, [R1+0x15e0] ;  /* 0x0015e00001127983 */ /* 0x000ee20000300a00 */
[----:B------:R-:W-:-:S03]  /*10fe0*/  DADD R196, R16, -R196 ;  /* 0x0000000010c47229 */ /* 0x000fc600000008c4 */
[----:B------:R-:W3:Y:S01]  /*10ff0*/  LDL.LU.64 R16, [R1+0x15d8] ;  /* 0x0015d80001107983 */ /* 0x000ee20000300a00 */
[----:B------:R-:W-:-:S03]  /*11000*/  DADD R194, R14, -R194 ;  /* 0x000000000ec27229 */ /* 0x000fc600000008c2 */
        /* <DEDUP_REMOVED lines=15> */
[----:B------:R-:W-:-:S08]  /*11100*/  DFMA R6, R200, R200, R6 ;  /* 0x000000c8c806722b */ /* 0x000fd00000000006 */
[----:B------:R-:W-:-:S08]  /*11110*/  DFMA R6, R198, R198, R6 ;  /* 0x000000c6c606722b */ /* 0x000fd00000000006 */
[----:B------:R-:W-:-:S08]  /*11120*/  DFMA R6, R196, R196, R6 ;  /* 0x000000c4c406722b */ /* 0x000fd00000000006 */
[----:B------:R-:W-:-:S08]  /*11130*/  DFMA R6, R194, R194, R6 ;  /* 0x000000c2c206722b */ /* 0x000fd00000000006 */
[----:B------:R-:W-:-:S08]  /*11140*/  DFMA R6, R192, R192, R6 ;  /* 0x000000c0c006722b */ /* 0x000fd00000000006 */
[----:B------:R-:W-:Y:S02]  /*11150*/  DFMA R6, R190, R190, R6 ;  /* 0x000000bebe06722b */ /* 0x000fe40000000006 */
[----:B------:R-:W-:-:S06]  /*11160*/  DADD R2, -R2, -1 ;  /* 0xbff0000002027429 */ /* 0x000fcc0000000100 */
        /* <DEDUP_REMOVED lines=17> */
[----:B--2---:R-:W-:-:S06]  /*11280*/  DADD R4, -R20, -1 ;  /* 0xbff0000014047429 */ /* 0x004fcc0000000100 */
[----:B------:R-:W-:Y:S02]  /*11290*/  DFMA R6, R2, R2, R6 ;  /* 0x000000020206722b */ /* 0x000fe40000000006 */
[----:B---3--:R-:W-:-:S06]  /*112a0*/  DADD R2, -R18, -1 ;  /* 0xbff0000012027429 */ /* 0x008fcc0000000100 */
        /* <DEDUP_REMOVED lines=8> */
[----:B------:R-:W-:-:S08]  /*11330*/  DFMA R6, R4, R4, R6 ;  /* 0x000000040406722b */ /* 0x000fd00000000006 */
[----:B------:R-:W-:Y:S02]  /*11340*/  DFMA R6, R2, R2, R6 ;  /* 0x000000020206722b */ /* 0x000fe40000000006 */
[----:B----4-:R-:W-:-:S08]  /*11350*/  DADD R4, -R8, 1 ;  /* 0x3ff0000008047429 */ /* 0x010fd00000000100 */
        /* <DEDUP_REMOVED lines=14> */
[----:B------:R1:W5:Y:S06]  /*11440*/  LDL R6, [R1+0x1560] ;  /* 0x0015600001067983 */ /* 0x00036c0000100800 */
[----:B------:R-:W-:Y:S01]  /*11450*/  DFMA R2, R114, R114, R2 ;  /* 0x000000727202722b */ /* 0x000fe20000000002 */
[----:B------:R1:W2:Y:S06]  /*11460*/  LDC.64 R8, c[0x4][R0] ;  /* 0x0100000000087b82 */ /* 0x0002ac0000000a00 */
[----:B------:R1:W-:Y:S01]  /*11470*/  STL.64 [R1], R2 ;  /* 0x0000000201007387 */ /* 0x0003e20000100a00 */
[----:B0-----:R-:W-:-:S02]  /*11480*/  IMAD.U32 R4, RZ, RZ, UR4 ;  /* 0x00000004ff047e24 */ /* 0x001fc4000f8e00ff */
[----:B------:R-:W-:Y:S02]  /*11490*/  IMAD.U32 R5, RZ, RZ, UR5 ;  /* 0x00000005ff057e24 */ /* 0x000fe4000f8e00ff */
[----:B------:R-:W-:-:S07]  /*114a0*/  IMAD.MOV.U32 R7, RZ, RZ, R252 ;  /* 0x000000ffff077224 */ /* 0x000fce00078e00fc */
[----:B------:R-:W-:-:S07]  /*114b0*/  LEPC R20, `(.L_x_155) ;  /* 0x000000001014794e */ /* 0x000fce0000000000 */
[----:B-12--5:R-:W-:Y:S05]  /*114c0*/  CALL.ABS.NOINC R8 ;  /* 0x0000000008007343 */ /* 0x026fea0003c00000 */
.L_x_155:
[----:B------:R-:W2:Y:S04]  /*114d0*/  LDL.64 R12, [R1+0xf90] ;  /* 0x000f9000010c7983 */ /* 0x000ea80000100a00 */
[----:B------:R-:W3:Y:S04]  /*114e0*/  LDL.64 R60, [R1+0x1278] ;  /* 0x00127800013c7983 */ /* 0x000ee80000100a00 */
[----:B------:R-:W4:Y:S04]  /*114f0*/  LDL.64 R2, [R1+0x13e0] ;  /* 0x0013e00001027983 */ /* 0x000f280000100a00 */
[----:B------:R-:W4:Y:S04]  /*11500*/  LDL.128 R176, [R1+0xf40] ;  /* 0x000f400001b07983 */ /* 0x000f280000100c00 */
        /* <DEDUP_REMOVED lines=11> */
[----:B------:R-:W4:Y:S04]  /*115c0*/  LDL R0, [R1+0x1458] ;  /* 0x0014580001007983 */ /* 0x000f280000100800 */
[----:B------:R0:W5:Y:S04]  /*115d0*/  LDL.64 R248, [R1+0x590] ;  /* 0x0005900001f87983 */ /* 0x0001680000100a00 */
[----:B------:R0:W5:Y:S04]  /*115e0*/  LDL.64 R250, [R1+0x588] ;  /* 0x0005880001fa7983 */ /* 0x0001680000100a00 */
        /* <DEDUP_REMOVED lines=30> */
[----:B--2---:R1:W-:Y:S04]  /*117d0*/  STL.64 [R1+0x16c8], R12 ;  /* 0x0016c80c01007387 */ /* 0x0043e80000100a00 */
[----:B---3--:R2:W-:Y:S04]  /*117e0*/  STL.64 [R1+0x16c0], R60 ;  /* 0x0016c03c01007387 */ /* 0x0085e80000100a00 */
[----:B-1----:R0:W5:Y:S04]  /*117f0*/  LDL.128 R12, [R1+0x12e0] ;  /* 0x0012e000010c7983 */ /* 0x0021680000100c00 */
[----:B--2---:R0:W5:Y:S04]  /*11800*/  LDL.128 R60, [R1+0x1360] ;  /* 0x00136000013c7983 */ /* 0x0041680000100c00 */
[----:B----4-:R0:W-:Y:S04]  /*11810*/  STL.64 [R1+0x1758], R2 ;  /* 0x0017580201007387 */ /* 0x0101e80000100a00 */
        /* <DEDUP_REMOVED lines=11> */
[----:B------:R0:W-:Y:S01]  /*118d0*/  STL.128 [R1+0x14b0], R160 ;  /* 0x0014b0a001007387 */ /* 0x0001e20000100c00 */
[----:B------:R-:W-:-:S13]  /*118e0*/  ISETP.EQ.AND P0, PT, R0, RZ, PT ;  /* 0x000000ff0000720c */ /* 0x000fda0003f02270 */
.L_x_154:
[----:B------:R-:W-:Y:S05]  /*118f0*/  BSYNC.RECONVERGENT B7 ;  /* 0x0000000000077941 */ /* 0x000fea0003800200 */
.L_x_153:
[----:B0-----:R-:W4:Y:S04]  /*11900*/  LDL.64 R96, [R1+0x598] ;  /* 0x0005980001607983 */ /* 0x001f280000100a00 */
[----:B------:R-:W2:Y:S04]  /*11910*/  LDL.64 R162, [R1+0x418] ;  /* 0x0004180001a27983 */ /* 0x000ea80000100a00 */
        /* <DEDUP_REMOVED lines=18> */
[----:B-----5:R-:W-:Y:S04]  /*11a40*/  STL.64 [R1+0x17f8], R22 ;  /* 0x0017f81601007387 */ /* 0x020fe80000100a00 */
[----:B------:R-:W2:Y:S04]  /*11a50*/  LDL.64 R112, [R1+0x450] ;  /* 0x0004500001707983 */ /* 0x000ea80000100a00 */
[----:B------:R-:W-:Y:S04]  /*11a60*/  STL.64 [R1+0x1800], R16 ;  /* 0x0018001001007387 */ /* 0x000fe80000100a00 */
[----:B------:R-:W2:Y:S04]  /*11a70*/  LDL.64 R224, [R1+0x268] ;  /* 0x0002680001e07983 */ /* 0x000ea80000100a00 */
[----:B------:R-:W-:Y:S04]  /*11a80*/  STL.64 [R1+0x17e0], R24 ;  /* 0x0017e01801007387 */ /* 0x000fe80000100a00 */
[----:B------:R-:W2:Y:S04]  /*11a90*/  LDL.64 R104, [R1+0x470] ;  /* 0x0004700001687983 */ /* 0x000ea80000100a00 */
[----:B------:R-:W2:Y:S04]  /*11aa0*/  LDL.64 R102, [R1+0x488] ;  /* 0x0004880001667983 */ /* 0x000ea80000100a00 */
[----:B------:R-:W-:Y:S04]  /*11ab0*/  STL.64 [R1+0x17e8], R26 ;  /* 0x0017e81a01007387 */ /* 0x000fe80000100a00 */
[----:B------:R-:W-:Y:S04]  /*11ac0*/  STL.64 [R1+0x17d0], R28 ;  /* 0x0017d01c01007387 */ /* 0x000fe80000100a00 */
[----:B------:R0:W-:Y:S04]  /*11ad0*/  STL.64 [R1+0x17d8], R30 ;  /* 0x0017d81e01007387 */ /* 0x0001e80000100a00 */
[----:B------:R-:W2:Y:S04]  /*11ae0*/  LDL.64 R242, [R1+0x2a0] ;  /* 0x0002a00001f27983 */ /* 0x000ea80000100a00 */
[----:B------:R-:W-:Y:S04]  /*11af0*/  STL.64 [R1+0x17f0], R20 ;  /* 0x0017f01401007387 */ /* 0x000fe80000100a00 */
[----:B0-----:R-:W2:Y:S04]  /*11b00*/  LDL.64 R30, [R1+0x288] ;  /* 0x00028800011e7983 */ /* 0x001ea80000100a00 */
[----:B------:R0:W-:Y:S04]  /*11b10*/  STL.64 [R1+0x17b0], R36 ;  /* 0x0017b02401007387 */ /* 0x0001e80000100a00 */
[----:B------:R1:W-:Y:S04]  /*11b20*/  STL.64 [R1+0x17b8], R38 ;  /* 0x0017b82601007387 */ /* 0x0003e80000100a00 */
[----:B------:R3:W-:Y:S04]  /*11b30*/  STL.64 [R1+0x17c0], R32 ;  /* 0x0017c02001007387 */ /* 0x0007e80000100a00 */
[----:B0-----:R-:W2:Y:S04]  /*11b40*/  LDL.LU.64 R36, [R1+0x1470] ;  /* 0x0014700001247983 */ /* 0x001ea80000300a00 */
[----:B-1----:R-:W2:Y:S04]  /*11b50*/  LDL.LU.64 R38, [R1+0x1478] ;  /* 0x0014780001267983 */ /* 0x002ea80000300a00 */
[----:B---3--:R-:W3:Y:S04]  /*11b60*/  LDL.LU.64 R32, [R1+0x1480] ;  /* 0x0014800001207983 */ /* 0x008ee80000300a00 */
[----:B------:R0:W-:Y:S04]  /*11b70*/  STL.64 [R1+0x17c8], R34 ;  /* 0x0017c82201007387 */ /* 0x0001e80000100a00 */
[----:B0-----:R-:W3:Y:S04]  /*11b80*/  LDL.LU.64 R34, [R1+0x1488] ;  /* 0x0014880001227983 */ /* 0x001ee80000300a00 */
[----:B----4-:R-:W4:Y:S02]  /*11b90*/  LD.E.64 R196, desc[UR36][R96.64] ;  /* 0x0000002460c47980 */ /* 0x010f24000c101b00 */
[----:B----4-:R-:W-:-:S07]  /*11ba0*/  DADD R2, -RZ, -R196 ;  /* 0x00000000ff027229 */ /* 0x010fce00000009c4 */
[----:B------:R-:W-:Y:S04]  /*11bb0*/  STL.64 [R1+0x2a8], R2 ;  /* 0x0002a80201007387 */ /* 0x000fe80000100a00 */
[----:B------:R-:W4:Y:S02]  /*11bc0*/  LD.E.64 R198, desc[UR36][R96.64] ;  /* 0x0000002460c67980 */ /* 0x000f24000c101b00 */
[----:B----4-:R-:W-:-:S07]  /*11bd0*/  DADD R88, -RZ, -R198 ;  /* 0x00000000ff587229 */ /* 0x010fce00000009c6 */
[----:B------:R0:W-:Y:S04]  /*11be0*/  STL.64 [R1+0x2b0], R88 ;  /* 0x0002b05801007387 */ /* 0x0001e80000100a00 */
[----:B------:R-:W4:Y:S02]  /*11bf0*/  LD.E.64 R200, desc[UR36][R96.64] ;  /* 0x0000002460c87980 */ /* 0x000f24000c101b00 */
[----:B----4-:R-:W-:-:S07]  /*11c00*/  DADD R90, -RZ, -R200 ;  /* 0x00000000ff5a7229 */ /* 0x010fce00000009c8 */
[----:B------:R1:W-:Y:S04]  /*11c10*/  STL.64 [R1+0x2b8], R90 ;  /* 0x0002b85a01007387 */ /* 0x0003e80000100a00 */
[----:B------:R-:W4:Y:S02]  /*11c20*/  LD.E.64 R174, desc[UR36][R96.64] ;  /* 0x0000002460ae7980 */ /* 0x000f24000c101b00 */
[----:B----4-:R-:W-:-:S07]  /*11c30*/  DADD R92, -RZ, -R174 ;  /* 0x00000000ff5c7229 */ /* 0x010fce00000009ae */
[----:B------:R4:W-:Y:S04]  /*11c40*/  STL.64 [R1+0x2c0], R92 ;  /* 0x0002c05c01007387 */ /* 0x0009e80000100a00 */
[----:B------:R-:W2:Y:S02]  /*11c50*/  LD.E.64 R178, desc[UR36][R96.64] ;  /* 0x0000002460b27980 */ /* 0x000ea4000c101b00 */
[----:B--2---:R-:W-:-:S07]  /*11c60*/  DADD R94, -RZ, -R178 ;  /* 0x00000000ff5e7229 */ /* 0x004fce00000009b2 */
[----:B------:R2:W-:Y:S04]  /*11c70*/  STL.64 [R1+0x2c8], R94 ;  /* 0x0002c85e01007387 */ /* 0x0005e80000100a00 */
[----:B------:R-:W0:Y:S02]  /*11c80*/  LD.E.64 R176, desc[UR36][R96.64] ;  /* 0x0000002460b07980 */ /* 0x000e24000c101b00 */
[----:B0-----:R-:W-:-:S07]  /*11c90*/  DADD R88, -RZ, -R176 ;  /* 0x00000000ff587229 */ /* 0x001fce00000009b0 */
[----:B------:R0:W-:Y:S04]  /*11ca0*/  STL.64 [R1+0x2d0], R88 ;  /* 0x0002d05801007387 */ /* 0x0001e80000100a00 */
[----:B------:R-:W1:Y:S02]  /*11cb0*/  LD.E.64 R180, desc[UR36][R96.64] ;  /* 0x0000002460b47980 */ /* 0x000e64000c101b00 */
[----:B-1----:R-:W-:-:S07]  /*11cc0*/  DADD R90, -RZ, -R180 ;  /* 0x00000000ff5a7229 */ /* 0x002fce00000009b4 */
[----:B------:R1:W-:Y:S04]  /*11cd0*/  STL.64 [R1+0x2d8], R90 ;  /* 0x0002d85a01007387 */ /* 0x0003e80000100a00 */
[----:B------:R-:W4:Y:S02]  /*11ce0*/  LD.E.64 R2, desc[UR36][R96.64] ;  /* 0x0000002460027980 */ /* 0x000f24000c101b00 */
[----:B----4-:R-:W-:-:S07]  /*11cf0*/  DADD R92, -RZ, -R2 ;  /* 0x00000000ff5c7229 */ /* 0x010fce0000000902 */
[----:B------:R4:W-:Y:S04]  /*11d00*/  STL.64 [R1+0x2e0], R92 ;  /* 0x0002e05c01007387 */ /* 0x0009e80000100a00 */
[----:B------:R-:W2:Y:S02]  /*11d10*/  LD.E.64 R192, desc[UR36][R96.64] ;  /* 0x0000002460c07980 */ /* 0x000ea4000c101b00 */
[----:B--2---:R-:W-:-:S07]  /*11d20*/  DADD R94, -RZ, -R192 ;  /* 0x00000000ff5e7229 */ /* 0x004fce00000009c0 */
[----:B------:R-:W-:Y:S04]  /*11d30*/  STL.64 [R1+0x2e8], R94 ;  /* 0x0002e85e01007387 */ /* 0x000fe80000100a00 */
[----:B------:R-:W0:Y:S02]  /*11d40*/  LD.E.64 R204, desc[UR36][R96.64] ;  /* 0x0000002460cc7980 */ /* 0x000e24000c101b00 */
[----:B0-----:R-:W-:-:S07]  /*11d50*/  DADD R88, -RZ, -R204 ;  /* 0x00000000ff587229 */ /* 0x001fce00000009cc */
[----:B------:R-:W-:Y:S04]  /*11d60*/  STL.64 [R1+0x2f0], R88 ;  /* 0x0002f05801007387 */ /* 0x000fe80000100a00 */
[----:B------:R-:W1:Y:S02]  /*11d70*/  LD.E.64 R216, desc[UR36][R96.64] ;  /* 0x0000002460d87980 */ /* 0x000e64000c101b00 */
[----:B-1----:R-:W-:-:S07]  /*11d80*/  DADD R90, -RZ, -R216 ;  /* 0x00000000ff5a7229 */ /* 0x002fce00000009d8 */
[----:B------:R-:W-:Y:S04]  /*11d90*/  STL.64 [R1+0x2f8], R90 ;  /* 0x0002f85a01007387 */ /* 0x000fe80000100a00 */
[----:B------:R-:W4:Y:S02]  /*11da0*/  LD.E.64 R214, desc[UR36][R96.64] ;  /* 0x0000002460d67980 */ /* 0x000f24000c101b00 */
[----:B----4-:R-:W-:-:S07]  /*11db0*/  DADD R92, -RZ, -R214 ;  /* 0x00000000ff5c7229 */ /* 0x010fce00000009d6 */
[----:B------:R0:W-:Y:S04]  /*11dc0*/  STL.64 [R1+0x300], R92 ;  /* 0x0003005c01007387 */ /* 0x0001e80000100a00 */
[----:B------:R-:W2:Y:S04]  /*11dd0*/  LD.E.64 R212, desc[UR36][R96.64] ;  /* 0x0000002460d47980 */ /* 0x000ea8000c101b00 */
[----:B0-----:R-:W4:Y:S01]  /*11de0*/  LDL.64 R92, [R1+0x420] ;  /* 0x00042000015c7983 */ /* 0x001f220000100a00 */
[----:B--2---:R-:W-:-:S07]  /*11df0*/  DADD R94, -RZ, -R212 ;  /* 0x00000000ff5e7229 */ /* 0x004fce00000009d4 */
[----:B------:R0:W-:Y:S04]  /*11e00*/  STL.64 [R1+0x308], R94 ;  /* 0x0003085e01007387 */ /* 0x0001e80000100a00 */
[----:B------:R-:W2:Y:S04]  /*11e10*/  LD.E.64 R210, desc[UR36][R96.64] ;  /* 0x0000002460d27980 */ /* 0x000ea8000c101b00 */
[----:B0-----:R-:W3:Y:S01]  /*11e20*/  LDL.64 R94, [R1+0x428] ;  /* 0x00042800015e7983 */ /* 0x001ee20000100a00 */
[----:B--2---:R-:W-:-:S07]  /*11e30*/  DADD R88, -RZ, -R210 ;  /* 0x00000000ff587229 */ /* 0x004fce00000009d2 */
[----:B------:R0:W-:Y:S04]  /*11e40*/  STL.64 [R1+0x310], R88 ;  /* 0x0003105801007387 */ /* 0x0001e80000100a00 */
[----:B------:R-:W2:Y:S04]  /*11e50*/  LD.E.64 R208, desc[UR36][R96.64] ;  /* 0x0000002460d07980 */ /* 0x000ea8000c101b00 */
[----:B0-----:R-:W3:Y:S04]  /*11e60*/  LDL.64 R88, [R1+0x440] ;  /* 0x0004400001587983 */ /* 0x001ee80000100a00 */
[----:B------:R-:W4:Y:S01]  /*11e70*/  LDL.64 R96, [R1+0x430] ;  /* 0x0004300001607983 */ /* 0x000f220000100a00 */
[----:B--2---:R-:W-:-:S07]  /*11e80*/  DADD R90, -RZ, -R208 ;  /* 0x00000000ff5a7229 */ /* 0x004fce00000009d0 */
[----:B------:R0:W-:Y:S04]  /*11e90*/  STL.64 [R1+0x318], R90 ;  /* 0x0003185a01007387 */ /* 0x0001e80000100a00 */
[----:B------:R-:W2:Y:S04]  /*11ea0*/  LD.E.64 R194, desc[UR36][R248.64] ;  /* 0x00000024f8c27980 */ /* 0x000ea8000c101b00 */
[----:B0-----:R-:W3:Y:S04]  /*11eb0*/  LDL.64 R90, [R1+0x448] ;  /* 0x00044800015a7983 */ /* 0x001ee80000100a00 */
[----:B--2---:R-:W-:Y:S04]  /*11ec0*/  STL.64 [R1+0x880], R194 ;  /* 0x000880c201007387 */ /* 0x004fe80000100a00 */
[----:B------:R-:W2:Y:S04]  /*11ed0*/  LD.E.64 R170, desc[UR36][R248.64+0x8] ;  /* 0x00000824f8aa7980 */ /* 0x000ea8000c101b00 */
[----:B--2---:R-:W-:Y:S04]  /*11ee0*/  STL.64 [R1+0x888], R170 ;  /* 0x000888aa01007387 */ /* 0x004fe80000100a00 */
[----:B------:R-:W2:Y:S04]  /*11ef0*/  LD.E.64 R184, desc[UR36][R248.64+0x10] ;  /* 0x00001024f8b87980 */ /* 0x000ea8000c101b00 */
[----:B--2---:R-:W-:Y:S04]  /*11f00*/  STL.64 [R1+0x890], R184 ;  /* 0x000890b801007387 */ /* 0x004fe80000100a00 */
[----:B------:R-:W2:Y:S04]  /*11f10*/  LD.E.64 R168, desc[UR36][R248.64+0x18] ;  /* 0x00001824f8a87980 */ /* 0x000ea8000c101b00 */
[----:B--2---:R0:W-:Y:S04]  /*11f20*/  STL.64 [R1+0x898], R168 ;  /* 0x000898a801007387 */ /* 0x0041e80000100a00 */
[----:B------:R-:W2:Y:S04]  /*11f30*/  LD.E.64 R166, desc[UR36][R248.64+0x20] ;  /* 0x00002024f8a67980 */ /* 0x000ea8000c101b00 */
[----:B--2---:R-:W-:Y:S04]  /*11f40*/  STL.64 [R1+0x8a0], R166 ;  /* 0x0008a0a601007387 */ /* 0x004fe80000100a00 */
[----:B------:R-:W2:Y:S04]  /*11f50*/  LD.E.64 R164, desc[UR36][R248.64+0x28] ;  /* 0x00002824f8a47980 */ /* 0x000ea8000c101b00 */
[----:B--2---:R1:W-:Y:S04]  /*11f60*/  STL.64 [R1+0x8a8], R164 ;  /* 0x0008a8a401007387 */ /* 0x0043e80000100a00 */
[----:B------:R-:W2:Y:S04]  /*11f70*/  LD.E.64 R160, desc[UR36][R248.64+0x30] ;  /* 0x00003024f8a07980 */ /* 0x000ea8000c101b00 */
[----:B--2---:R-:W-:Y:S04]  /*11f80*/  STL.64 [R1+0x8b0], R160 ;  /* 0x0008b0a001007387 */ /* 0x004fe80000100a00 */
[----:B------:R-:W2:Y:S04]  /*11f90*/  LD.E.64 R182, desc[UR36][R248.64+0x38] ;  /* 0x00003824f8b67980 */ /* 0x000ea8000c101b00 */
        /* <DEDUP_REMOVED lines=11> */
[----:B------:R-:W3:Y:S01]  /*12050*/  LD.E.64 R186, desc[UR36][R248.64+0x68] ;  /* 0x00006824f8ba7980 */ /* 0x000ee2000c101b00 */
[----:B------:R-:W-:-:S03]  /*12060*/  DADD R22, -R196, R194 ;  /* 0x00000000c4167229 */ /* 0x000fc600000001c2 */
[----:B---3--:R3:W-:Y:S04]  /*12070*/  STL.64 [R1+0x8e8], R186 ;  /* 0x0008e8ba01007387 */ /* 0x0087e80000100a00 */
[----:B------:R-:W3:Y:S01]  /*12080*/  LD.E.64 R240, desc[UR36][R248.64+0x70] ;  /* 0x00007024f8f07980 */ /* 0x000ee2000c101b00 */
[----:B------:R-:W-:Y:S02]  /*12090*/  DADD R196, -R174, R168 ;  /* 0x00000000aec47229 */ /* 0x000fe400000001a8 */
[----:B0-----:R-:W-:Y:S02]  /*120a0*/  DADD R168, -R176, R164 ;  /* 0x00000000b0a87229 */ /* 0x001fe400000001a4 */
[----:B------:R-:W-:Y:S02]  /*120b0*/  DADD R194, -R2, R182 ;  /* 0x0000000002c27229 */ /* 0x000fe400000001b6 */
[----:B-1----:R-:W-:-:S02]  /*120c0*/  DADD R164, -R204, R172 ;  /* 0x00000000cca47229 */ /* 0x002fc400000001ac */
[----:B------:R-:W-:Y:S02]  /*120d0*/  DADD R2, -R192, R188 ;  /* 0x00000000c0027229 */ /* 0x000fe400000001bc */
[----:B------:R-:W-:Y:S02]  /*120e0*/  DADD R192, R162, R162 ;  /* 0x00000000a2c07229 */ /* 0x000fe400000000a2 */
[----:B------:R-:W-:Y:S02]  /*120f0*/  DADD R16, -R198, R170 ;  /* 0x00000000c6107229 */ /* 0x000fe400000001aa */
[----:B------:R-:W-:Y:S02]  /*12100*/  DADD R174, -R178, R166 ;  /* 0x00000000b2ae7229 */ /* 0x000fe400000001a6 */
[----:B------:R-:W-:Y:S02]  /*12110*/  DADD R198, -R200, R184 ;  /* 0x00000000c8c67229 */ /* 0x000fe400000001b8 */
[----:B------:R-:W-:-:S02]  /*12120*/  DADD R166, -R216, R206 ;  /* 0x00000000d8a67229 */ /* 0x000fc400000001ce */
[----:B----4-:R-:W-:Y:S02]  /*12130*/  DADD R206, R96, R96 ;  /* 0x0000000060ce7229 */ /* 0x010fe40000000060 */
[----:B------:R-:W-:Y:S02]  /*12140*/  DADD R176, R192, R238 ;  /* 0x00000000c0b07229 */ /* 0x000fe400000000ee */
[----:B------:R-:W-:Y:S02]  /*12150*/  DADD R170, -R210, R186 ;  /* 0x00000000d2aa7229 */ /* 0x000fe400000001ba */
[----:B--2---:R-:W-:Y:S02]  /*12160*/  DADD R190, -R212, R190 ;  /* 0x00000000d4be7229 */ /* 0x004fe400000001be */
[----:B------:R-:W-:Y:S02]  /*12170*/  DADD R200, R92, R92 ;  /* 0x000000005cc87229 */ /* 0x000fe4000000005c */
[----:B------:R-:W-:-:S02]  /*12180*/  DADD R204, R94, R94 ;  /* 0x000000005ecc7229 */ /* 0x000fc4000000005e */
[----:B------:R-:W-:Y:S02]  /*12190*/  DADD R160, -R180, R160 ;  /* 0x00000000b4a07229 */ /* 0x000fe400000001a0 */
[----:B---3--:R-:W-:Y:S02]  /*121a0*/  DADD R172, -R208, R240 ;  /* 0x00000000d0ac7229 */ /* 0x008fe400000001f0 */
[----:B------:R-:W-:Y:S01]  /*121b0*/  DADD R202, -R214, R202 ;  /* 0x00000000d6ca7229 */ /* 0x000fe200000001ca */
[----:B------:R-:W-:Y:S01]  /*121c0*/  STL.64 [R1+0x880], R192 ;  /* 0x000880c001007387 */ /* 0x000fe20000100a00 */
[----:B------:R-:W-:Y:S02]  /*121d0*/  DADD R208, R98, R98 ;  /* 0x0000000062d07229 */ /* 0x000fe40000000062 */
[----:B------:R-:W-:Y:S01]  /*121e0*/  DADD R210, R88, R88 ;  /* 0x0000000058d27229 */ /* 0x000fe20000000058 */
[----:B------:R-:W-:Y:S01]  /*121f0*/  STL.64 [R1+0x898], R206 ;  /* 0x000898ce01007387 */ /* 0x000fe20000100a00 */
[----:B------:R-:W-:-:S03]  /*12200*/  DADD R182, R206, R232 ;  /* 0x00000000ceb67229 */ /* 0x000fc600000000e8 */
[----:B------:R-:W2:Y:S01]  /*12210*/  LDL.LU.64 R238, [R1+0x16c8] ;  /* 0x0016c80001ee7983 */ /* 0x000ea20000300a00 */
[----:B------:R-:W-:Y:S02]  /*12220*/  DADD R184, R208, R230 ;  /* 0x00000000d0b87229 */ /* 0x000fe400000000e6 */
[----:B------:R-:W-:Y:S02]  /*12230*/  DADD R22, R22, -R176 ;  /* 0x0000000016167229 */ /* 0x000fe400000008b0 */
[----:B------:R-:W-:-:S04]  /*12240*/  DADD R176, R110, R110 ;  /* 0x000000006eb07229 */ /* 0x000fc8000000006e */
[----:B------:R-:W-:Y:S02]  /*12250*/  DADD R24, R174, -R184 ;  /* 0x00000000ae187229 */ /* 0x000fe400000008b8 */
[----:B------:R-:W-:Y:S02]  /*12260*/  DADD R174, R108, R108 ;  /* 0x000000006cae7229 */ /* 0x000fe4000000006c */
[----:B------:R-:W-:Y:S02]  /*12270*/  DADD R212, R90, R90 ;  /* 0x000000005ad47229 */ /* 0x000fe4000000005a */
[----:B------:R-:W-:Y:S02]  /*12280*/  DADD R186, R210, R228 ;  /* 0x00000000d2ba7229 */ /* 0x000fe400000000e4 */
[----:B------:R-:W-:Y:S02]  /*12290*/  DADD R26, R196, -R182 ;  /* 0x00000000c41a7229 */ /* 0x000fe400000008b6 */
[----:B------:R-:W-:-:S02]  /*122a0*/  DADD R182, R174, R220 ;  /* 0x00000000aeb67229 */ /* 0x000fc400000000dc */
[----:B------:R-:W-:Y:S02]  /*122b0*/  DADD R184, R176, R222 ;  /* 0x00000000b0b87229 */ /* 0x000fe400000000de */
[----:B------:R-:W-:Y:S02]  /*122c0*/  DADD R188, R212, R226 ;  /* 0x00000000d4bc7229 */ /* 0x000fe400000000e2 */
[----:B------:R-:W-:Y:S02]  /*122d0*/  DADD R28, R168, -R186 ;  /* 0x00000000a81c7229 */ /* 0x000fe400000008ba */
[----:B------:R-:W-:Y:S02]  /*122e0*/  DADD R178, R200, R236 ;  /* 0x00000000c8b27229 */ /* 0x000fe400000000ec */
[----:B------:R-:W-:Y:S02]  /*122f0*/  DADD R180, R204, R234 ;  /* 0x00000000ccb47229 */ /* 0x000fe400000000ea */
[----:B------:R-:W-:Y:S01]  /*12300*/  DADD R168, R114, R114 ;  /* 0x0000000072a87229 */ /* 0x000fe20000000072 */
[----:B------:R0:W-:Y:S01]  /*12310*/  STL.64 [R1+0x14d0], R28 ;  /* 0x0014d01c01007387 */ /* 0x0001e20000100a00 */
[----:B------:R-:W-:-:S02]  /*12320*/  DADD R234, R164, -R182 ;  /* 0x00000000a4ea7229 */ /* 0x000fc400000008b6 */
[----:B------:R-:W-:Y:S02]  /*12330*/  DADD R232, R166, -R184 ;  /* 0x00000000a6e87229 */ /* 0x000fe400000008b8 */
[----:B------:R-:W-:Y:S02]  /*12340*/  DADD R166, R106, R106 ;  /* 0x000000006aa67229 */ /* 0x000fe4000000006a */
[----:B------:R-:W-:Y:S02]  /*12350*/  DADD R164, R100, R100 ;  /* 0x0000000064a47229 */ /* 0x000fe40000000064 */
[----:B0-----:R-:W-:Y:S02]  /*12360*/  DADD R28, R160, -R188 ;  /* 0x00000000a01c7229 */ /* 0x001fe400000008bc */
[----:B------:R-:W-:Y:S01]  /*12370*/  DADD R20, R16, -R178 ;  /* 0x0000000010147229 */ /* 0x000fe200000008b2 */
[----:B------:R0:W-:Y:S01]  /*12380*/  STL.64 [R1+0x8c0], R168 ;  /* 0x0008c0a801007387 */ /* 0x0001e20000100a00 */
[----:B------:R-:W-:-:S02]  /*12390*/  DADD R16, R198, -R180 ;  /* 0x00000000c6107229 */ /* 0x000fc400000008b4 */
[----:B------:R-:W-:Y:S01]  /*123a0*/  DADD R180, R168, R218 ;  /* 0x00000000a8b47229 */ /* 0x000fe200000000da */
[----:B------:R1:W-:Y:S04]  /*123b0*/  STL.64 [R1+0x8c8], R174 ;  /* 0x0008c8ae01007387 */ /* 0x0003e80000100a00 */
[----:B------:R-:W-:Y:S01]  /*123c0*/  STL.64 [R1+0x14c8], R28 ;  /* 0x0014c81c01007387 */ /* 0x000fe20000100a00 */
[----:B0-----:R-:W-:-:S03]  /*123d0*/  DADD R168, R166, R246 ;  /* 0x00000000a6a87229 */ /* 0x001fc600000000f6 */
[----:B------:R-:W3:Y:S01]  /*123e0*/  LDL.64 R246, [R1+0x14c8] ;  /* 0x0014c80001f67983 */ /* 0x000ee20000100a00 */
[----:B-1----:R-:W-:-:S03]  /*123f0*/  DADD R174, R164, R244 ;  /* 0x00000000a4ae7229 */ /* 0x002fc600000000f4 */
[----:B------:R-:W4:Y:S01]  /*12400*/  LDL.64 R244, [R1+0x14d0] ;  /* 0x0014d00001f47983 */ /* 0x000f220000100a00 */
[----:B------:R-:W-:Y:S02]  /*12410*/  DADD R160, R112, R112 ;  /* 0x0000000070a07229 */ /* 0x000fe40000000070 */
[----:B------:R-:W-:Y:S01]  /*12420*/  DADD R236, R2, -R180 ;  /* 0x0000000002ec7229 */ /* 0x000fe200000008b4 */
[----:B------:R0:W-:Y:S04]  /*12430*/  STL.64 [R1+0x8d0], R176 ;  /* 0x0008d0b001007387 */ /* 0x0001e80000100a00 */
[----:B------:R1:W-:Y:S01]  /*12440*/  STL.64 [R1+0x8a8], R210 ;  /* 0x0008a8d201007387 */ /* 0x0003e20000100a00 */
[----:B------:R-:W-:Y:S02]  /*12450*/  DADD R178, R160, R224 ;  /* 0x00000000a0b27229 */ /* 0x000fe400000000e0 */
[----:B------:R-:W-:Y:S01]  /*12460*/  DADD R2, R102, R102 ;  /* 0x0000000066027229 */ /* 0x000fe20000000066 */
[----:B------:R-:W-:Y:S04]  /*12470*/  STL.64 [R1+0x888], R200 ;  /* 0x000888c801007387 */ /* 0x000fe80000100a00 */
[----:B------:R-:W-:Y:S01]  /*12480*/  STL.64 [R1+0x890], R204 ;  /* 0x000890cc01007387 */ /* 0x000fe20000100a00 */
[----:B------:R-:W-:-:S02]  /*12490*/  DADD R240, R194, -R178 ;  /* 0x00000000c2f07229 */ /* 0x000fc400000008b2 */
[----:B------:R-:W-:Y:S01]  /*124a0*/  DADD R178, R104, R104 ;  /* 0x0000000068b27229 */ /* 0x000fe20000000068 */
[----:B------:R1:W-:Y:S01]  /*124b0*/  STL.64 [R1+0x8b8], R160 ;  /* 0x0008b8a001007387 */ /* 0x0003e20000100a00 */
[----:B0-----:R-:W-:Y:S02]  /*124c0*/  DADD R176, R2, R242 ;  /* 0x0000000002b07229 */ /* 0x001fe400000000f2 */
[----:B------:R-:W-:Y:S01]  /*124d0*/  DADD R228, R190, -R168 ;  /* 0x00000000bee47229 */ /* 0x000fe200000008a8 */
[----:B------:R0:W-:Y:S01]  /*124e0*/  STL.64 [R1+0x8f0], R2 ;  /* 0x0008f00201007387 */ /* 0x0001e20000100a00 */
[----:B-1----:R-:W-:-:S03]  /*124f0*/  DADD R210, R170, -R174 ;  /* 0x00000000aad27229 */ /* 0x002fc600000008ae */
[----:B------:R-:W-:Y:S01]  /*12500*/  STL.64 [R1+0x8a0], R208 ;  /* 0x0008a0d001007387 */ /* 0x000fe20000100a00 */
[----:B------:R-:W-:-:S03]  /*12510*/  DADD R160, R178, R30 ;  /* 0x00000000b2a07229 */ /* 0x000fc6000000001e */
[----:B------:R-:W-:Y:S01]  /*12520*/  STL.64 [R1+0x8b0], R212 ;  /* 0x0008b0d401007387 */ /* 0x000fe20000100a00 */
[----:B0-----:R-:W-:-:S03]  /*12530*/  DADD R2, R172, -R176 ;  /* 0x00000000ac027229 */ /* 0x001fc600000008b0 */
[----:B------:R-:W-:Y:S01]  /*12540*/  STL.64 [R1+0x8d8], R178 ;  /* 0x0008d8b201007387 */ /* 0x000fe20000100a00 */
[----:B------:R-:W-:-:S03]  /*12550*/  DADD R230, R202, -R160 ;  /* 0x00000000cae67229 */ /* 0x000fc600000008a0 */
        /* <DEDUP_REMOVED lines=15> */
[----:B------:R-:W2:Y:S04]  /*12650*/  LDL.64 R194, [R1+0xc0] ;  /* 0x0000c00001c27983 */ /* 0x000ea80000100a00 */
[----:B------:R-:W-:Y:S04]  /*12660*/  STL.64 [R1+0x14e0], R26 ;  /* 0x0014e01a01007387 */ /* 0x000fe80000100a00 */
[----:B------:R0:W-:Y:S04]  /*12670*/  STL.64 [R1+0x14d8], R24 ;  /* 0x0014d81801007387 */ /* 0x0001e80000100a00 */
[----:B------:R-:W2:Y:S04]  /*12680*/  LDL.LU.64 R28, [R1+0x1490] ;  /* 0x00149000011c7983 */ /* 0x000ea80000300a00 */
[----:B------:R-:W2:Y:S04]  /*12690*/  LDL.LU.64 R30, [R1+0x1498] ;  /* 0x00149800011e7983 */ /* 0x000ea80000300a00 */
[----:B0-----:R-:W2:Y:S04]  /*126a0*/  LDL.LU.64 R24, [R1+0x14a0] ;  /* 0x0014a00001187983 */ /* 0x001ea80000300a00 */
[----:B------:R-:W2:Y:S04]  /*126b0*/  LDL.LU.64 R26, [R1+0x14a8] ;  /* 0x0014a800011a7983 */ /* 0x000ea80000300a00 */
[----:B---3--:R-:W-:Y:S04]  /*126c0*/  STL.64 [R1+0x2d8], R246 ;  /* 0x0002d8f601007387 */ /* 0x008fe80000100a00 */
[----:B----4-:R-:W-:Y:S04]  /*126d0*/  STL.64 [R1+0x2d0], R244 ;  /* 0x0002d0f401007387 */ /* 0x010fe80000100a00 */
[----:B------:R-:W3:Y:S02]  /*126e0*/  LD.E.64 R172, desc[UR36][R248.64] ;  /* 0x00000024f8ac7980 */ /* 0x000ee4000c101b00 */
[----:B---3--:R-:W-:-:S07]  /*126f0*/  DADD R160, -RZ, -R172 ;  /* 0x00000000ffa07229 */ /* 0x008fce00000009ac */
[----:B------:R0:W-:Y:S04]  /*12700*/  STL.64 [R1+0x320], R160 ;  /* 0x000320a001007387 */ /* 0x0001e80000100a00 */
[----:B------:R-:W0:Y:S02]  /*12710*/  LD.E.64 R164, desc[UR36][R248.64+0x8] ;  /* 0x00000824f8a47980 */ /* 0x000e24000c101b00 */
[----:B0-----:R-:W-:-:S07]  /*12720*/  DADD R160, -RZ, -R164 ;  /* 0x00000000ffa07229 */ /* 0x001fce00000009a4 */
        /* <DEDUP_REMOVED lines=37> */
[----:B------:R-:W0:Y:S04]  /*12980*/  LD.E.64 R192, desc[UR36][R248.64+0x70] ;  /* 0x00007024f8c07980 */ /* 0x000e28000c101b00 */
[----:B------:R-:W-:Y:S04]  /*12990*/  STL.128 [R1+0x3a0], R92 ;  /* 0x0003a05c01007387 */ /* 0x000fe80000100c00 */
[----:B------:R-:W-:Y:S04]  /*129a0*/  STL.128 [R1+0x3b0], R96 ;  /* 0x0003b06001007387 */ /* 0x000fe80000100c00 */
[----:B------:R-:W-:Y:S04]  /*129b0*/  STL.128 [R1+0x3c0], R88 ;  /* 0x0003c05801007387 */ /* 0x000fe80000100c00 */
[----:B------:R-:W-:Y:S04]  /*129c0*/  STL.128 [R1+0x3d0], R112 ;  /* 0x0003d07001007387 */ /* 0x000fe80000100c00 */
[----:B------:R-:W-:Y:S04]  /*129d0*/  STL.128 [R1+0x3e0], R108 ;  /* 0x0003e06c01007387 */ /* 0x000fe80000100c00 */
[----:B------:R-:W-:Y:S04]  /*129e0*/  STL.128 [R1+0x3f0], R104 ;  /* 0x0003f06801007387 */ /* 0x000fe80000100c00 */
[----:B------:R-:W-:Y:S04]  /*129f0*/  STL.128 [R1+0x400], R100 ;  /* 0x0004006401007387 */ /* 0x000fe80000100c00 */
[----:B------:R-:W3:Y:S01]  /*12a00*/  LDL.64 R248, [R1+0x14d8] ;  /* 0x0014d80001f87983 */ /* 0x000ee20000100a00 */
[----:B0-----:R-:W-:-:S07]  /*12a10*/  DADD R160, -RZ, -R192 ;  /* 0x00000000ffa07229 */ /* 0x001fce00000009c0 */
[----:B------:R0:W-:Y:S04]  /*12a20*/  STL.128 [R1+0x390], R160 ;  /* 0x000390a001007387 */ /* 0x0001e80000100c00 */
[----:B0-----:R-:W2:Y:S02]  /*12a30*/  LD.E.64 R160, desc[UR36][R250.64] ;  /* 0x00000024faa07980 */ /* 0x001ea4000c101b00 */
[----:B--2---:R-:W-:-:S08]  /*12a40*/  DADD R160, -R160, R194 ;  /* 0x00000000a0a07229 */ /* 0x004fd000000001c2 */
[----:B------:R-:W-:Y:S02]  /*12a50*/  DADD R208, R162, R160 ;  /* 0x00000000a2d07229 */ /* 0x000fe400000000a0 */
[----:B------:R-:W2:Y:S05]  /*12a60*/  LDL.64 R160, [R1+0xc8] ;  /* 0x0000c80001a07983 */ /* 0x000eaa0000100a00 */
[----:B------:R-:W-:Y:S04]  /*12a70*/  STL.64 [R1+0x398], R208 ;  /* 0x000398d001007387 */ /* 0x000fe80000100a00 */
[----:B------:R-:W2:Y:S02]  /*12a80*/  LD.E.64 R194, desc[UR36][R250.64+0x8] ;  /* 0x00000824fac27980 */ /* 0x000ea4000c101b00 */
[----:B--2---:R-:W-:-:S08]  /*12a90*/  DADD R160, -R194, R160 ;  /* 0x00000000c2a07229 */ /* 0x004fd000000001a0 */
[----:B------:R-:W-:Y:S02]  /*12aa0*/  DADD R198, R92, R160 ;  /* 0x000000005cc67229 */ /* 0x000fe400000000a0 */
[----:B------:R-:W2:Y:S05]  /*12ab0*/  LDL.64 R160, [R1+0xd0] ;  /* 0x0000d00001a07983 */ /* 0x000eaa0000100a00 */
[----:B------:R0:W-:Y:S04]  /*12ac0*/  STL.64 [R1+0x3a0], R198 ;  /* 0x0003a0c601007387 */ /* 0x0001e80000100a00 */
[----:B------:R-:W2:Y:S02]  /*12ad0*/  LD.E.64 R194, desc[UR36][R250.64+0x10] ;  /* 0x00001024fac27980 */ /* 0x000ea4000c101b00 */
        /* <DEDUP_REMOVED lines=50> */
[----:B--2---:R-:W-:-:S02]  /*12e00*/  DADD R160, -R194, R160 ;  /* 0x00000000c2a07229 */ /* 0x004fc400000001a0 */
[----:B------:R-:W2:Y:S06]  /*12e10*/  LDL.64 R194, [R1+0x228] ;  /* 0x0002280001c27983 */ /* 0x000eac0000100a00 */
[----:B------:R-:W-:Y:S02]  /*12e20*/  DADD R224, R106, R160 ;  /* 0x000000006ae07229 */ /* 0x000fe400000000a0 */
[----:B------:R-:W4:Y:S05]  /*12e30*/  LDL.64 R160, [R1+0x128] ;  /* 0x0001280001a07983 */ /* 0x000f2a0000100a00 */
[----:B------:R-:W-:Y:S04]  /*12e40*/  STL.64 [R1+0x3f8], R224 ;  /* 0x0003f8e001007387 */ /* 0x000fe80000100a00 */
[----:B------:R-:W4:Y:S01]  /*12e50*/  LD.E.64 R196, desc[UR36][R250.64+0x68] ;  /* 0x00006824fac47980 */ /* 0x000f22000c101b00 */
[----:B------:R-:W-:-:S08]  /*12e60*/  DADD R92, -R162, -R92 ;  /* 0x00000000a25c7229 */ /* 0x000fd0000000095c */
[----:B------:R-:W-:-:S08]  /*12e70*/  DADD R92, -R94, R92 ;  /* 0x000000005e5c7229 */ /* 0x000fd0000000015c */
        /* <DEDUP_REMOVED lines=9> */
[----:B------:R-:W-:Y:S02]  /*12f10*/  DADD R88, -R106, R88 ;  /* 0x000000006a587229 */ /* 0x000fe40000000158 */
[----:B------:R-:W-:-:S06]  /*12f20*/  DFMA R94, R164, R158, R198 ;  /* 0x0000009ea45e722b */ /* 0x000fcc00000000c6 */
[----:B------:R-:W-:Y:S01]  /*12f30*/  DADD R88, -R100, R88 ;  /* 0x0000000064587229 */ /* 0x000fe20000000158 */
[----:B------:R1:W-:Y:S01]  /*12f40*/  STL.64 [R1+0x14f0], R20 ;  /* 0x0014f01401007387 */ /* 0x0003e20000100a00 */
[----:B------:R-:W-:Y:S02]  /*12f50*/  DFMA R92, R172, R156, R208 ;  /* 0x0000009cac5c722b */ /* 0x000fe400000000d0 */
[----:B0-----:R-:W-:-:S04]  /*12f60*/  DFMA R198, R94, -R8, R20 ;  /* 0x800000085ec6722b */ /* 0x001fc80000000014 */
[----:B------:R-:W-:Y:S01]  /*12f70*/  DADD R88, -R102, R88 ;  /* 0x0000000066587229 */ /* 0x000fe20000000158 */
[----:B-1----:R-:W3:Y:S04]  /*12f80*/  LDL.LU.64 R20, [R1+0x14b0] ;  /* 0x0014b00001147983 */ /* 0x002ee80000300a00 */
[----:B------:R-:W-:Y:S01]  /*12f90*/  STL.64 [R1+0x14f8], R22 ;  /* 0x0014f81601007387 */ /* 0x000fe20000100a00 */
[----:B------:R-:W-:-:S03]  /*12fa0*/  DFMA R96, R166, R152, R200 ;  /* 0x00000098a660722b */ /* 0x000fc600000000c8 */
[----:B------:R0:W-:Y:S05]  /*12fb0*/  STL.64 [R1+0x14e8], R16 ;  /* 0x0014e81001007387 */ /* 0x0001ea0000100a00 */
[----:B------:R-:W-:Y:S01]  /*12fc0*/  DFMA R200, R96, -R10, R16 ;  /* 0x8000000a60c8722b */ /* 0x000fe20000000010 */
[----:B0-----:R-:W3:Y:S01]  /*12fd0*/  LDL.LU.64 R16, [R1+0x1758] ;  /* 0x0017580001107983 */ /* 0x001ee20000300a00 */
[----:B----4-:R-:W-:-:S08]  /*12fe0*/  DADD R160, -R196, R160 ;  /* 0x00000000c4a07229 */ /* 0x010fd000000001a0 */
[----:B------:R-:W-:Y:S02]  /*12ff0*/  DADD R226, R100, R160 ;  /* 0x0000000064e27229 */ /* 0x000fe400000000a0 */
[----:B------:R-:W4:Y:S05]  /*13000*/  LDL.64 R160, [R1+0x130] ;  /* 0x0001300001a07983 */ /* 0x000f2a0000100a00 */
[----:B------:R0:W-:Y:S04]  /*13010*/  STL.64 [R1+0x400], R226 ;  /* 0x000400e201007387 */ /* 0x0001e80000100a00 */
[----:B------:R-:W4:Y:S04]  /*13020*/  LD.E.64 R196, desc[UR36][R250.64+0x70] ;  /* 0x00007024fac47980 */ /* 0x000f28000c101b00 */
[----:B------:R-:W4:Y:S01]  /*13030*/  LDL.64 R250, [R1+0x14e0] ;  /* 0x0014e00001fa7983 */ /* 0x000f220000100a00 */
[----:B--2---:R-:W-:-:S02]  /*13040*/  DADD R88, R88, R194 ;  /* 0x0000000058587229 */ /* 0x004fc400000000c2 */
[----:B------:R-:W-:Y:S01]  /*13050*/  DFMA R194, R92, -R130, R22 ;  /* 0x800000825cc2722b */ /* 0x000fe20000000016 */
[----:B------:R-:W2:Y:S07]  /*13060*/  LDL.LU.64 R22, [R1+0x14b8] ;  /* 0x0014b80001167983 */ /* 0x000eae0000300a00 */
[----:B------:R-:W-:Y:S02]  /*13070*/  DFMA R90, R194, -R124, R88 ;  /* 0x8000007cc25a722b */ /* 0x000fe40000000058 */
[----:B------:R-:W-:-:S06]  /*13080*/  DFMA R98, R170, R154, R202 ;  /* 0x0000009aaa62722b */ /* 0x000fcc00000000ca */
[----:B------:R-:W-:Y:S02]  /*13090*/  DFMA R90, R198, -R126, R90 ;  /* 0x8000007ec65a722b */ /* 0x000fe4000000005a */
[----:B------:R-:W-:-:S06]  /*130a0*/  DFMA R100, R174, R148, R204 ;  /* 0x00000094ae64722b */ /* 0x000fcc00000000cc */
[----:B------:R-:W-:Y:S02]  /*130b0*/  DFMA R90, R200, -R120, R90 ;  /* 0x80000078c85a722b */ /* 0x000fe4000000005a */
[----:B---3--:R-:W-:Y:S02]  /*130c0*/  DFMA R204, R100, -R6, R248 ;  /* 0x8000000664cc722b */ /* 0x008fe400000000f8 */
[----:B------:R-:W-:Y:S02]  /*130d0*/  DFMA R104, R176, R150, R206 ;  /* 0x00000096b068722b */ /* 0x000fe400000000ce */
[----:B------:R-:W-:-:S06]  /*130e0*/  DFMA R106, R168, R144, R220 ;  /* 0x00000090a86a722b */ /* 0x000fcc00000000dc */
[----:B------:R-:W-:Y:S02]  /*130f0*/  DFMA R206, R104, -R40, R244 ;  /* 0x8000002868ce722b */ /* 0x000fe400000000f4 */
[----:B------:R-:W-:Y:S02]  /*13100*/  DFMA R208, R106, -R42, R246 ;  /* 0x8000002a6ad0722b */ /* 0x000fe400000000f6 */
[----:B------:R-:W-:-:S08]  /*13110*/  DFMA R108, R178, R146, R212 ;  /* 0x00000092b26c722b */ /* 0x000fd000000000d4 */
[----:B------:R-:W-:Y:S02]  /*13120*/  DFMA R212, R108, -R44, R240 ;  /* 0x8000002c6cd4722b */ /* 0x000fe400000000f0 */
[----:B------:R-:W-:Y:S02]  /*13130*/  DFMA R112, R184, R136, R216 ;  /* 0x00000088b870722b */ /* 0x000fe400000000d8 */
[----:B------:R-:W-:-:S08]  /*13140*/  DFMA R114, R186, R138, R222 ;  /* 0x0000008aba72722b */ /* 0x000fd000000000de */
[----:B------:R-:W-:Y:S02]  /*13150*/  DFMA R220, R114, -R52, R230 ;  /* 0x8000003472dc722b */ /* 0x000fe400000000e6 */
[----:B------:R-:W-:Y:S02]  /*13160*/  DFMA R162, R190, R134, R226 ;  /* 0x00000086bea2722b */ /* 0x000fe400000000e2 */
[----:B----4-:R-:W-:-:S08]  /*13170*/  DFMA R202, R98, -R4, R250 ;  /* 0x8000000462ca722b */ /* 0x010fd000000000fa */
[----:B------:R-:W-:-:S08]  /*13180*/  DFMA R90, R202, -R122, R90 ;  /* 0x8000007aca5a722b */ /* 0x000fd0000000005a */
[----:B------:R-:W-:Y:S02]  /*13190*/  DFMA R90, R204, -R36, R90 ;  /* 0x80000024cc5a722b */ /* 0x000fe4000000005a */
[----:B------:R-:W-:-:S06]  /*131a0*/  DADD R110, -R196, R160 ;  /* 0x00000000c46e7229 */ /* 0x000fcc00000001a0 */
[----:B------:R-:W-:Y:S02]  /*131b0*/  DFMA R90, R206, -R38, R90 ;  /* 0x80000026ce5a722b */ /* 0x000fe4000000005a */
[----:B------:R-:W-:Y:S02]  /*131c0*/  DADD R242, R102, R110 ;  /* 0x0000000066f27229 */ /* 0x000fe4000000006e */
[----:B------:R-:W-:-:S04]  /*131d0*/  DFMA R102, R180, R140, R218 ;  /* 0x0000008cb466722b */ /* 0x000fc800000000da */
[----:B------:R-:W-:Y:S02]  /*131e0*/  DFMA R90, R208, -R32, R90 ;  /* 0x80000020d05a722b */ /* 0x000fe4000000005a */
[----:B------:R-:W-:Y:S02]  /*131f0*/  DFMA R110, R182, R142, R214 ;  /* 0x0000008eb66e722b */ /* 0x000fe400000000d6 */
[----:B------:R-:W-:-:S04]  /*13200*/  DFMA R214, R102, -R46, R236 ;  /* 0x8000002e66d6722b */ /* 0x000fc800000000ec */
[----:B------:R-:W-:Y:S02]  /*13210*/  DFMA R90, R212, -R34, R90 ;  /* 0x80000022d45a722b */ /* 0x000fe4000000005a */
[----:B------:R-:W-:-:S06]  /*13220*/  DFMA R216, R110, -R48, R234 ;  /* 0x800000306ed8722b */ /* 0x000fcc00000000ea */
[----:B------:R-:W-:Y:S02]  /*13230*/  DFMA R90, R214, -R28, R90 ;  /* 0x8000001cd65a722b */ /* 0x000fe4000000005a */
[----:B------:R-:W-:-:S06]  /*13240*/  DFMA R218, R112, -R50, R232 ;  /* 0x8000003270da722b */ /* 0x000fcc00000000e8 */
[----:B------:R-:W-:Y:S02]  /*13250*/  DFMA R90, R216, -R30, R90 ;  /* 0x8000001ed85a722b */ /* 0x000fe4000000005a */
[----:B------:R-:W-:-:S06]  /*13260*/  DFMA R160, R188, R132, R224 ;  /* 0x00000084bca0722b */ /* 0x000fcc00000000e0 */
[----:B------:R-:W-:Y:S02]  /*13270*/  DFMA R90, R218, -R24, R90 ;  /* 0x80000018da5a722b */ /* 0x000fe4000000005a */
[----:B------:R-:W-:-:S06]  /*13280*/  DFMA R222, R160, -R54, R228 ;  /* 0x80000036a0de722b */ /* 0x000fcc00000000e4 */
[----:B------:R-:W-:Y:S02]  /*13290*/  DFMA R90, R220, -R26, R90 ;  /* 0x8000001adc5a722b */ /* 0x000fe4000000005a */
[----:B------:R-:W-:Y:S02]  /*132a0*/  DFMA R224, R162, -R56, R210 ;  /* 0x80000038a2e0722b */ /* 0x000fe400000000d2 */
[----:B------:R-:W-:-:S04]  /*132b0*/  DFMA R196, R192, R128, R242 ;  /* 0x00000080c0c4722b */ /* 0x000fc800000000f2 */
[----:B------:R-:W-:-:S04]  /*132c0*/  DFMA R90, R222, -R20, R90 ;  /* 0x80000014de5a722b */ /* 0x000fc8000000005a */
[----:B0-----:R-:W-:-:S04]  /*132d0*/  DFMA R226, R196, -R58, R2 ;  /* 0x8000003ac4e2722b */ /* 0x001fc80000000002 */
[----:B--2---:R-:W-:-:S08]  /*132e0*/  DFMA R90, R224, -R22, R90 ;  /* 0x80000016e05a722b */ /* 0x004fd0000000005a */
[----:B------:R-:W-:-:S08]  /*132f0*/  DFMA R90, R226, -R238, R90 ;  /* 0x800000eee25a722b */ /* 0x000fd0000000005a */
[----:B------:R-:W-:Y:S01]  /*13300*/  DMUL R90, R90, R16 ;  /* 0x000000105a5a7228 */ /* 0x000fe20000000000 */
[----:B------:R-:W2:Y:S07]  /*13310*/  LDL.LU.64 R16, [R1+0x1800] ;  /* 0x0018000001107983 */ /* 0x000eae0000300a00 */
[----:B------:R-:W-:-:S08]  /*13320*/  DMUL R238, R90, R238 ;  /* 0x000000ee5aee7228 */ /* 0x000fd00000000000 */
[----:B------:R-:W-:Y:S02]  /*13330*/  DFMA R118, R226, R118, -R238 ;  /* 0x00000076e276722b */ /* 0x000fe400000008ee */
[----:B------:R-:W3:Y:S01]  /*13340*/  LDL.LU.64 R238, [R1+0x17a0] ;  /* 0x0017a00001ee7983 */ /* 0x000ee20000300a00 */
[C---:B------:R-:W-:Y:S02]  /*13350*/  DMUL R226, R90.reuse, R22 ;  /* 0x000000165ae27228 */ /* 0x040fe40000000000 */
[----:B------:R-:W-:Y:S01]  /*13360*/  DMUL R122, R90, R122 ;  /* 0x0000007a5a7a7228 */ /* 0x000fe20000000000 */
[----:B------:R-:W4:Y:S05]  /*13370*/  LDL.LU.64 R22, [R1+0x17f8] ;  /* 0x0017f80001167983 */ /* 0x000f2a0000300a00 */
[----:B------:R-:W-:-:S02]  /*13380*/  DFMA R116, R224, R116, -R226 ;  /* 0x00000074e074722b */ /* 0x000fc400000008e2 */
[C---:B------:R-:W-:Y:S01]  /*13390*/  DMUL R224, R90.reuse, R20 ;  /* 0x000000145ae07228 */ /* 0x040fe20000000000 */
[----:B------:R-:W2:Y:S01]  /*133a0*/  LDL.LU.64 R226, [R1+0x17a8] ;  /* 0x0017a80001e27983 */ /* 0x000ea20000300a00 */
[----:B------:R-:W-:Y:S02]  /*133b0*/  DMUL R120, R90, R120 ;  /* 0x000000785a787228 */ /* 0x000fe40000000000 */
[----:B------:R-:W-:Y:S01]  /*133c0*/  DFMA R68, R202, R68, -R122 ;  /* 0x00000044ca44722b */ /* 0x000fe2000000087a */
[----:B------:R-:W4:Y:S03]  /*133d0*/  LDL.LU.64 R20, [R1+0x17f0] ;  /* 0x0017f00001147983 */ /* 0x000f260000300a00 */
[----:B------:R-:W-:Y:S01]  /*133e0*/  DFMA R86, R222, R86, -R224 ;  /* 0x00000056de56722b */ /* 0x000fe200000008e0 */
[----:B------:R-:W4:Y:S01]  /*133f0*/  LDL.LU.64 R202, [R1+0x1718] ;  /* 0x0017180001ca7983 */ /* 0x000f220000300a00 */
[----:B------:R-:W-:-:S02]  /*13400*/  DMUL R222, R90, R26 ;  /* 0x0000001a5ade7228 */ /* 0x000fc40000000000 */
[----:B------:R-:W-:Y:S01]  /*13410*/  DMUL R224, R90, R36 ;  /* 0x000000245ae07228 */ /* 0x000fe20000000000 */
[----:B------:R-:W4:Y:S01]  /*13420*/  LDL.LU.64 R122, [R1+0x1710] ;  /* 0x00171000017a7983 */ /* 0x000f220000300a00 */
[----:B------:R-:W-:-:S03]  /*13430*/  DFMA R66, R200, R66, -R120 ;  /* 0x00000042c842722b */ /* 0x000fc60000000878 */
[----:B------:R-:W4:Y:S01]  /*13440*/  LDL.LU.64 R26, [R1+0x17e8] ;  /* 0x0017e800011a7983 */ /* 0x000f220000300a00 */
[----:B------:R-:W-:Y:S02]  /*13450*/  DFMA R84, R220, R84, -R222 ;  /* 0x00000054dc54722b */ /* 0x000fe400000008de */
[C---:B------:R-:W-:Y:S01]  /*13460*/  DMUL R222, R90.reuse, R30 ;  /* 0x0000001e5ade7228 */ /* 0x040fe20000000000 */
[----:B------:R-:W4:Y:S01]  /*13470*/  LDL.LU.64 R36, [R1+0x17b0] ;  /* 0x0017b00001247983 */ /* 0x000f220000300a00 */
[----:B------:R-:W-:Y:S02]  /*13480*/  DMUL R220, R90, R24 ;  /* 0x000000185adc7228 */ /* 0x000fe40000000000 */
[----:B------:R-:W-:Y:S01]  /*13490*/  DFMA R70, R204, R70, -R224 ;  /* 0x00000046cc46722b */ /* 0x000fe200000008e0 */
[----:B------:R-:W4:Y:S03]  /*134a0*/  LDL.LU.64 R24, [R1+0x17e0] ;  /* 0x0017e00001187983 */ /* 0x000f260000300a00 */
[----:B------:R-:W-:Y:S01]  /*134b0*/  DFMA R80, R216, R80, -R222 ;  /* 0x00000050d850722b */ /* 0x000fe200000008de */
[----:B------:R-:W4:Y:S01]  /*134c0*/  LDL.LU.64 R224, [R1+0x1730] ;  /* 0x0017300001e07983 */ /* 0x000f220000300a00 */
[----:B------:R-:W-:-:S02]  /*134d0*/  DMUL R222, R90, R38 ;  /* 0x000000265ade7228 */ /* 0x000fc40000000000 */
[----:B------:R-:W-:Y:S01]  /*134e0*/  DFMA R82, R218, R82, -R220 ;  /* 0x00000052da52722b */ /* 0x000fe200000008dc */
[----:B------:R-:W4:Y:S01]  /*134f0*/  LDL.LU.64 R204, [R1+0x1738] ;  /* 0x0017380001cc7983 */ /* 0x000f220000300a00 */
[C---:B------:R-:W-:Y:S02]  /*13500*/  DMUL R220, R90.reuse, R32 ;  /* 0x000000205adc7228 */ /* 0x040fe40000000000 */
[----:B------:R-:W-:Y:S01]  /*13510*/  DMUL R216, R90, R28 ;  /* 0x0000001c5ad87228 */ /* 0x000fe20000000000 */
[----:B------:R-:W4:Y:S01]  /*13520*/  LDL.LU.64 R30, [R1+0x17d8] ;  /* 0x0017d800011e7983 */ /* 0x000f220000300a00 */
[----:B------:R-:W-:-:S03]  /*13530*/  DFMA R72, R206, R72, -R222 ;  /* 0x00000048ce48722b */ /* 0x000fc600000008de */
[----:B------:R-:W4:Y:S01]  /*13540*/  LDL.LU.64 R206, [R1+0x1768] ;  /* 0x0017680001ce7983 */ /* 0x000f220000300a00 */
[----:B------:R-:W-:-:S03]  /*13550*/  DMUL R218, R90, R34 ;  /* 0x000000225ada7228 */ /* 0x000fc60000000000 */
[----:B------:R-:W4:Y:S01]  /*13560*/  LDL.LU.64 R222, [R1+0x1760] ;  /* 0x0017600001de7983 */ /* 0x000f220000300a00 */
[----:B------:R-:W-:-:S03]  /*13570*/  DFMA R74, R208, R74, -R220 ;  /* 0x0000004ad04a722b */ /* 0x000fc600000008dc */
[----:B------:R-:W4:Y:S01]  /*13580*/  LDL.LU.64 R208, [R1+0x1778] ;  /* 0x0017780001d07983 */ /* 0x000f220000300a00 */
[----:B------:R-:W-:-:S03]  /*13590*/  DFMA R76, R212, R76, -R218 ;  /* 0x0000004cd44c722b */ /* 0x000fc600000008da */
[----:B------:R-:W4:Y:S01]  /*135a0*/  LDL.LU.64 R220, [R1+0x1770] ;  /* 0x0017700001dc7983 */ /* 0x000f220000300a00 */
[----:B------:R-:W-:-:S03]  /*135b0*/  DMUL R120, R90, R124 ;  /* 0x0000007c5a787228 */ /* 0x000fc60000000000 */
[----:B------:R-:W4:Y:S04]  /*135c0*/  LDL.LU.64 R212, [R1+0x1788] ;  /* 0x0017880001d47983 */ /* 0x000f280000300a00 */
[----:B------:R-:W4:Y:S01]  /*135d0*/  LDL.LU.64 R218, [R1+0x1780] ;  /* 0x0017800001da7983 */ /* 0x000f220000300a00 */
[----:B------:R-:W-:Y:S02]  /*135e0*/  DFMA R78, R214, R78, -R216 ;  /* 0x0000004ed64e722b */ /* 0x000fe400000008d8 */
[----:B------:R-:W-:Y:S01]  /*135f0*/  DFMA R62, R194, R62, -R120 ;  /* 0x0000003ec23e722b */ /* 0x000fe20000000878 */
[----:B------:R-:W4:Y:S04]  /*13600*/  LDL.LU.64 R216, [R1+0x1790] ;  /* 0x0017900001d87983 */ /* 0x000f280000300a00 */
[----:B------:R-:W4:Y:S03]  /*13610*/  LDL.LU.64 R214, [R1+0x1798] ;  /* 0x0017980001d67983 */ /* 0x000f260000300a00 */
[----:B------:R-:W-:Y:S01]  /*13620*/  DMUL R130, R62, R130 ;  /* 0x000000823e827228 */ /* 0x000fe20000000000 */
[----:B------:R-:W4:Y:S04]  /*13630*/  LDL.LU.64 R28, [R1+0x17d0] ;  /* 0x0017d000011c7983 */ /* 0x000f280000300a00 */
[----:B------:R-:W4:Y:S04]  /*13640*/  LDL.LU.64 R34, [R1+0x17c8] ;  /* 0x0017c80001227983 */ /* 0x000f280000300a00 */
[----:B------:R-:W4:Y:S04]  /*13650*/  LDL.LU.64 R32, [R1+0x17c0] ;  /* 0x0017c00001207983 */ /* 0x000f280000300a00 */
[----:B------:R-:W4:Y:S01]  /*13660*/  LDL.LU.64 R38, [R1+0x17b8] ;  /* 0x0017b80001267983 */ /* 0x000f220000300a00 */
[----:B---3--:R-:W-:-:S03]  /*13670*/  DFMA R92, R92, R238, -R130 ;  /* 0x000000ee5c5c722b */ /* 0x008fc60000000882 */
[----:B------:R-:W3:Y:S01]  /*13680*/  LDL.LU.64 R238, [R1+0x16c0] ;  /* 0x0016c00001ee7983 */ /* 0x000ee20000300a00 */
[----:B------:R-:W-:Y:S02]  /*13690*/  DMUL R126, R90, R126 ;  /* 0x0000007e5a7e7228 */ /* 0x000fe40000000000 */
[----:B------:R-:W-:-:S06]  /*136a0*/  DMUL R58, R118, R58 ;  /* 0x0000003a763a7228 */ /* 0x000fcc0000000000 */
[----:B------:R-:W-:Y:S02]  /*136b0*/  DFMA R64, R198, R64, -R126 ;  /* 0x00000040c640722b */ /* 0x000fe4000000087e */
[----:B------:R-:W-:Y:S02]  /*136c0*/  DMUL R50, R82, R50 ;  /* 0x0000003252327228 */ /* 0x000fe40000000000 */
[----:B------:R-:W-:Y:S02]  /*136d0*/  DMUL R48, R80, R48 ;  /* 0x0000003050307228 */ /* 0x000fe40000000000 */
[----:B------:R-:W-:Y:S02]  /*136e0*/  DMUL R46, R78, R46 ;  /* 0x0000002e4e2e7228 */ /* 0x000fe40000000000 */
[----:B------:R-:W-:Y:S02]  /*136f0*/  DMUL R8, R64, R8 ;  /* 0x0000000840087228 */ /* 0x000fe40000000000 */
[----:B------:R-:W-:-:S02]  /*13700*/  DFMA R60, R196, R60, -R58 ;  /* 0x0000003cc43c722b */ /* 0x000fc4000000083a */
[----:B------:R-:W-:Y:S02]  /*13710*/  DMUL R52, R84, R52 ;  /* 0x0000003454347228 */ /* 0x000fe40000000000 */
[----:B------:R-:W-:Y:S02]  /*13720*/  DMUL R44, R76, R44 ;  /* 0x0000002c4c2c7228 */ /* 0x000fe40000000000 */
[----:B--2---:R-:W-:Y:S02]  /*13730*/  DFMA R94, R94, R226, -R8 ;  /* 0x000000e25e5e722b */ /* 0x004fe40000000808 */
[----:B------:R-:W-:Y:S02]  /*13740*/  DMUL R42, R74, R42 ;  /* 0x0000002a4a2a7228 */ /* 0x000fe40000000000 */
[----:B------:R-:W-:Y:S02]  /*13750*/  DMUL R8, R60, R128 ;  /* 0x000000803c087228 */ /* 0x000fe40000000000 */
[----:B------:R-:W-:-:S02]  /*13760*/  DMUL R56, R116, R56 ;  /* 0x0000003874387228 */ /* 0x000fc40000000000 */
[----:B----4-:R-:W-:Y:S02]  /*13770*/  DFMA R112, R112, R224, -R50 ;  /* 0x000000e07070722b */ /* 0x010fe40000000832 */
[----:B------:R-:W-:Y:S02]  /*13780*/  DMUL R54, R86, R54 ;  /* 0x0000003656367228 */ /* 0x000fe40000000000 */
[----:B------:R-:W-:Y:S02]  /*13790*/  DFMA R114, R114, R204, -R52 ;  /* 0x000000cc7272722b */ /* 0x000fe40000000834 */
[----:B------:R-:W-:Y:S02]  /*137a0*/  DFMA R50, R110, R206, -R48 ;  /* 0x000000ce6e32722b */ /* 0x000fe40000000830 */
[----:B------:R-:W-:Y:S02]  /*137b0*/  DFMA R48, R102, R222, -R46 ;  /* 0x000000de6630722b */ /* 0x000fe4000000082e */
[----:B------:R-:W-:-:S02]  /*137c0*/  DMUL R102, R72, R40 ;  /* 0x0000002848667228 */ /* 0x000fc40000000000 */
[----:B------:R-:W-:Y:S02]  /*137d0*/  DMUL R40, R70, R6 ;  /* 0x0000000646287228 */ /* 0x000fe40000000000 */
[----:B------:R-:W-:Y:S02]  /*137e0*/  DFMA R6, R108, R208, -R44 ;  /* 0x000000d06c06722b */ /* 0x000fe4000000082c */
[----:B------:R-:W-:Y:S02]  /*137f0*/  DMUL R46, R68, R4 ;  /* 0x00000004442e7228 */ /* 0x000fe40000000000 */
[----:B------:R-:W-:Y:S02]  /*13800*/  DFMA R4, R106, R220, -R42 ;  /* 0x000000dc6a04722b */ /* 0x000fe4000000082a */
[----:B------:R-:W-:Y:S02]  /*13810*/  DFMA R14, -R192, R14, -R8 ;  /* 0x0000000ec00e722b */ /* 0x000fe40000000908 */
[----:B------:R-:W-:-:S02]  /*13820*/  DMUL R10, R66, R10 ;  /* 0x0000000a420a7228 */ /* 0x000fc40000000000 */
[----:B------:R-:W-:Y:S02]  /*13830*/  DMUL R42, R114, R138 ;  /* 0x0000008a722a7228 */ /* 0x000fe40000000000 */
[----:B------:R-:W-:Y:S02]  /*13840*/  DMUL R8, R6, R146 ;  /* 0x0000009206087228 */ /* 0x000fe40000000000 */
[----:B------:R-:W-:Y:S02]  /*13850*/  DFMA R162, R162, R202, -R56 ;  /* 0x000000caa2a2722b */ /* 0x000fe40000000838 */
[----:B------:R-:W-:Y:S02]  /*13860*/  DFMA R160, R160, R122, -R54 ;  /* 0x0000007aa0a0722b */ /* 0x000fe40000000836 */
[----:B------:R-:W-:Y:S02]  /*13870*/  DFMA R102, R104, R212, -R102 ;  /* 0x000000d46866722b */ /* 0x000fe40000000866 */
[----:B------:R-:W-:-:S02]  /*13880*/  DFMA R100, R100, R218, -R40 ;  /* 0x000000da6464722b */ /* 0x000fc40000000828 */
[----:B------:R-:W-:Y:S02]  /*13890*/  DFMA R96, R96, R216, -R10 ;  /* 0x000000d86060722b */ /* 0x000fe4000000080a */
[----:B------:R-:W-:Y:S02]  /*138a0*/  DFMA R16, -R186, R16, -R42 ;  /* 0x00000010ba10722b */ /* 0x000fe4000000092a */
[----:B------:R-:W-:Y:S02]  /*138b0*/  DFMA R24, -R178, R24, -R8 ;  /* 0x00000018b218722b */ /* 0x000fe40000000908 */
[----:B------:R-:W-:Y:S02]  /*138c0*/  DMUL R10, R162, R134 ;  /* 0x00000086a20a7228 */ /* 0x000fe40000000000 */
[----:B------:R-:W-:Y:S02]  /*138d0*/  DMUL R40, R160, R132 ;  /* 0x00000084a0287228 */ /* 0x000fe40000000000 */
[----:B------:R-:W-:-:S02]  /*138e0*/  DMUL R8, R102, R150 ;  /* 0x0000009666087228 */ /* 0x000fc40000000000 */
[----:B------:R-:W-:Y:S02]  /*138f0*/  DMUL R42, R100, R148 ;  /* 0x00000094642a7228 */ /* 0x000fe40000000000 */
[----:B------:R-:W-:Y:S02]  /*13900*/  DFMA R98, R98, R214, -R46 ;  /* 0x000000d66262722b */ /* 0x000fe4000000082e */
[----:B------:R-:W-:Y:S02]  /*13910*/  DMUL R44, R112, R136 ;  /* 0x00000088702c7228 */ /* 0x000fe40000000000 */
[----:B------:R-:W-:Y:S02]  /*13920*/  DMUL R46, R50, R142 ;  /* 0x0000008e322e7228 */ /* 0x000fe40000000000 */
[----:B------:R-:W-:Y:S02]  /*13930*/  DMUL R52, R48, R140 ;  /* 0x0000008c30347228 */ /* 0x000fe40000000000 */
[----:B------:R-:W-:-:S02]  /*13940*/  DFMA R12, -R190, R12, -R10 ;  /* 0x0000000cbe0c722b */ /* 0x000fc4000000090a */
[----:B------:R-:W-:Y:S02]  /*13950*/  DFMA R18, -R188, R18, -R40 ;  /* 0x00000012bc12722b */ /* 0x000fe40000000928 */
[----:B------:R-:W-:Y:S02]  /*13960*/  DFMA R28, -R176, R28, -R8 ;  /* 0x0000001cb01c722b */ /* 0x000fe40000000908 */
[----:B------:R-:W-:Y:S02]  /*13970*/  DFMA R42, -R174, R34, -R42 ;  /* 0x00000022ae2a722b */ /* 0x000fe4000000092a */
[----:B------:R-:W-:Y:S02]  /*13980*/  DMUL R10, R4, R144 ;  /* 0x00000090040a7228 */ /* 0x000fe40000000000 */
[----:B------:R-:W-:Y:S02]  /*13990*/  DMUL R40, R98, R154 ;  /* 0x0000009a62287228 */ /* 0x000fe40000000000 */
[----:B------:R-:W-:-:S02]  /*139a0*/  DMUL R34, R92, R156 ;  /* 0x0000009c5c227228 */ /* 0x000fc40000000000 */
[----:B------:R-:W-:Y:S02]  /*139b0*/  DMUL R178, R96, R152 ;  /* 0x0000009860b27228 */ /* 0x000fe40000000000 */
[----:B------:R-:W-:Y:S01]  /*139c0*/  DMUL R176, R94, R158 ;  /* 0x0000009e5eb07228 */ /* 0x000fe20000000000 */
[----:B------:R-:W-:Y:S01]  /*139d0*/  IMAD.MOV.U32 R54, RZ, RZ, R68 ;  /* 0x000000ffff367224 */ /* 0x000fe200078e0044 */
[----:B------:R-:W-:Y:S01]  /*139e0*/  DFMA R22, -R184, R22, -R44 ;  /* 0x00000016b816722b */ /* 0x000fe2000000092c */
[----:B------:R-:W-:Y:S01]  /*139f0*/  IMAD.MOV.U32 R55, RZ, RZ, R69 ;  /* 0x000000ffff377224 */ /* 0x000fe200078e0045 */
[----:B------:R-:W-:Y:S01]  /*13a00*/  DFMA R20, -R182, R20, -R46 ;  /* 0x00000014b614722b */ /* 0x000fe2000000092e */
[----:B------:R-:W-:Y:S01]  /*13a10*/  MOV R44, R62 ;  /* 0x0000003e002c7202 */ /* 0x000fe20000000f00 */
[----:B------:R-:W-:Y:S01]  /*13a20*/  DFMA R26, -R180, R26, -R52 ;  /* 0x0000001ab41a722b */ /* 0x000fe20000000934 */
[----:B------:R-:W-:Y:S01]  /*13a30*/  IMAD.MOV.U32 R45, RZ, RZ, R63 ;  /* 0x000000ffff2d7224 */ /* 0x000fe200078e003f */
[----:B------:R-:W-:Y:S01]  /*13a40*/  MOV R53, R67 ;  /* 0x0000004300357202 */ /* 0x000fe20000000f00 */
[----:B------:R-:W-:-:S02]  /*13a50*/  IMAD.MOV.U32 R46, RZ, RZ, R64 ;  /* 0x000000ffff2e7224 */ /* 0x000fc400078e0040 */
[----:B------:R-:W-:Y:S02]  /*13a60*/  IMAD.MOV.U32 R47, RZ, RZ, R65 ;  /* 0x000000ffff2f7224 */ /* 0x000fe400078e0041 */
[----:B------:R-:W-:Y:S01]  /*13a70*/  IMAD.MOV.U32 R52, RZ, RZ, R66 ;  /* 0x000000ffff347224 */ /* 0x000fe200078e0042 */
[----:B------:R-:W-:Y:S01]  /*13a80*/  DFMA R30, -R168, R30, -R10 ;  /* 0x0000001ea81e722b */ /* 0x000fe2000000090a */
[----:B------:R-:W-:Y:S01]  /*13a90*/  STL.64 [R1+0x410], R88 ;  /* 0x0004105801007387 */ /* 0x000fe20000100a00 */
[----:B------:R-:W-:Y:S02]  /*13aa0*/  DFMA R40, -R170, R32, -R40 ;  /* 0x00000020aa28722b */ /* 0x000fe40000000928 */
[----:B------:R-:W-:Y:S01]  /*13ab0*/  DFMA R178, -R166, R38, -R178 ;  /* 0x00000026a6b2722b */ /* 0x000fe200000009b2 */
[----:B------:R0:W-:Y:S01]  /*13ac0*/  STL.128 [R1+0x5a0], R44 ;  /* 0x0005a02c01007387 */ /* 0x0001e20000100c00 */
[----:B------:R-:W-:Y:S01]  /*13ad0*/  DFMA R176, -R164, R36, -R176 ;  /* 0x00000024a4b0722b */ /* 0x000fe200000009b0 */
[----:B------:R-:W-:Y:S01]  /*13ae0*/  IMAD.MOV.U32 R56, RZ, RZ, R70 ;  /* 0x000000ffff387224 */ /* 0x000fe200078e0046 */
[----:B------:R-:W-:Y:S01]  /*13af0*/  MOV R58, R72 ;  /* 0x00000048003a7202 */ /* 0x000fe20000000f00 */
[----:B------:R1:W-:Y:S01]  /*13b00*/  STL.128 [R1+0x5b0], R52 ;  /* 0x0005b03401007387 */ /* 0x0003e20000100c00 */
[----:B------:R-:W-:Y:S01]  /*13b10*/  IMAD.MOV.U32 R57, RZ, RZ, R71 ;  /* 0x000000ffff397224 */ /* 0x000fe200078e0047 */
[----:B------:R-:W-:Y:S01]  /*13b20*/  MOV R11, R77 ;  /* 0x0000004d000b7202 */ /* 0x000fe20000000f00 */
[----:B------:R-:W-:Y:S01]  /*13b30*/  IMAD.MOV.U32 R59, RZ, RZ, R73 ;  /* 0x000000ffff3b7224 */ /* 0x000fe200078e0049 */
[----:B------:R-:W-:Y:S01]  /*13b40*/  MOV R32, R118 ;  /* 0x0000007600207202 */ /* 0x000fe20000000f00 */
[----:B------:R-:W-:-:S02]  /*13b50*/  IMAD.MOV.U32 R8, RZ, RZ, R74 ;  /* 0x000000ffff087224 */ /* 0x000fc400078e004a */
[----:B------:R-:W-:Y:S02]  /*13b60*/  IMAD.MOV.U32 R9, RZ, RZ, R75 ;  /* 0x000000ffff097224 */ /* 0x000fe400078e004b */
[----:B------:R-:W-:Y:S02]  /*13b70*/  IMAD.MOV.U32 R10, RZ, RZ, R76 ;  /* 0x000000ffff0a7224 */ /* 0x000fe400078e004c */
[----:B------:R-:W-:Y:S01]  /*13b80*/  IMAD.MOV.U32 R104, RZ, RZ, R78 ;  /* 0x000000ffff687224 */ /* 0x000fe200078e004e */
[----:B0-----:R-:W-:Y:S01]  /*13b90*/  MOV R44, R82 ;  /* 0x00000052002c7202 */ /* 0x001fe20000000f00 */
[----:B------:R-:W-:Y:S02]  /*13ba0*/  IMAD.MOV.U32 R105, RZ, RZ, R79 ;  /* 0x000000ffff697224 */ /* 0x000fe400078e004f */
[----:B------:R-:W-:Y:S01]  /*13bb0*/  IMAD.MOV.U32 R106, RZ, RZ, R80 ;  /* 0x000000ffff6a7224 */ /* 0x000fe200078e0050 */
[----:B-1----:R-:W-:Y:S01]  /*13bc0*/  MOV R53, R87 ;  /* 0x0000005700357202 */ /* 0x002fe20000000f00 */
        /* <DEDUP_REMOVED lines=39> */
[----:B---3--:R-:W-:-:S03]  /*13e40*/  DFMA R34, -R172, R238, -R34 ;  /* 0x000000eeac22722b */ /* 0x008fc60000000922 */
        /* <DEDUP_REMOVED lines=19> */
[----:B------:R-:W2:Y:S04]  /*13f80*/  LDL.128 R124, [R1+0xbd0] ;  /* 0x000bd000017c7983 */ /* 0x000ea80000100c00 */
[----:B------:R-:W3:Y:S04]  /*13f90*/  LDL.64 R188, [R1+0xcc0] ;  /* 0x000cc00001bc7983 */ /* 0x000ee80000100a00 */
[----:B------:R-:W4:Y:S04]  /*13fa0*/  LDL.128 R108, [R1+0xbe0] ;  /* 0x000be000016c7983 */ /* 0x000f280000100c00 */
[----:B------:R-:W4:Y:S04]  /*13fb0*/  LDL.64 R196, [R1+0xcd0] ;  /* 0x000cd00001c47983 */ /* 0x000f280000100a00 */
[----:B------:R-:W4:Y:S04]  /*13fc0*/  LDL.64 R200, [R1+0xce0] ;  /* 0x000ce00001c87983 */ /* 0x000f280000100a00 */
[----:B------:R-:W4:Y:S04]  /*13fd0*/  LDL.128 R152, [R1+0xb80] ;  /* 0x000b800001987983 */ /* 0x000f280000100c00 */
[----:B------:R-:W4:Y:S04]  /*13fe0*/  LDL.128 R140, [R1+0xb60] ;  /* 0x000b6000018c7983 */ /* 0x000f280000100c00 */
[----:B0-----:R-:W4:Y:S04]  /*13ff0*/  LDL.64 R8, [R1+0xc50] ;  /* 0x000c500001087983 */ /* 0x001f280000100a00 */
[----:B------:R-:W4:Y:S04]  /*14000*/  LDL.64 R32, [R1+0xc60] ;  /* 0x000c600001207983 */ /* 0x000f280000100a00 */
[----:B------:R-:W4:Y:S04]  /*14010*/  LDL.128 R168, [R1+0xb70] ;  /* 0x000b700001a87983 */ /* 0x000f280000100c00 */
[----:B------:R-:W4:Y:S04]  /*14020*/  LDL.128 R36, [R1+0xb90] ;  /* 0x000b900001247983 */ /* 0x000f280000100c00 */
[----:B------:R-:W4:Y:S04]  /*14030*/  LDL.64 R132, [R1+0xc80] ;  /* 0x000c800001847983 */ /* 0x000f280000100a00 */
[----:B------:R-:W4:Y:S04]  /*14040*/  LDL.64 R158, [R1+0xc70] ;  /* 0x000c7000019e7983 */ /* 0x000f280000100a00 */
[----:B------:R-:W4:Y:S04]  /*14050*/  LDL.128 R44, [R1+0xba0] ;  /* 0x000ba000012c7983 */ /* 0x000f280000100c00 */
[----:B------:R-:W4:Y:S04]  /*14060*/  LDL.64 R156, [R1+0xc90] ;  /* 0x000c9000019c7983 */ /* 0x000f280000100a00 */
[----:B------:R-:W4:Y:S04]  /*14070*/  LDL.128 R52, [R1+0xbb0] ;  /* 0x000bb00001347983 */ /* 0x000f280000100c00 */
[----:B------:R-:W4:Y:S04]  /*14080*/  LDL.64 R164, [R1+0xca0] ;  /* 0x000ca00001a47983 */ /* 0x000f280000100a00 */
[----:B------:R-:W4:Y:S04]  /*14090*/  LDL.128 R128, [R1+0xbc0] ;  /* 0x000bc00001807983 */ /* 0x000f280000100c00 */
[----:B------:R-:W4:Y:S04]  /*140a0*/  LDL.64 R190, [R1+0xcb0] ;  /* 0x000cb00001be7983 */ /* 0x000f280000100a00 */
[----:B------:R-:W4:Y:S04]  /*140b0*/  LDL.128 R120, [R1+0xbf0] ;  /* 0x000bf00001787983 */ /* 0x000f280000100c00 */
[----:B------:R-:W4:Y:S04]  /*140c0*/  LDL.128 R104, [R1+0xc00] ;  /* 0x000c000001687983 */ /* 0x000f280000100c00 */
[----:B------:R-:W4:Y:S04]  /*140d0*/  LDL.64 R198, [R1+0xcf0] ;  /* 0x000cf00001c67983 */ /* 0x000f280000100a00 */
[----:B------:R-:W4:Y:S04]  /*140e0*/  LDL.128 R56, [R1+0xc10] ;  /* 0x000c100001387983 */ /* 0x000f280000100c00 */
[----:B------:R-:W4:Y:S04]  /*140f0*/  LDL.64 R186, [R1+0xd00] ;  /* 0x000d000001ba7983 */ /* 0x000f280000100a00 */
[----:B------:R-:W4:Y:S04]  /*14100*/  LDL.64 R182, [R1+0xc58] ;  /* 0x000c580001b67983 */ /* 0x000f280000100a00 */
[----:B------:R-:W4:Y:S04]  /*14110*/  LDL.64 R174, [R1+0xc68] ;  /* 0x000c680001ae7983 */ /* 0x000f280000100a00 */
[----:B------:R-:W4:Y:S04]  /*14120*/  LDL.64 R172, [R1+0xc78] ;  /* 0x000c780001ac7983 */ /* 0x000f280000100a00 */
[----:B------:R-:W4:Y:S04]  /*14130*/  LDL.64 R166, [R1+0xc88] ;  /* 0x000c880001a67983 */ /* 0x000f280000100a00 */
[----:B------:R-:W4:Y:S04]  /*14140*/  LDL.64 R134, [R1+0xcc8] ;  /* 0x000cc80001867983 */ /* 0x000f280000100a00 */
[----:B------:R-:W4:Y:S04]  /*14150*/  LDL.LU.64 R224, [R1+0x14f0] ;  /* 0x0014f00001e07983 */ /* 0x000f280000300a00 */
[----:B------:R-:W4:Y:S04]  /*14160*/  LDL.64 R88, [R1+0xc98] ;  /* 0x000c980001587983 */ /* 0x000f280000100a00 */
[----:B------:R-:W4:Y:S04]  /*14170*/  LDL.LU.64 R226, [R1+0x14f8] ;  /* 0x0014f80001e27983 */ /* 0x000f280000300a00 */
[----:B------:R-:W4:Y:S04]  /*14180*/  LDL.LU.64 R238, [R1+0x14e8] ;  /* 0x0014e80001ee7983 */ /* 0x000f280000300a00 */
[----:B------:R-:W4:Y:S04]  /*14190*/  LDL.64 R136, [R1+0xca8] ;  /* 0x000ca80001887983 */ /* 0x000f280000100a00 */
[----:B------:R-:W4:Y:S04]  /*141a0*/  LDL.64 R138, [R1+0xcb8] ;  /* 0x000cb800018a7983 */ /* 0x000f280000100a00 */
[----:B------:R-:W4:Y:S04]  /*141b0*/  LDL.64 R214, [R1+0xd28] ;  /* 0x000d280001d67983 */ /* 0x000f280000100a00 */
[----:B------:R-:W4:Y:S01]  /*141c0*/  LDL.64 R216, [R1+0xd38] ;  /* 0x000d380001d87983 */ /* 0x000f220000100a00 */
[----:B------:R-:W-:Y:S01]  /*141d0*/  MOV R0, 0x0 ;  /* 0x0000000000007802 */ /* 0x000fe20000000f00 */
[----:B------:R-:W0:Y:S01]  /*141e0*/  LDCU.64 UR4, c[0x4][0x28] ;  /* 0x01000500ff0477ac */ /* 0x000e220008000a00 */
[----:B--2---:R-:W-:-:S02]  /*141f0*/  DMUL R192, R6, R126 ;  /* 0x0000007e06c07228 */ /* 0x004fc40000000000 */
[----:B---3--:R-:W-:-:S06]  /*14200*/  DMUL R194, R6, R188 ;  /* 0x000000bc06c27228 */ /* 0x008fcc0000000000 */
[C---:B------:R-:W-:Y:S02]  /*14210*/  DFMA R192, R24.reuse, R124, R192 ;  /* 0x0000007c18c0722b */ /* 0x040fe400000000c0 */
[----:B------:R-:W-:Y:S02]  /*14220*/  DFMA R194, R24, R126, R194 ;  /* 0x0000007e18c2722b */ /* 0x000fe400000000c2 */
[C---:B----4-:R-:W-:Y:S01]  /*14230*/  DMUL R24, R48.reuse, R110 ;  /* 0x0000006e30187228 */ /* 0x050fe20000000000 */
[----:B------:R-:W2:Y:S01]  /*14240*/  LDL.128 R124, [R1+0xd90] ;  /* 0x000d9000017c7983 */ /* 0x000ea20000100c00 */
[----:B------:R-:W-:Y:S02]  /*14250*/  DMUL R202, R48, R196 ;  /* 0x000000c430ca7228 */ /* 0x000fe40000000000 */
[----:B------:R-:W-:Y:S01]  /*14260*/  DMUL R206, R50, R200 ;  /* 0x000000c832ce7228 */ /* 0x000fe20000000000 */
[----:B------:R-:W3:Y:S03]  /*14270*/  LDL.64 R196, [R1+0xd20] ;  /* 0x000d200001c47983 */ /* 0x000ee60000100a00 */
[----:B------:R-:W-:-:S02]  /*14280*/  DFMA R200, R26, R108, R24 ;  /* 0x0000006c1ac8722b */ /* 0x000fc40000000018 */
[----:B------:R-:W-:Y:S01]  /*14290*/  DFMA R202, R26, R110, R202 ;  /* 0x0000006e1aca722b */ /* 0x000fe200000000ca */
[----:B------:R-:W4:Y:S01]  /*142a0*/  LDL.128 R108, [R1+0xdb0] ;  /* 0x000db000016c7983 */ /* 0x000f220000100c00 */
[----:B------:R-:W-:Y:S02]  /*142b0*/  DMUL R146, R96, R154 ;  /* 0x0000009a60927228 */ /* 0x000fe40000000000 */
[C---:B------:R-:W-:Y:S01]  /*142c0*/  DMUL R150, R92.reuse, R142 ;  /* 0x0000008e5c967228 */ /* 0x040fe20000000000 */
[----:B------:R-:W2:Y:S01]  /*142d0*/  LDL.128 R24, [R1+0xda0] ;  /* 0x000da00001187983 */ /* 0x000ea20000100c00 */
[----:B------:R-:W-:-:S03]  /*142e0*/  DMUL R184, R92, R8 ;  /* 0x000000085cb87228 */ /* 0x000fc60000000000 */
[----:B------:R-:W3:Y:S01]  /*142f0*/  LDL.128 R8, [R1+0xd50] ;  /* 0x000d500001087983 */ /* 0x000ee20000100c00 */
[----:B------:R-:W-:Y:S02]  /*14300*/  DMUL R144, R94, R32 ;  /* 0x000000205e907228 */ /* 0x000fe40000000000 */
[----:B------:R-:W-:Y:S02]  /*14310*/  DFMA R146, R178, R152, R146 ;  /* 0x00000098b292722b */ /* 0x000fe40000000092 */
[----:B------:R-:W-:Y:S02]  /*14320*/  DFMA R150, R34, R140, R150 ;  /* 0x0000008c2296722b */ /* 0x000fe40000000096 */
[----:B------:R-:W-:Y:S01]  /*14330*/  DMUL R148, R94, R170 ;  /* 0x000000aa5e947228 */ /* 0x000fe20000000000 */
[----:B------:R-:W2:Y:S01]  /*14340*/  LDL.64 R140, [R1+0xcd8] ;  /* 0x000cd800018c7983 */ /* 0x000ea20000100a00 */
[----:B------:R-:W-:Y:S02]  /*14350*/  DFMA R184, R34, R142, R184 ;  /* 0x0000008e22b8722b */ /* 0x000fe400000000b8 */
[C---:B------:R-:W-:Y:S01]  /*14360*/  DMUL R152, R98.reuse, R38 ;  /* 0x0000002662987228 */ /* 0x040fe20000000000 */
[----:B------:R-:W2:Y:S01]  /*14370*/  LDL.128 R32, [R1+0xd40] ;  /* 0x000d400001207983 */ /* 0x000ea20000100c00 */
[----:B------:R-:W-:-:S02]  /*14380*/  DMUL R180, R98, R132 ;  /* 0x0000008462b47228 */ /* 0x000fc40000000000 */
[----:B------:R-:W-:Y:S01]  /*14390*/  DFMA R170, R176, R170, R144 ;  /* 0x000000aab0aa722b */ /* 0x000fe20000000090 */
[----:B------:R-:W2:Y:S01]  /*143a0*/  LDL.64 R142, [R1+0xce8] ;  /* 0x000ce800018e7983 */ /* 0x000ea20000100a00 */
[----:B------:R-:W-:Y:S02]  /*143b0*/  DMUL R144, R96, R158 ;  /* 0x0000009e60907228 */ /* 0x000fe40000000000 */
[----:B------:R-:W-:Y:S02]  /*143c0*/  DMUL R158, R100, R46 ;  /* 0x0000002e649e7228 */ /* 0x000fe40000000000 */
[----:B------:R-:W-:Y:S02]  /*143d0*/  DFMA R148, R176, R168, R148 ;  /* 0x000000a8b094722b */ /* 0x000fe40000000094 */
[C---:B------:R-:W-:Y:S02]  /*143e0*/  DFMA R132, R40.reuse, R36, R152 ;  /* 0x000000242884722b */ /* 0x040fe40000000098 */
[----:B------:R-:W-:-:S02]  /*143f0*/  DFMA R180, R40, R38, R180 ;  /* 0x0000002628b4722b */ /* 0x000fc400000000b4 */
[----:B------:R-:W-:Y:S01]  /*14400*/  DMUL R168, R100, R156 ;  /* 0x0000009c64a87228 */ /* 0x000fe20000000000 */
[----:B------:R-:W2:Y:S01]  /*14410*/  LDL.128 R36, [R1+0xd60] ;  /* 0x000d600001247983 */ /* 0x000ea20000100c00 */
[----:B------:R-:W-:Y:S02]  /*14420*/  DFMA R152, R42, R44, R158 ;  /* 0x0000002c2a98722b */ /* 0x000fe4000000009e */
[----:B------:R-:W-:Y:S01]  /*14430*/  DMUL R44, R102, R54 ;  /* 0x00000036662c7228 */ /* 0x000fe20000000000 */
[----:B------:R-:W2:Y:S03]  /*14440*/  LDL.64 R156, [R1+0xd10] ;  /* 0x000d1000019c7983 */ /* 0x000ea60000100a00 */
[----:B------:R-:W-:Y:S02]  /*14450*/  DFMA R158, R42, R46, R168 ;  /* 0x0000002e2a9e722b */ /* 0x000fe400000000a8 */
[----:B------:R-:W-:Y:S01]  /*14460*/  DMUL R168, R102, R164 ;  /* 0x000000a466a87228 */ /* 0x000fe20000000000 */
[----:B------:R-:W2:Y:S01]  /*14470*/  LDL.128 R40, [R1+0xd70] ;  /* 0x000d700001287983 */ /* 0x000ea20000100c00 */
[----:B------:R-:W-:-:S02]  /*14480*/  DFMA R164, R28, R52, R44 ;  /* 0x000000341ca4722b */ /* 0x000fc4000000002c */
[C---:B------:R-:W-:Y:S01]  /*14490*/  DMUL R176, R4.reuse, R130 ;  /* 0x0000008204b07228 */ /* 0x040fe20000000000 */
[----:B------:R-:W2:Y:S01]  /*144a0*/  LDL.128 R44, [R1+0xc20] ;  /* 0x000c2000012c7983 */ /* 0x000ea20000100c00 */
[----:B------:R-:W-:Y:S02]  /*144b0*/  DMUL R190, R4, R190 ;  /* 0x000000be04be7228 */ /* 0x000fe40000000000 */
[----:B------:R-:W-:Y:S01]  /*144c0*/  DFMA R168, R28, R54, R168 ;  /* 0x000000361ca8722b */ /* 0x000fe200000000a8 */
[----:B------:R-:W2:Y:S03]  /*144d0*/  LDL.128 R52, [R1+0xd80] ;  /* 0x000d800001347983 */ /* 0x000ea60000100c00 */
[C---:B------:R-:W-:Y:S02]  /*144e0*/  DFMA R176, R30.reuse, R128, R176 ;  /* 0x000000801eb0722b */ /* 0x040fe400000000b0 */
[----:B------:R-:W-:Y:S01]  /*144f0*/  DFMA R188, R30, R130, R190 ;  /* 0x000000821ebc722b */ /* 0x000fe200000000be */
[----:B------:R-:W2:Y:S01]  /*14500*/  LDL.128 R28, [R1+0xc30] ;  /* 0x000c3000011c7983 */ /* 0x000ea20000100c00 */
[----:B------:R-:W-:-:S02]  /*14510*/  DMUL R204, R50, R122 ;  /* 0x0000007a32cc7228 */ /* 0x000fc40000000000 */
[C---:B------:R-:W-:Y:S01]  /*14520*/  DMUL R208, R112.reuse, R106 ;  /* 0x0000006a70d07228 */ /* 0x040fe20000000000 */
[----:B------:R-:W2:Y:S01]  /*14530*/  LDL.64 R190, [R1+0xd18] ;  /* 0x000d180001be7983 */ /* 0x000ea20000100a00 */
[----:B------:R-:W-:Y:S02]  /*14540*/  DMUL R212, R112, R198 ;  /* 0x000000c670d47228 */ /* 0x000fe40000000000 */
[C---:B------:R-:W-:Y:S01]  /*14550*/  DFMA R206, R20.reuse, R122, R206 ;  /* 0x0000007a14ce722b */ /* 0x040fe200000000ce */
[----:B------:R-:W2:Y:S01]  /*14560*/  LDL.64 R198, [R1+0xd30] ;  /* 0x000d300001c67983 */ /* 0x000ea20000100a00 */
[----:B------:R-:W-:Y:S02]  /*14570*/  DFMA R204, R20, R120, R204 ;  /* 0x0000007814cc722b */ /* 0x000fe400000000cc */
[C---:B------:R-:W-:Y:S01]  /*14580*/  DFMA R208, R22.reuse, R104, R208 ;  /* 0x0000006816d0722b */ /* 0x040fe200000000d0 */
[----:B------:R-:W2:Y:S01]  /*14590*/  LDL.128 R120, [R1+0xc40] ;  /* 0x000c400001787983 */ /* 0x000ea20000100c00 */
[----:B------:R-:W-:-:S02]  /*145a0*/  DFMA R212, R22, R106, R212 ;  /* 0x0000006a16d4722b */ /* 0x000fc400000000d4 */
[C---:B------:R-:W-:Y:S01]  /*145b0*/  DMUL R20, R114.reuse, R58 ;  /* 0x0000003a72147228 */ /* 0x040fe20000000000 */
[----:B------:R-:W2:Y:S01]  /*145c0*/  LDL.128 R104, [R1+0xe00] ;  /* 0x000e000001687983 */ /* 0x000ea20000100c00 */
[----:B------:R-:W-:Y:S02]  /*145d0*/  DMUL R22, R114, R186 ;  /* 0x000000ba72167228 */ /* 0x000fe40000000000 */
[----:B------:R-:W-:Y:S01]  /*145e0*/  DFMA R178, R178, R154, R144 ;  /* 0x0000009ab2b2722b */ /* 0x000fe20000000090 */
[----:B------:R-:W2:Y:S03]  /*145f0*/  LDL.128 R128, [R1+0xe10] ;  /* 0x000e100001807983 */ /* 0x000ea60000100c00 */
[C---:B------:R-:W-:Y:S01]  /*14600*/  DFMA R186, R16.reuse, R56, R20 ;  /* 0x0000003810ba722b */ /* 0x040fe20000000014 */
[----:B------:R-:W2:Y:S01]  /*14610*/  LDL.64 R144, [R1+0xcf8] ;  /* 0x000cf80001907983 */ /* 0x000ea20000100a00 */
[----:B------:R-:W-:-:S03]  /*14620*/  DFMA R16, R16, R58, R22 ;  /* 0x0000003a1010722b */ /* 0x000fc60000000016 */
[----:B------:R-:W2:Y:S04]  /*14630*/  LDL.128 R56, [R1+0xdc0] ;  /* 0x000dc00001387983 */ /* 0x000ea80000100c00 */
[----:B------:R-:W2:Y:S01]  /*14640*/  LDL.128 R20, [R1+0xdd0] ;  /* 0x000dd00001147983 */ /* 0x000ea20000100c00 */
[-C--:B------:R-:W-:Y:S02]  /*14650*/  DMUL R218, R92, R182.reuse ;  /* 0x000000b65cda7228 */ /* 0x080fe40000000000 */
[----:B------:R-:W-:Y:S01]  /*14660*/  DFMA R184, R62, R182, R184 ;  /* 0x000000b63eb8722b */ /* 0x000fe200000000b8 */
[----:B------:R-:W2:Y:S01]  /*14670*/  LDL.64 R154, [R1+0xd08] ;  /* 0x000d0800019a7983 */ /* 0x000ea20000100a00 */
[----:B------:R-:W-:-:S03]  /*14680*/  DMUL R182, R94, R174 ;  /* 0x000000ae5eb67228 */ /* 0x000fc60000000000 */
[----:B------:R-:W2:Y:S01]  /*14690*/  LDL.128 R92, [R1+0xde0] ;  /* 0x000de000015c7983 */ /* 0x000ea20000100c00 */
[----:B------:R-:W-:Y:S02]  /*146a0*/  DMUL R220, R96, R172 ;  /* 0x000000ac60dc7228 */ /* 0x000fe40000000000 */
[----:B------:R-:W-:Y:S01]  /*146b0*/  DMUL R222, R98, R166 ;  /* 0x000000a662de7228 */ /* 0x000fe20000000000 */
[----:B------:R-:W2:Y:S01]  /*146c0*/  LDL.128 R96, [R1+0xdf0] ;  /* 0x000df00001607983 */ /* 0x000ea20000100c00 */
[----:B------:R-:W-:Y:S02]  /*146d0*/  DFMA R170, R64, R174, R170 ;  /* 0x000000ae40aa722b */ /* 0x000fe400000000aa */
[----:B------:R-:W-:Y:S01]  /*146e0*/  DFMA R178, R66, R172, R178 ;  /* 0x000000ac42b2722b */ /* 0x000fe200000000b2 */
[----:B------:R-:W2:Y:S01]  /*146f0*/  LDL.128 R172, [R1+0xe20] ;  /* 0x000e200001ac7983 */ /* 0x000ea20000100c00 */
[-C--:B------:R-:W-:Y:S02]  /*14700*/  DMUL R6, R6, R134.reuse ;  /* 0x0000008606067228 */ /* 0x080fe40000000000 */
[----:B------:R-:W-:-:S02]  /*14710*/  DFMA R194, R76, R134, R194 ;  /* 0x000000864cc2722b */ /* 0x000fc400000000c2 */
[-C--:B------:R-:W-:Y:S02]  /*14720*/  DMUL R100, R100, R88.reuse ;  /* 0x0000005864647228 */ /* 0x080fe40000000000 */
[----:B------:R-:W-:Y:S02]  /*14730*/  DFMA R158, R70, R88, R158 ;  /* 0x00000058469e722b */ /* 0x000fe4000000009e */
[----:B----4-:R-:W-:-:S08]  /*14740*/  DFMA R6, R76, R108, R6 ;  /* 0x0000006c4c06722b */ /* 0x010fd00000000006 */
[----:B------:R-:W-:-:S07]  /*14750*/  DFMA R6, R90, R110, R6 ;  /* 0x0000006e5a06722b */ /* 0x000fce0000000006 */
[----:B------:R1:W-:Y:S01]  /*14760*/  STL.64 [R1+0x1140], R6 ;  /* 0x0011400601007387 */ /* 0x0003e20000100a00 */
[----:B------:R-:W-:-:S03]  /*14770*/  DADD R240, R240, -R6 ;  /* 0x00000000f0f07229 */ /* 0x000fc60000000806 */
[----:B-1----:R1:W5:Y:S01]  /*14780*/  LDL R6, [R1+0x1560] ;  /* 0x0015600001067983 */ /* 0x0023620000100800 */
[----:B---3--:R-:W-:Y:S02]  /*14790*/  DFMA R8, R64, R8, R182 ;  /* 0x000000084008722b */ /* 0x008fe400000000b6 */
[----:B--2---:R-:W-:-:S06]  /*147a0*/  DFMA R32, R62, R32, R218 ;  /* 0x000000203e20722b */ /* 0x004fcc00000000da */
[-C--:B------:R-:W-:Y:S02]  /*147b0*/  DFMA R8, R90, R10.reuse, R8 ;  /* 0x0000000a5a08722b */ /* 0x080fe40000000008 */
[----:B------:R-:W-:Y:S02]  /*147c0*/  DMUL R64, R64, R10 ;  /* 0x0000000a40407228 */ /* 0x000fe40000000000 */
[----:B------:R-:W-:Y:S02]  /*147d0*/  DFMA R32, R90, R34, R32 ;  /* 0x000000225a20722b */ /* 0x000fe40000000020 */
[----:B------:R-:W-:Y:S02]  /*147e0*/  DFMA R10, R66, R36, R220 ;  /* 0x00000024420a722b */ /* 0x000fe400000000dc */
[----:B------:R-:W-:Y:S02]  /*147f0*/  DADD R134, R224, -R8 ;  /* 0x00000000e0867229 */ /* 0x000fe40000000808 */
[----:B------:R-:W-:-:S02]  /*14800*/  DMUL R156, R160, R156 ;  /* 0x0000009ca09c7228 */ /* 0x000fc40000000000 */
[----:B------:R-:W-:Y:S02]  /*14810*/  DADD R88, R226, -R32 ;  /* 0x00000000e2587229 */ /* 0x000fe40000000820 */
[----:B------:R-:W-:Y:S02]  /*14820*/  DFMA R64, R62, R34, R64 ;  /* 0x000000223e40722b */ /* 0x000fe40000000040 */
[----:B------:R-:W-:Y:S02]  /*14830*/  DMUL R134, R134, R134 ;  /* 0x0000008686867228 */ /* 0x000fe40000000000 */
[----:B------:R-:W-:Y:S02]  /*14840*/  DFMA R10, R90, R38, R10 ;  /* 0x000000265a0a722b */ /* 0x000fe4000000000a */
[----:B------:R-:W-:Y:S02]  /*14850*/  DFMA R34, R68, R40, R222 ;  /* 0x000000284422722b */ /* 0x000fe400000000de */
[----:B------:R-:W-:-:S02]  /*14860*/  DFMA R156, R18, R46, R156 ;  /* 0x0000002e129c722b */ /* 0x000fc4000000009c */
[----:B------:R-:W-:Y:S02]  /*14870*/  DFMA R134, R88, R88, R134 ;  /* 0x000000585886722b */ /* 0x000fe40000000086 */
[----:B------:R-:W-:Y:S02]  /*14880*/  DADD R36, R238, -R10 ;  /* 0x00000000ee247229 */ /* 0x000fe4000000080a */
[----:B------:R-:W-:Y:S02]  /*14890*/  DMUL R46, R160, R46 ;  /* 0x0000002ea02e7228 */ /* 0x000fe40000000000 */
[----:B------:R-:W-:Y:S02]  /*148a0*/  DFMA R34, R90, R42, R34 ;  /* 0x0000002a5a22722b */ /* 0x000fe40000000022 */
[----:B------:R-:W-:Y:S02]  /*148b0*/  DMUL R102, R102, R136 ;  /* 0x0000008866667228 */ /* 0x000fe40000000000 */
[----:B------:R-:W-:-:S02]  /*148c0*/  DFMA R52, R70, R52, R100 ;  /* 0x000000344634722b */ /* 0x000fc40000000064 */
[----:B------:R-:W-:Y:S02]  /*148d0*/  DFMA R64, R66, R38, R64 ;  /* 0x000000264240722b */ /* 0x000fe40000000040 */
[----:B------:R-:W-:Y:S02]  /*148e0*/  DFMA R134, R36, R36, R134 ;  /* 0x000000242486722b */ /* 0x000fe40000000086 */
[----:B------:R-:W-:Y:S02]  /*148f0*/  DFMA R44, R18, R44, R46 ;  /* 0x0000002c122c722b */ /* 0x000fe4000000002e */
[----:B------:R-:W-:Y:S02]  /*14900*/  DADD R38, R250, -R34 ;  /* 0x00000000fa267229 */ /* 0x000fe40000000822 */
[C---:B------:R-:W-:Y:S02]  /*14910*/  DMUL R36, R162.reuse, R30 ;  /* 0x0000001ea2247228 */ /* 0x040fe40000000000 */
[----:B------:R-:W-:-:S02]  /*14920*/  DMUL R196, R162, R196 ;  /* 0x000000c4a2c47228 */ /* 0x000fc40000000000 */
[----:B------:R-:W-:Y:S02]  /*14930*/  DMUL R4, R4, R138 ;  /* 0x0000008a04047228 */ /* 0x000fe40000000000 */
[----:B------:R-:W-:Y:S02]  /*14940*/  DFMA R18, R90, R54, R52 ;  /* 0x000000365a12722b */ /* 0x000fe40000000034 */
[----:B------:R-:W-:Y:S02]  /*14950*/  DFMA R102, R72, R124, R102 ;  /* 0x0000007c4866722b */ /* 0x000fe40000000066 */
[----:B------:R-:W-:Y:S02]  /*14960*/  DFMA R134, R38, R38, R134 ;  /* 0x000000262686722b */ /* 0x000fe40000000086 */
[C---:B------:R-:W-:Y:S02]  /*14970*/  DFMA R28, R12.reuse, R28, R36 ;  /* 0x0000001c0c1c722b */ /* 0x040fe40000000024 */
[----:B------:R-:W-:-:S02]  /*14980*/  DFMA R196, R12, R30, R196 ;  /* 0x0000001e0cc4722b */ /* 0x000fc400000000c4 */
[----:B------:R-:W-:Y:S02]  /*14990*/  DFMA R64, R68, R42, R64 ;  /* 0x0000002a4440722b */ /* 0x000fe40000000040 */
[----:B------:R-:W-:Y:S02]  /*149a0*/  DADD R38, R248, -R18 ;  /* 0x00000000f8267229 */ /* 0x000fe40000000812 */
[----:B------:R-:W-:Y:S02]  /*149b0*/  DFMA R12, R90, R126, R102 ;  /* 0x0000007e5a0c722b */ /* 0x000fe40000000066 */
[----:B------:R-:W-:Y:S02]  /*149c0*/  DFMA R4, R74, R24, R4 ;  /* 0x000000184a04722b */ /* 0x000fe40000000004 */
[C---:B------:R-:W-:Y:S02]  /*149d0*/  DMUL R24, R60.reuse, R122 ;  /* 0x0000007a3c187228 */ /* 0x040fe40000000000 */
[----:B------:R-:W-:-:S02]  /*149e0*/  DMUL R198, R60, R198 ;  /* 0x000000c63cc67228 */ /* 0x000fc40000000000 */
[----:B------:R-:W-:Y:S02]  /*149f0*/  DMUL R48, R48, R140 ;  /* 0x0000008c30307228 */ /* 0x000fe40000000000 */
[----:B------:R-:W-:Y:S02]  /*14a00*/  DFMA R64, R70, R54, R64 ;  /* 0x000000364640722b */ /* 0x000fe40000000040 */
[----:B------:R-:W-:Y:S02]  /*14a10*/  DFMA R134, R38, R38, R134 ;  /* 0x000000262686722b */ /* 0x000fe40000000086 */
[----:B------:R-:W-:Y:S02]  /*14a20*/  DADD R30, R244, -R12 ;  /* 0x00000000f41e7229 */ /* 0x000fe4000000080c */
[----:B------:R-:W-:Y:S02]  /*14a30*/  DFMA R4, R90, R26, R4 ;  /* 0x0000001a5a04722b */ /* 0x000fe40000000004 */
[----:B------:R-:W-:-:S02]  /*14a40*/  DFMA R120, R14, R120, R24 ;  /* 0x000000780e78722b */ /* 0x000fc40000000018 */
[----:B------:R-:W-:Y:S02]  /*14a50*/  DFMA R198, R14, R122, R198 ;  /* 0x0000007a0ec6722b */ /* 0x000fe400000000c6 */
[----:B------:R-:W-:Y:S02]  /*14a60*/  DMUL R50, R50, R142 ;  /* 0x0000008e32327228 */ /* 0x000fe40000000000 */
[----:B------:R-:W-:Y:S02]  /*14a70*/  DFMA R64, R72, R126, R64 ;  /* 0x0000007e4840722b */ /* 0x000fe40000000040 */
[----:B------:R-:W-:Y:S02]  /*14a80*/  DFMA R134, R30, R30, R134 ;  /* 0x0000001e1e86722b */ /* 0x000fe40000000086 */
[----:B------:R-:W-:Y:S02]  /*14a90*/  DADD R24, R246, -R4 ;  /* 0x00000000f6187229 */ /* 0x000fe40000000804 */
[----:B------:R-:W-:-:S02]  /*14aa0*/  DFMA R14, R78, R56, R48 ;  /* 0x000000384e0e722b */ /* 0x000fc40000000030 */
[----:B------:R-:W-:Y:S02]  /*14ab0*/  DMUL R112, R112, R144 ;  /* 0x0000009070707228 */ /* 0x000fe40000000000 */
[----:B------:R-:W-:Y:S02]  /*14ac0*/  DFMA R64, R74, R26, R64 ;  /* 0x0000001a4a40722b */ /* 0x000fe40000000040 */
[----:B------:R-:W-:Y:S02]  /*14ad0*/  DFMA R24, R24, R24, R134 ;  /* 0x000000181818722b */ /* 0x000fe40000000086 */
[----:B------:R-:W-:Y:S02]  /*14ae0*/  DFMA R14, R90, R58, R14 ;  /* 0x0000003a5a0e722b */ /* 0x000fe4000000000e */
[----:B------:R-:W-:Y:S02]  /*14af0*/  DFMA R20, R80, R20, R50 ;  /* 0x000000145014722b */ /* 0x000fe40000000032 */
[----:B------:R-:W-:-:S02]  /*14b00*/  DMUL R114, R114, R154 ;  /* 0x0000009a72727228 */ /* 0x000fc40000000000 */
[----:B------:R-:W-:Y:S02]  /*14b10*/  DFMA R76, R76, R110, R64 ;  /* 0x0000006e4c4c722b */ /* 0x000fe40000000040 */
[----:B------:R-:W-:Y:S02]  /*14b20*/  DFMA R24, R240, R240, R24 ;  /* 0x000000f0f018722b */ /* 0x000fe40000000018 */
[----:B------:R-:W-:Y:S02]  /*14b30*/  DADD R236, R236, -R14 ;  /* 0x00000000ecec7229 */ /* 0x000fe4000000080e */
        /* <DEDUP_REMOVED lines=20> */
[----:B------:R-:W-:-:S02]  /*14c80*/  DFMA R76, R84, R98, R76 ;  /* 0x00000062544c722b */ /* 0x000fc4000000004c */
[----:B------:R-:W-:Y:S02]  /*14c90*/  DFMA R24, R230, R230, R24 ;  /* 0x000000e6e618722b */ /* 0x000fe40000000018 */
[----:B------:R-:W-:Y:S02]  /*14ca0*/  DADD R228, R228, -R104 ;  /* 0x00000000e4e47229 */ /* 0x000fe40000000868 */
[----:B------:R-:W-:Y:S02]  /*14cb0*/  DFMA R128, R90, R130, R128 ;  /* 0x000000825a80722b */ /* 0x000fe40000000080 */
[----:B------:R-:W-:Y:S02]  /*14cc0*/  DFMA R172, R118, R172, R60 ;  /* 0x000000ac76ac722b */ /* 0x000fe4000000003c */
[----:B------:R-:W-:Y:S02]  /*14cd0*/  DFMA R76, R86, R106, R76 ;  /* 0x0000006a564c722b */ /* 0x000fe4000000004c */
[----:B------:R-:W-:-:S02]  /*14ce0*/  DFMA R24, R228, R228, R24 ;  /* 0x000000e4e418722b */ /* 0x000fc40000000018 */
[----:B------:R-:W-:Y:S02]  /*14cf0*/  DADD R210, R210, -R128 ;  /* 0x00000000d2d27229 */ /* 0x000fe40000000880 */
[----:B------:R-:W-:Y:S02]  /*14d00*/  DFMA R172, R90, R174, R172 ;  /* 0x000000ae5aac722b */ /* 0x000fe400000000ac */
[----:B------:R-:W-:-:S04]  /*14d10*/  DFMA R76, R116, R130, R76 ;  /* 0x00000082744c722b */ /* 0x000fc8000000004c */
[----:B------:R-:W-:Y:S02]  /*14d20*/  DFMA R24, R210, R210, R24 ;  /* 0x000000d2d218722b */ /* 0x000fe40000000018 */
[----:B------:R-:W-:Y:S02]  /*14d30*/  DADD R2, R2, -R172 ;  /* 0x0000000002027229 */ /* 0x000fe400000008ac */
[----:B------:R-:W-:Y:S02]  /*14d40*/  DFMA R180, R68, R166, R180 ;  /* 0x000000a644b4722b */ /* 0x000fe400000000b4 */
[----:B------:R-:W-:Y:S02]  /*14d50*/  DFMA R168, R72, R136, R168 ;  /* 0x0000008848a8722b */ /* 0x000fe400000000a8 */
[----:B------:R-:W-:Y:S02]  /*14d60*/  DFMA R188, R74, R138, R188 ;  /* 0x0000008a4abc722b */ /* 0x000fe400000000bc */
        /* <DEDUP_REMOVED lines=9> */
[----:B------:R-:W-:Y:S01]  /*14e00*/  STL.64 [R1+0x1180], R150 ;  /* 0x0011809601007387 */ /* 0x000fe20000100a00 */
[----:B------:R1:W2:Y:S03]  /*14e10*/  LDC.64 R2, c[0x4][R0] ;  /* 0x0100000000027b82 */ /* 0x0002a60000000a00 */
        /* <DEDUP_REMOVED lines=43> */
[----:B------:R-:W-:Y:S01]  /*150d0*/  STL.64 [R1], R24 ;  /* 0x0000001801007387 */ /* 0x000fe20000100a00 */
[----:B------:R-:W-:-:S03]  /*150e0*/  IMAD.MOV.U32 R7, RZ, RZ, R252 ;  /* 0x000000ffff077224 */ /* 0x000fc600078e00fc */
[----:B------:R0:W-:Y:S02]  /*150f0*/  STL.64 [R1+0x1138], R4 ;  /* 0x0011380401007387 */ /* 0x0001e40000100a00 */
[----:B0-----:R-:W-:Y:S02]  /*15100*/  IMAD.U32 R4, RZ, RZ, UR4 ;  /* 0x00000004ff047e24 */ /* 0x001fe4000f8e00ff */
[----:B-12---:R-:W-:-:S07]  /*15110*/  IMAD.U32 R5, RZ, RZ, UR5 ;  /* 0x00000005ff057e24 */ /* 0x006fce000f8e00ff */
[----:B------:R-:W-:-:S07]  /*15120*/  LEPC R20, `(.L_x_157) ;  /* 0x000000001014794e */ /* 0x000fce0000000000 */
[----:B-----5:R-:W-:Y:S05]  /*15130*/  CALL.ABS.NOINC R2 ;  /* 0x0000000002007343 */ /* 0x020fea0003c00000 */
.L_x_157:
[----:B------:R-:W-:Y:S05]  /*15140*/  BSYNC.RECONVERGENT B7 ;  /* 0x0000000000077941 */ /* 0x000fea0003800200 */
.L_x_156:
[----:B------:R-:W2:Y:S01]  /*15150*/  LDL R250, [R1+0x1434] ;  /* 0x0014340001fa7983 */ /* 0x000ea20000100800 */
[----:B------:R-:W-:Y:S01]  /*15160*/  BSSY.RECONVERGENT B7, `(.L_x_158) ;  /* 0x0000483000077945 */ /* 0x000fe20003800200 */
[----:B--2---:R-:W-:-:S13]  /*15170*/  ISETP.GE.AND P0, PT, R250, 0x1, PT ;  /* 0x00000001fa00780c */ /* 0x004fda0003f06270 */
[----:B------:R-:W-:Y:S05]  /*15180*/  @!P0 BRA `(.L_x_159) ;  /* 0x0000004800008947 */ /* 0x000fea0003800000 */
[----:B------:R1:W5:Y:S04]  /*15190*/  LDL.128 R204, [R1+0x5a0] ;  /* 0x0005a00001cc7983 */ /* 0x0003680000100c00 */
[----:B0-----:R1:W5:Y:S04]  /*151a0*/  LDL.128 R176, [R1+0x690] ;  /* 0x0006900001b07983 */ /* 0x0013680000100c00 */
        /* <DEDUP_REMOVED lines=20> */
[----:B------:R1:W5:Y:S01]  /*152f0*/  LDL.128 R148, [R1+0x680] ;  /* 0x0006800001947983 */ /* 0x0003620000100c00 */
[----:B------:R-:W-:-:S07]  /*15300*/  MOV R246, RZ ;  /* 0x000000ff00f67202 */ /* 0x000fce0000000f00 */
.L_x_167:
[----:B------:R-:W2:Y:S04]  /*15310*/  LDL.128 R52, [R1+0xc50] ;  /* 0x000c500001347983 */ /* 0x000ea80000100c00 */
[----:B---3--:R-:W3:Y:S04]  /*15320*/  LDL.128 R40, [R1+0xb60] ;  /* 0x000b600001287983 */ /* 0x008ee80000100c00 */
        /* <DEDUP_REMOVED lines=31> */
[----:B------:R-:W4:Y:S01]  /*15520*/  LDL R0, [R1+0x1454] ;  /* 0x0014540001007983 */ /* 0x000f220000100800 */
[----:B--2--5:R-:W-:-:S08]  /*15530*/  DMUL R2, R176, R52 ;  /* 0x00000034b0027228 */ /* 0x024fd00000000000 */
[----:B---3--:R-:W-:Y:S02]  /*15540*/  DFMA R238, R30, R42, R2 ;  /* 0x0000002a1eee722b */ /* 0x008fe40000000002 */
[----:B----4-:R-:W-:Y:S02]  /*15550*/  DMUL R208, R178, R208 ;  /* 0x000000d0b2d07228 */ /* 0x010fe40000000000 */
[----:B------:R-:W-:Y:S02]  /*15560*/  DMUL R2, R54, R176 ;  /* 0x000000b036027228 */ /* 0x000fe40000000000 */
[----:B------:R-:W-:Y:S02]  /*15570*/  DMUL R242, R176, R42 ;  /* 0x0000002ab0f27228 */ /* 0x000fe40000000000 */
[----:B------:R-:W-:Y:S01]  /*15580*/  DFMA R238, R54, R204, R238 ;  /* 0x000000cc36ee722b */ /* 0x000fe200000000ee */
[----:B------:R-:W2:Y:S01]  /*15590*/  LDL.128 R52, [R1+0xd90] ;  /* 0x000d900001347983 */ /* 0x000ea20000100c00 */
[----:B------:R-:W-:-:S02]  /*155a0*/  DMUL R234, R178, R62 ;  /* 0x0000003eb2ea7228 */ /* 0x000fc40000000000 */
[----:B------:R-:W-:Y:S02]  /*155b0*/  DFMA R208, R124, R62, R208 ;  /* 0x0000003e7cd0722b */ /* 0x000fe400000000d0 */
[----:B------:R-:W-:Y:S01]  /*155c0*/  DFMA R242, R40, R30, R242 ;  /* 0x0000001e28f2722b */ /* 0x000fe200000000f2 */
[----:B------:R-:W3:Y:S01]  /*155d0*/  LDL.128 R40, [R1+0xda0] ;  /* 0x000da00001287983 */ /* 0x000ee20000100c00 */
[----:B------:R-:W-:Y:S02]  /*155e0*/  DMUL R30, R210, R178 ;  /* 0x000000b2d21e7228 */ /* 0x000fe40000000000 */
[----:B------:R-:W-:Y:S01]  /*155f0*/  DFMA R234, R60, R124, R234 ;  /* 0x0000007c3cea722b */ /* 0x000fe200000000ea */
[----:B------:R-:W4:Y:S01]  /*15600*/  LDL.128 R176, [R1+0xdc0] ;  /* 0x000dc00001b07983 */ /* 0x000f220000100c00 */
[----:B------:R-:W-:Y:S02]  /*15610*/  DFMA R210, R210, R206, R208 ;  /* 0x000000ced2d2722b */ /* 0x000fe400000000d0 */
[----:B------:R-:W-:Y:S01]  /*15620*/  DMUL R124, R174, R226 ;  /* 0x000000e2ae7c7228 */ /* 0x000fe20000000000 */
[----:B------:R-:W4:Y:S01]  /*15630*/  LDL.128 R60, [R1+0xd30] ;  /* 0x000d3000013c7983 */ /* 0x000f220000100c00 */
[----:B------:R-:W-:-:S02]  /*15640*/  DMUL R208, R172, R190 ;  /* 0x000000beacd07228 */ /* 0x000fc40000000000 */
[----:B------:R-:W-:Y:S02]  /*15650*/  DMUL R212, R172, R212 ;  /* 0x000000d4acd47228 */ /* 0x000fe40000000000 */
[----:B------:R-:W-:Y:S02]  /*15660*/  DMUL R230, R174, R200 ;  /* 0x000000c8aee67228 */ /* 0x000fe40000000000 */
[----:B------:R-:W-:Y:S02]  /*15670*/  DFMA R200, R224, R128, R124 ;  /* 0x00000080e0c8722b */ /* 0x000fe4000000007c */
[----:B------:R-:W-:Y:S02]  /*15680*/  DFMA R208, R188, R126, R208 ;  /* 0x0000007ebcd0722b */ /* 0x000fe400000000d0 */
[----:B------:R-:W-:Y:S01]  /*15690*/  DFMA R228, R126, R190, R212 ;  /* 0x000000be7ee4722b */ /* 0x000fe200000000d4 */
[----:B------:R-:W4:Y:S01]  /*156a0*/  LDL.128 R124, [R1+0xe20] ;  /* 0x000e2000017c7983 */ /* 0x000f220000100c00 */
[----:B------:R-:W-:-:S03]  /*156b0*/  DMUL R224, R168, R48 ;  /* 0x00000030a8e07228 */ /* 0x000fc60000000000 */
[----:B------:R-:W4:Y:S01]  /*156c0*/  LDL.128 R188, [R1+0xe00] ;  /* 0x000e000001bc7983 */ /* 0x000f220000100c00 */
[----:B------:R-:W-:Y:S02]  /*156d0*/  DFMA R226, R128, R226, R230 ;  /* 0x000000e280e2722b */ /* 0x000fe400000000e6 */
[C---:B------:R-:W-:Y:S02]  /*156e0*/  DMUL R212, R214.reuse, R172 ;  /* 0x000000acd6d47228 */ /* 0x040fe40000000000 */
[----:B------:R-:W-:Y:S01]  /*156f0*/  DFMA R128, R214, R4, R228 ;  /* 0x00000004d680722b */ /* 0x000fe200000000e4 */
[----:B------:R-:W4:Y:S01]  /*15700*/  LDL.64 R172, [R1+0x2b8] ;  /* 0x0002b80001ac7983 */ /* 0x000f220000100a00 */
[-C--:B------:R-:W-:Y:S02]  /*15710*/  DMUL R48, R168, R218.reuse ;  /* 0x000000daa8307228 */ /* 0x080fe40000000000 */
[----:B------:R-:W-:Y:S01]  /*15720*/  DFMA R224, R130, R218, R224 ;  /* 0x000000da82e0722b */ /* 0x000fe200000000e0 */
[----:B------:R-:W4:Y:S01]  /*15730*/  LDL.64 R228, [R1+0x348] ;  /* 0x0003480001e47983 */ /* 0x000f220000100a00 */
[----:B------:R-:W-:-:S02]  /*15740*/  DMUL R214, R202, R174 ;  /* 0x000000aecad67228 */ /* 0x000fc40000000000 */
[C---:B------:R-:W-:Y:S02]  /*15750*/  DMUL R174, R170.reuse, R186 ;  /* 0x000000baaaae7228 */ /* 0x040fe40000000000 */
[----:B------:R-:W-:Y:S01]  /*15760*/  DMUL R218, R170, R44 ;  /* 0x0000002caada7228 */ /* 0x000fe20000000000 */
[----:B------:R-:W4:Y:S01]  /*15770*/  LDL.64 R44, [R1+0x2b0] ;  /* 0x0002b000012c7983 */ /* 0x000f220000100a00 */
[----:B------:R-:W-:Y:S02]  /*15780*/  DFMA R48, R216, R130, R48 ;  /* 0x00000082d830722b */ /* 0x000fe40000000030 */
[----:B------:R-:W-:Y:S01]  /*15790*/  DMUL R216, R164, R116 ;  /* 0x00000074a4d87228 */ /* 0x000fe20000000000 */
[----:B------:R-:W4:Y:S01]  /*157a0*/  LDL.64 R130, [R1+0x2a8] ;  /* 0x0002a80001827983 */ /* 0x000f220000100a00 */
[----:B------:R-:W-:Y:S02]  /*157b0*/  DFMA R184, R184, R132, R174 ;  /* 0x00000084b8b8722b */ /* 0x000fe400000000ae */
[----:B------:R-:W-:Y:S01]  /*157c0*/  DFMA R218, R132, R186, R218 ;  /* 0x000000ba84da722b */ /* 0x000fe200000000da */
[----:B------:R-:W4:Y:S01]  /*157d0*/  LDL.64 R174, [R1+0x2c8] ;  /* 0x0002c80001ae7983 */ /* 0x000f220000100a00 */
[----:B------:R-:W-:-:S03]  /*157e0*/  DMUL R186, R164, R38 ;  /* 0x00000026a4ba7228 */ /* 0x000fc60000000000 */
[----:B------:R-:W4:Y:S04]  /*157f0*/  LDL.64 R116, [R1+0x2d0] ;  /* 0x0002d00001747983 */ /* 0x000f280000100a00 */
[----:B------:R-:W4:Y:S01]  /*15800*/  LDL.64 R132, [R1+0x2c0] ;  /* 0x0002c00001847983 */ /* 0x000f220000100a00 */
[----:B------:R-:W-:Y:S02]  /*15810*/  DFMA R36, R36, R134, R186 ;  /* 0x000000862424722b */ /* 0x000fe400000000ba */
[----:B------:R-:W-:Y:S01]  /*15820*/  DFMA R186, R134, R38, R216 ;  /* 0x0000002686ba722b */ /* 0x000fe200000000d8 */
[----:B------:R-:W4:Y:S04]  /*15830*/  LDL.64 R38, [R1+0x2d8] ;  /* 0x0002d80001267983 */ /* 0x000f280000100a00 */
[----:B------:R-:W4:Y:S01]  /*15840*/  LDL.64 R134, [R1+0x2e8] ;  /* 0x0002e80001867983 */ /* 0x000f220000100a00 */
[----:B------:R-:W-:-:S02]  /*15850*/  DMUL R232, R50, R168 ;  /* 0x000000a832e87228 */ /* 0x000fc40000000000 */
[----:B------:R-:W-:Y:S01]  /*15860*/  DFMA R168, R50, R8, R224 ;  /* 0x0000000832a8722b */ /* 0x000fe200000000e0 */
[----:B------:R-:W4:Y:S04]  /*15870*/  LDL.64 R216, [R1+0x2e0] ;  /* 0x0002e00001d87983 */ /* 0x000f280000100a00 */
[----:B------:R-:W4:Y:S01]  /*15880*/  LDL.64 R50, [R1+0x2f0] ;  /* 0x0002f00001327983 */ /* 0x000f220000100a00 */
[----:B------:R-:W-:-:S03]  /*15890*/  DFMA R236, R88, R206, R30 ;  /* 0x000000ce58ec722b */ /* 0x000fc6000000001e */
[----:B------:R-:W4:Y:S01]  /*158a0*/  LDL.64 R30, [R1+0x2f8] ;  /* 0x0002f800011e7983 */ /* 0x000f220000100a00 */
[----:B------:R-:W-:-:S03]  /*158b0*/  DFMA R240, R76, R204, R2 ;  /* 0x000000cc4cf0722b */ /* 0x000fc60000000002 */
[----:B------:R-:W4:Y:S04]  /*158c0*/  LDL.64 R2, [R1+0x300] ;  /* 0x0003000001027983 */ /* 0x000f280000100a00 */
[----:B------:R-:W4:Y:S04]  /*158d0*/  LDL.64 R88, [R1+0x308] ;  /* 0x0003080001587983 */ /* 0x000f280000100a00 */
[----:B------:R-:W4:Y:S01]  /*158e0*/  LDL.64 R76, [R1+0x310] ;  /* 0x00031000014c7983 */ /* 0x000f220000100a00 */
[----:B------:R-:W-:-:S03]  /*158f0*/  DFMA R244, R68, R4, R212 ;  /* 0x0000000444f4722b */ /* 0x000fc600000000d4 */
[----:B------:R-:W4:Y:S04]  /*15900*/  LDL.64 R68, [R1+0x318] ;  /* 0x0003180001447983 */ /* 0x000f280000100a00 */
[----:B------:R-:W4:Y:S04]  /*15910*/  LDL.64 R212, [R1+0x330] ;  /* 0x0003300001d47983 */ /* 0x000f280000100a00 */
[----:B------:R-:W4:Y:S01]  /*15920*/  LDL.64 R224, [R1+0x338] ;  /* 0x0003380001e07983 */ /* 0x000f220000100a00 */
[----:B------:R-:W-:-:S03]  /*15930*/  DMUL R230, R206, R90 ;  /* 0x0000005acee67228 */ /* 0x000fc60000000000 */
[----:B------:R-:W4:Y:S05]  /*15940*/  LDL.64 R206, [R1+0x328] ;  /* 0x0003280001ce7983 */ /* 0x000f2a0000100a00 */
[----:B------:R-:W-:Y:S01]  /*15950*/  DFMA R230, R204, R78, R230 ;  /* 0x0000004ecce6722b */ /* 0x000fe200000000e6 */
[----:B------:R-:W4:Y:S01]  /*15960*/  LDL.64 R204, [R1+0x320] ;  /* 0x0003200001cc7983 */ /* 0x000f220000100a00 */
[----:B------:R-:W-:-:S03]  /*15970*/  DFMA R202, R202, R6, R226 ;  /* 0x00000006caca722b */ /* 0x000fc600000000e2 */
[----:B------:R-:W4:Y:S03]  /*15980*/  LDL.64 R226, [R1+0x340] ;  /* 0x0003400001e27983 */ /* 0x000f260000100a00 */
[----:B------:R-:W-:Y:S02]  /*15990*/  DFMA R4, R4, R70, R230 ;  /* 0x000000460404722b */ /* 0x000fe400000000e6 */
[----:B------:R-:W-:Y:S01]  /*159a0*/  DFMA R104, R104, R6, R214 ;  /* 0x000000066868722b */ /* 0x000fe200000000d6 */
[----:B------:R-:W4:Y:S05]  /*159b0*/  LDL.64 R230, [R1+0x350] ;  /* 0x0003500001e67983 */ /* 0x000f2a0000100a00 */
[----:B------:R-:W-:-:S02]  /*159c0*/  DFMA R4, R6, R106, R4 ;  /* 0x0000006a0604722b */ /* 0x000fc40000000004 */
[----:B------:R-:W-:Y:S02]  /*159d0*/  DMUL R6, R166, R82 ;  /* 0x00000052a6067228 */ /* 0x000fe40000000000 */
[----:B------:R-:W-:-:S06]  /*159e0*/  DMUL R170, R46, R170 ;  /* 0x000000aa2eaa7228 */ /* 0x000fcc0000000000 */
[----:B------:R-:W-:Y:S02]  /*159f0*/  DFMA R80, R80, R136, R6 ;  /* 0x000000885050722b */ /* 0x000fe40000000006 */
[----:B------:R-:W-:Y:S02]  /*15a00*/  DMUL R6, R160, R34 ;  /* 0x00000022a0067228 */ /* 0x000fe40000000000 */
[----:B------:R-:W-:Y:S02]  /*15a10*/  DFMA R218, R46, R10, R218 ;  /* 0x0000000a2eda722b */ /* 0x000fe400000000da */
[----:B------:R-:W-:Y:S02]  /*15a20*/  DFMA R56, R56, R8, R232 ;  /* 0x000000083838722b */ /* 0x000fe400000000e8 */
[----:B------:R-:W-:Y:S01]  /*15a30*/  DFMA R46, R8, R58, R4 ;  /* 0x0000003a082e722b */ /* 0x000fe20000000004 */
[----:B------:R-:W4:Y:S01]  /*15a40*/  LDL.64 R232, [R1+0x3f0] ;  /* 0x0003f00001e87983 */ /* 0x000f220000100a00 */
[----:B------:R-:W-:-:S02]  /*15a50*/  DFMA R32, R32, R138, R6 ;  /* 0x0000008a2020722b */ /* 0x000fc40000000006 */
[----:B------:R-:W-:Y:S02]  /*15a60*/  DMUL R4, R118, R164 ;  /* 0x000000a476047228 */ /* 0x000fe40000000000 */
[----:B------:R-:W-:Y:S02]  /*15a70*/  DMUL R6, R102, R162 ;  /* 0x000000a266067228 */ /* 0x000fe40000000000 */
[----:B------:R-:W-:Y:S02]  /*15a80*/  DMUL R8, R98, R156 ;  /* 0x0000009c62087228 */ /* 0x000fe40000000000 */
[----:B------:R-:W-:Y:S02]  /*15a90*/  DFMA R56, R86, R58, R56 ;  /* 0x0000003a5638722b */ /* 0x000fe40000000038 */
[----:B------:R-:W-:Y:S02]  /*15aa0*/  DMUL R112, R166, R112 ;  /* 0x00000070a6707228 */ /* 0x000fe40000000000 */
[----:B------:R-:W-:-:S02]  /*15ab0*/  DFMA R152, R152, R18, R6 ;  /* 0x000000129898722b */ /* 0x000fc40000000006 */
[C---:B------:R-:W-:Y:S02]  /*15ac0*/  DFMA R104, R86.reuse, R106, R104 ;  /* 0x0000006a5668722b */ /* 0x040fe40000000068 */
[C---:B------:R-:W-:Y:S02]  /*15ad0*/  DFMA R236, R86.reuse, R90, R236 ;  /* 0x0000005a56ec722b */ /* 0x040fe400000000ec */
[----:B------:R-:W-:Y:S02]  /*15ae0*/  DFMA R240, R86, R78, R240 ;  /* 0x0000004e56f0722b */ /* 0x000fe400000000f0 */
[----:B------:R-:W-:Y:S02]  /*15af0*/  DMUL R106, R110, R160 ;  /* 0x000000a06e6a7228 */ /* 0x000fe40000000000 */
[----:B------:R-:W-:Y:S02]  /*15b00*/  DMUL R90, R74, R220 ;  /* 0x000000dc4a5a7228 */ /* 0x000fe40000000000 */
[----:B------:R-:W-:-:S02]  /*15b10*/  DMUL R78, R66, R222 ;  /* 0x000000de424e7228 */ /* 0x000fc40000000000 */
[----:B------:R-:W-:Y:S01]  /*15b20*/  DFMA R244, R86, R70, R244 ;  /* 0x0000004656f4722b */ /* 0x000fe200000000f4 */
[----:B------:R-:W4:Y:S05]  /*15b30*/  LDL.64 R70, [R1+0x368] ;  /* 0x0003680001467983 */ /* 0x000f2a0000100a00 */
[----:B------:R-:W-:Y:S02]  /*15b40*/  DFMA R78, R196, R26, R78 ;  /* 0x0000001ac44e722b */ /* 0x000fe4000000004e */
[C---:B------:R-:W-:Y:S01]  /*15b50*/  DFMA R152, R86.reuse, R154, R152 ;  /* 0x0000009a5698722b */ /* 0x040fe20000000098 */
[----:B------:R-:W4:Y:S05]  /*15b60*/  LDL.64 R196, [R1+0x3c0] ;  /* 0x0003c00001c47983 */ /* 0x000f2a0000100a00 */
[----:B------:R-:W-:-:S02]  /*15b70*/  DFMA R78, R86, R198, R78 ;  /* 0x000000c6564e722b */ /* 0x000fc4000000004e */
[----:B--2---:R-:W-:Y:S02]  /*15b80*/  DFMA R52, R52, R10, R170 ;  /* 0x0000000a3434722b */ /* 0x004fe400000000aa */
[----:B------:R-:W-:Y:S01]  /*15b90*/  DMUL R170, R114, R166 ;  /* 0x000000a672aa7228 */ /* 0x000fe20000000000 */
[----:B------:R-:W2:Y:S05]  /*15ba0*/  LDL.64 R166, [R1+0x358] ;  /* 0x0003580001a67983 */ /* 0x000eaa0000100a00 */
[----:B------:R-:W-:Y:S02]  /*15bb0*/  DFMA R58, R86, R54, R52 ;  /* 0x00000036563a722b */ /* 0x000fe40000000034 */
[----:B---3--:R-:W-:Y:S01]  /*15bc0*/  DFMA R52, R40, R12, R4 ;  /* 0x0000000c2834722b */ /* 0x008fe20000000004 */
[----:B------:R-:W3:Y:S01]  /*15bd0*/  LDL.128 R4, [R1+0xbf0] ;  /* 0x000bf00001047983 */ /* 0x000ee20000100c00 */
[----:B------:R-:W-:-:S02]  /*15be0*/  DFMA R164, R10, R54, R46 ;  /* 0x000000360aa4722b */ /* 0x000fc4000000002e */
[----:B------:R-:W-:Y:S01]  /*15bf0*/  DFMA R54, R120, R20, R8 ;  /* 0x000000147836722b */ /* 0x000fe20000000008 */
[----:B------:R-:W3:Y:S01]  /*15c00*/  LDL.64 R40, [R1+0x360] ;  /* 0x0003600001287983 */ /* 0x000ee20000100a00 */
[----:B----4-:R-:W-:Y:S02]  /*15c10*/  DMUL R46, R62, R84 ;  /* 0x000000543e2e7228 */ /* 0x010fe40000000000 */
[----:B------:R-:W-:Y:S01]  /*15c20*/  DMUL R120, R94, R158 ;  /* 0x0000009e5e787228 */ /* 0x000fe20000000000 */
[----:B------:R-:W4:Y:S01]  /*15c30*/  LDL.128 R8, [R1+0xc00] ;  /* 0x000c000001087983 */ /* 0x000f220000100c00 */
[----:B------:R-:W-:Y:S02]  /*15c40*/  DFMA R106, R176, R16, R106 ;  /* 0x00000010b06a722b */ /* 0x000fe4000000006a */
[----:B------:R-:W-:Y:S02]  /*15c50*/  DFMA R170, R180, R14, R170 ;  /* 0x0000000eb4aa722b */ /* 0x000fe400000000aa */
[----:B------:R-:W-:Y:S01]  /*15c60*/  DFMA R176, R86, R42, R52 ;  /* 0x0000002a56b0722b */ /* 0x000fe20000000034 */
[----:B------:R-:W4:Y:S01]  /*15c70*/  LDL.64 R180, [R1+0x370] ;  /* 0x0003700001b47983 */ /* 0x000f220000100a00 */
[----:B------:R-:W-:-:S02]  /*15c80*/  DFMA R120, R192, R22, R120 ;  /* 0x00000016c078722b */ /* 0x000fc40000000078 */
[----:B------:R-:W-:Y:S01]  /*15c90*/  DFMA R46, R124, R28, R46 ;  /* 0x0000001c7c2e722b */ /* 0x000fe2000000002e */
[----:B------:R-:W4:Y:S01]  /*15ca0*/  LDL.64 R192, [R1+0x3b8] ;  /* 0x0003b80001c07983 */ /* 0x000f220000100a00 */
[----:B------:R-:W-:Y:S02]  /*15cb0*/  DFMA R124, R86, R122, R54 ;  /* 0x0000007a567c722b */ /* 0x000fe40000000036 */
[----:B------:R-:W-:Y:S01]  /*15cc0*/  DFMA R90, R188, R24, R90 ;  /* 0x00000018bc5a722b */ /* 0x000fe2000000005a */
[----:B------:R-:W4:Y:S01]  /*15cd0*/  LDL.128 R52, [R1+0xc10] ;  /* 0x000c100001347983 */ /* 0x000f220000100c00 */
[C---:B------:R-:W-:Y:S02]  /*15ce0*/  DFMA R170, R86.reuse, R182, R170 ;  /* 0x000000b656aa722b */ /* 0x040fe400000000aa */
[C---:B------:R-:W-:Y:S02]  /*15cf0*/  DFMA R106, R86.reuse, R178, R106 ;  /* 0x000000b2566a722b */ /* 0x040fe4000000006a */
[----:B------:R-:W-:-:S02]  /*15d00*/  DFMA R120, R86, R194, R120 ;  /* 0x000000c25678722b */ /* 0x000fc40000000078 */
[C---:B------:R-:W-:Y:S02]  /*15d10*/  DFMA R90, R86.reuse, R190, R90 ;  /* 0x000000be565a722b */ /* 0x040fe4000000005a */
[----:B------:R-:W-:Y:S02]  /*15d20*/  DFMA R86, R86, R126, R46 ;  /* 0x0000007e5656722b */ /* 0x000fe4000000002e */
[----:B------:R-:W-:Y:S01]  /*15d30*/  DADD R236, R236, -R44 ;  /* 0x00000000ecec7229 */ /* 0x000fe2000000082c */
[----:B------:R-:W4:Y:S01]  /*15d40*/  LDL.128 R44, [R1+0xc20] ;  /* 0x000c2000012c7983 */ /* 0x000f220000100c00 */
[----:B------:R-:W-:-:S03]  /*15d50*/  DADD R188, R56, -R174 ;  /* 0x0000000038bc7229 */ /* 0x000fc600000008ae */
[----:B------:R-:W4:Y:S01]  /*15d60*/  LDL.64 R174, [R1+0x378] ;  /* 0x0003780001ae7983 */ /* 0x000f220000100a00 */
[----:B------:R-:W-:-:S03]  /*15d70*/  DADD R116, R58, -R116 ;  /* 0x000000003a747229 */ /* 0x000fc60000000874 */
[----:B------:R-:W4:Y:S01]  /*15d80*/  LDL.128 R56, [R1+0xc30] ;  /* 0x000c300001387983 */ /* 0x000f220000100c00 */
[----:B------:R-:W-:Y:S02]  /*15d90*/  DADD R132, R104, -R132 ;  /* 0x0000000068847229 */ /* 0x000fe40000000884 */
[----:B------:R-:W-:Y:S01]  /*15da0*/  DADD R38, R176, -R38 ;  /* 0x00000000b0267229 */ /* 0x000fe20000000826 */
[----:B------:R-:W4:Y:S01]  /*15db0*/  LDL.64 R176, [R1+0x380] ;  /* 0x0003800001b07983 */ /* 0x000f220000100a00 */
[----:B------:R-:W-:-:S03]  /*15dc0*/  DADD R134, R106, -R134 ;  /* 0x000000006a867229 */ /* 0x000fc60000000886 */
[----:B------:R-:W4:Y:S01]  /*15dd0*/  LDL.128 R104, [R1+0xc40] ;  /* 0x000c400001687983 */ /* 0x000f220000100c00 */
[----:B------:R-:W-:-:S03]  /*15de0*/  DADD R50, R152, -R50 ;  /* 0x0000000098327229 */ /* 0x000fc60000000832 */
[----:B------:R-:W4:Y:S01]  /*15df0*/  LDL.64 R152, [R1+0x388] ;  /* 0x0003880001987983 */ /* 0x000f220000100a00 */
        /* <DEDUP_REMOVED lines=10> */
[----:B------:R-:W-:Y:S02]  /*15ea0*/  DADD R130, R240, -R130 ;  /* 0x00000000f0827229 */ /* 0x000fe40000000882 */
[----:B------:R-:W-:Y:S01]  /*15eb0*/  DADD R208, R208, -R212 ;  /* 0x00000000d0d07229 */ /* 0x000fe200000008d4 */
[----:B------:R-:W4:Y:S01]  /*15ec0*/  LDL.64 R240, [R1+0x3e0] ;  /* 0x0003e00001f07983 */ /* 0x000f220000100a00 */
[----:B------:R-:W-:Y:S02]  /*15ed0*/  DMUL R212, R236, R236 ;  /* 0x000000ececd47228 */ /* 0x000fe40000000000 */
[----:B------:R-:W-:Y:S01]  /*15ee0*/  DADD R224, R200, -R224 ;  /* 0x00000000c8e07229 */ /* 0x000fe200000008e0 */
[----:B------:R-:W4:Y:S01]  /*15ef0*/  LDL.64 R200, [R1+0x3c8] ;  /* 0x0003c80001c87983 */ /* 0x000f220000100a00 */
[----:B------:R-:W-:-:S04]  /*15f00*/  DADD R172, R244, -R172 ;  /* 0x00000000f4ac7229 */ /* 0x000fc800000008ac */
[----:B------:R-:W-:Y:S02]  /*15f10*/  DFMA R214, R130, R130, R212 ;  /* 0x0000008282d6722b */ /* 0x000fe400000000d4 */
[----:B------:R-:W4:Y:S01]  /*15f20*/  LDL.64 R212, [R1+0x3d0] ;  /* 0x0003d00001d47983 */ /* 0x000f220000100a00 */
[----:B------:R-:W-:-:S03]  /*15f30*/  DADD R204, R242, -R204 ;  /* 0x00000000f2cc7229 */ /* 0x000fc600000008cc */
[----:B------:R-:W4:Y:S02]  /*15f40*/  LDL.64 R242, [R1+0x3d8] ;  /* 0x0003d80001f27983 */ /* 0x000f240000100a00 */
[----:B------:R-:W-:-:S08]  /*15f50*/  DFMA R214, R172, R172, R214 ;  /* 0x000000acacd6722b */ /* 0x000fd000000000d6 */
[----:B------:R-:W-:Y:S02]  /*15f60*/  DFMA R214, R132, R132, R214 ;  /* 0x0000008484d6722b */ /* 0x000fe400000000d6 */
[----:B------:R-:W-:Y:S01]  /*15f70*/  DADD R206, R234, -R206 ;  /* 0x00000000eace7229 */ /* 0x000fe200000008ce */
[----:B------:R-:W4:Y:S05]  /*15f80*/  LDL.64 R234, [R1+0x3e8] ;  /* 0x0003e80001ea7983 */ /* 0x000f2a0000100a00 */
[----:B------:R-:W-:-:S08]  /*15f90*/  DFMA R214, R188, R188, R214 ;  /* 0x000000bcbcd6722b */ /* 0x000fd000000000d6 */
[----:B------:R-:W-:Y:S02]  /*15fa0*/  DFMA R214, R116, R116, R214 ;  /* 0x0000007474d6722b */ /* 0x000fe400000000d6 */
[----:B------:R-:W-:Y:S02]  /*15fb0*/  DADD R170, R170, -R216 ;  /* 0x00000000aaaa7229 */ /* 0x000fe400000008d8 */
[----:B------:R-:W-:Y:S01]  /*15fc0*/  DADD R48, R48, -R226 ;  /* 0x0000000030307229 */ /* 0x000fe200000008e2 */
[----:B------:R-:W4:Y:S03]  /*15fd0*/  LDL.64 R216, [R1+0x400] ;  /* 0x0004000001d87983 */ /* 0x000f260000100a00 */
[----:B------:R-:W-:Y:S01]  /*15fe0*/  DFMA R214, R38, R38, R214 ;  /* 0x0000002626d6722b */ /* 0x000fe200000000d6 */
[----:B------:R-:W4:Y:S01]  /*15ff0*/  LDL.64 R226, [R1+0x3f8] ;  /* 0x0003f80001e27983 */ /* 0x000f220000100a00 */
[----:B------:R-:W-:-:S03]  /*16000*/  DADD R228, R184, -R228 ;  /* 0x00000000b8e47229 */ /* 0x000fc600000008e4 */
[----:B------:R-:W4:Y:S03]  /*16010*/  LDL.64 R184, [R1+0x410] ;  /* 0x0004100001b87983 */ /* 0x000f260000100a00 */
[----:B------:R-:W-:Y:S02]  /*16020*/  DFMA R244, R170, R170, R214 ;  /* 0x000000aaaaf4722b */ /* 0x000fe400000000d6 */
[----:B------:R-:W4:Y:S06]  /*16030*/  LDL.64 R214, [R1+0x408] ;  /* 0x0004080001d67983 */ /* 0x000f2c0000100a00 */
        /* <DEDUP_REMOVED lines=11> */
[----:B------:R-:W-:-:S06]  /*160f0*/  DADD R36, R36, -R230 ;  /* 0x0000000024247229 */ /* 0x000fcc00000008e6 */
[----:B------:R-:W-:-:S08]  /*16100*/  DFMA R230, R48, R48, R244 ;  /* 0x0000003030e6722b */ /* 0x000fd000000000f4 */
[----:B------:R-:W-:-:S08]  /*16110*/  DFMA R230, R228, R228, R230 ;  /* 0x000000e4e4e6722b */ /* 0x000fd000000000e6 */
[----:B------:R-:W-:Y:S02]  /*16120*/  DFMA R230, R36, R36, R230 ;  /* 0x0000002424e6722b */ /* 0x000fe400000000e6 */
[----:B--2---:R-:W-:Y:S02]  /*16130*/  DADD R80, R80, -R166 ;  /* 0x0000000050507229 */ /* 0x004fe400000008a6 */
[----:B---3--:R-:W-:Y:S02]  /*16140*/  DMUL R166, R162, R6 ;  /* 0x00000006a2a67228 */ /* 0x008fe40000000000 */
[----:B------:R-:W-:Y:S02]  /*16150*/  DADD R32, R32, -R40 ;  /* 0x0000000020207229 */ /* 0x000fe40000000828 */
[----:B----4-:R-:W-:-:S04]  /*16160*/  DMUL R40, R156, R10 ;  /* 0x0000000a9c287228 */ /* 0x010fc80000000000 */
[----:B------:R-:W-:Y:S02]  /*16170*/  DFMA R4, R4, R140, R166 ;  /* 0x0000008c0404722b */ /* 0x000fe400000000a6 */
[----:B------:R-:W-:Y:S02]  /*16180*/  DFMA R230, R80, R80, R230 ;  /* 0x0000005050e6722b */ /* 0x000fe400000000e6 */
[----:B------:R-:W-:-:S04]  /*16190*/  DFMA R8, R8, R142, R40 ;  /* 0x0000008e0808722b */ /* 0x000fc80000000028 */
[----:B------:R-:W-:Y:S02]  /*161a0*/  DADD R4, R4, -R70 ;  /* 0x0000000004047229 */ /* 0x000fe40000000846 */
[----:B------:R-:W-:Y:S02]  /*161b0*/  DMUL R40, R158, R54 ;  /* 0x000000369e287228 */ /* 0x000fe40000000000 */
[----:B------:R-:W-:Y:S02]  /*161c0*/  DFMA R230, R32, R32, R230 ;  /* 0x0000002020e6722b */ /* 0x000fe400000000e6 */
[----:B------:R-:W-:-:S04]  /*161d0*/  DADD R8, R8, -R180 ;  /* 0x0000000008087229 */ /* 0x000fc800000008b4 */
[----:B------:R-:W-:Y:S02]  /*161e0*/  DFMA R52, R52, R144, R40 ;  /* 0x000000903434722b */ /* 0x000fe40000000028 */
[----:B------:R-:W-:Y:S02]  /*161f0*/  DFMA R230, R4, R4, R230 ;  /* 0x0000000404e6722b */ /* 0x000fe400000000e6 */
[----:B------:R-:W-:-:S06]  /*16200*/  DMUL R40, R220, R46 ;  /* 0x0000002edc287228 */ /* 0x000fcc0000000000 */
[----:B------:R-:W-:Y:S02]  /*16210*/  DFMA R230, R8, R8, R230 ;  /* 0x0000000808e6722b */ /* 0x000fe400000000e6 */
[----:B------:R-:W-:Y:S02]  /*16220*/  DFMA R44, R44, R146, R40 ;  /* 0x000000922c2c722b */ /* 0x000fe40000000028 */
[----:B------:R-:W-:Y:S02]  /*16230*/  DADD R174, R52, -R174 ;  /* 0x0000000034ae7229 */ /* 0x000fe400000008ae */
[----:B------:R-:W-:-:S06]  /*16240*/  DMUL R40, R222, R58 ;  /* 0x0000003ade287228 */ /* 0x000fcc0000000000 */
[----:B------:R-:W-:Y:S02]  /*16250*/  DFMA R230, R174, R174, R230 ;  /* 0x000000aeaee6722b */ /* 0x000fe400000000e6 */
[----:B------:R-:W-:Y:S02]  /*16260*/  DFMA R56, R56, R148, R40 ;  /* 0x000000943838722b */ /* 0x000fe40000000028 */
[----:B------:R-:W-:Y:S02]  /*16270*/  DADD R176, R44, -R176 ;  /* 0x000000002cb07229 */ /* 0x000fe400000008b0 */
[----:B------:R-:W-:-:S06]  /*16280*/  DMUL R40, R84, R106 ;  /* 0x0000006a54287228 */ /* 0x000fcc0000000000 */
[----:B------:R-:W-:Y:S02]  /*16290*/  DFMA R230, R176, R176, R230 ;  /* 0x000000b0b0e6722b */ /* 0x000fe400000000e6 */
[----:B------:R-:W-:Y:S02]  /*162a0*/  DFMA R40, R104, R150, R40 ;  /* 0x000000966828722b */ /* 0x000fe40000000028 */
[----:B------:R-:W-:-:S06]  /*162b0*/  DADD R152, R56, -R152 ;  /* 0x0000000038987229 */ /* 0x000fcc0000000898 */
[----:B------:R-:W-:Y:S02]  /*162c0*/  DADD R124, R40, -R124 ;  /* 0x00000000287c7229 */ /* 0x000fe4000000087c */
[----:B------:R-:W-:Y:S02]  /*162d0*/  DFMA R230, R152, R152, R230 ;  /* 0x0000009898e6722b */ /* 0x000fe400000000e6 */
[----:B------:R-:W-:-:S06]  /*162e0*/  DADD R120, R238, -R120 ;  /* 0x00000000ee787229 */ /* 0x000fcc0000000878 */
[----:B------:R-:W-:Y:S02]  /*162f0*/  DFMA R230, R124, R124, R230 ;  /* 0x0000007c7ce6722b */ /* 0x000fe400000000e6 */
[----:B------:R-:W-:-:S06]  /*16300*/  DADD R88, R210, -R88 ;  /* 0x00000000d2587229 */ /* 0x000fcc0000000858 */
[----:B------:R-:W-:Y:S02]  /*16310*/  DFMA R230, R120, R120, R230 ;  /* 0x0000007878e6722b */ /* 0x000fe400000000e6 */
[----:B------:R-:W-:-:S06]  /*16320*/  DADD R78, R128, -R78 ;  /* 0x00000000804e7229 */ /* 0x000fcc000000084e */
[----:B------:R-:W-:Y:S02]  /*16330*/  DFMA R230, R88, R88, R230 ;  /* 0x0000005858e6722b */ /* 0x000fe400000000e6 */
[----:B------:R-:W-:-:S06]  /*16340*/  DADD R86, R202, -R86 ;  /* 0x00000000ca567229 */ /* 0x000fcc0000000856 */
[----:B------:R-:W-:Y:S02]  /*16350*/  DFMA R230, R78, R78, R230 ;  /* 0x0000004e4ee6722b */ /* 0x000fe400000000e6 */
[----:B------:R-:W-:Y:S02]  /*16360*/  DFMA R164, R12, R42, R164 ;  /* 0x0000002a0ca4722b */ /* 0x000fe400000000a4 */
[----:B------:R-:W-:-:S04]  /*16370*/  DADD R168, R168, -R192 ;  /* 0x00000000a8a87229 */ /* 0x000fc800000008c0 */
[----:B------:R-:W-:Y:S02]  /*16380*/  DFMA R230, R86, R86, R230 ;  /* 0x0000005656e6722b */ /* 0x000fe400000000e6 */
[----:B------:R-:W-:Y:S02]  /*16390*/  DFMA R164, R14, R182, R164 ;  /* 0x000000b60ea4722b */ /* 0x000fe400000000a4 */
[----:B------:R-:W-:Y:S02]  /*163a0*/  DMUL R100, R162, R100 ;  /* 0x00000064a2647228 */ /* 0x000fe40000000000 */
[----:B------:R-:W-:Y:S02]  /*163b0*/  DMUL R108, R160, R108 ;  /* 0x0000006ca06c7228 */ /* 0x000fe40000000000 */
[----:B------:R-:W-:Y:S02]  /*163c0*/  DFMA R112, R136, R82, R112 ;  /* 0x000000528870722b */ /* 0x000fe40000000070 */
[----:B------:R-:W-:-:S02]  /*163d0*/  DFMA R186, R118, R12, R186 ;  /* 0x0000000c76ba722b */ /* 0x000fc400000000ba */
[----:B------:R-:W-:Y:S02]  /*163e0*/  DADD R196, R218, -R196 ;  /* 0x00000000dac47229 */ /* 0x000fe400000008c4 */
[----:B------:R-:W-:Y:S02]  /*163f0*/  DFMA R230, R168, R168, R230 ;  /* 0x000000a8a8e6722b */ /* 0x000fe400000000e6 */
[----:B------:R-:W-:Y:S02]  /*16400*/  DFMA R164, R16, R178, R164 ;  /* 0x000000b210a4722b */ /* 0x000fe400000000a4 */
[----:B------:R-:W-:Y:S02]  /*16410*/  DFMA R100, R140, R6, R100 ;  /* 0x000000068c64722b */ /* 0x000fe40000000064 */
[----:B------:R-:W-:Y:S02]  /*16420*/  DFMA R108, R138, R34, R108 ;  /* 0x000000228a6c722b */ /* 0x000fe4000000006c */
[----:B------:R-:W-:-:S02]  /*16430*/  DFMA R14, R114, R14, R112 ;  /* 0x0000000e720e722b */ /* 0x000fc40000000070 */
[----:B------:R-:W-:Y:S02]  /*16440*/  DADD R200, R186, -R200 ;  /* 0x00000000bac87229 */ /* 0x000fe400000008c8 */
[----:B------:R-:W-:Y:S02]  /*16450*/  DFMA R6, R196, R196, R230 ;  /* 0x000000c4c406722b */ /* 0x000fe400000000e6 */
[----:B------:R-:W-:Y:S02]  /*16460*/  DFMA R164, R18, R154, R164 ;  /* 0x0000009a12a4722b */ /* 0x000fe400000000a4 */
[----:B------:R-:W-:Y:S02]  /*16470*/  DFMA R110, R110, R16, R108 ;  /* 0x000000106e6e722b */ /* 0x000fe4000000006c */
[----:B------:R-:W-:Y:S02]  /*16480*/  DMUL R96, R156, R96 ;  /* 0x000000609c607228 */ /* 0x000fe40000000000 */
[----:B------:R-:W-:-:S02]  /*16490*/  DADD R212, R14, -R212 ;  /* 0x000000000ed47229 */ /* 0x000fc400000008d4 */
[----:B------:R-:W-:Y:S02]  /*164a0*/  DFMA R6, R200, R200, R6 ;  /* 0x000000c8c806722b */ /* 0x000fe40000000006 */
[----:B------:R-:W-:Y:S02]  /*164b0*/  DFMA R164, R20, R122, R164 ;  /* 0x0000007a14a4722b */ /* 0x000fe400000000a4 */
[----:B------:R-:W-:Y:S02]  /*164c0*/  DMUL R92, R158, R92 ;  /* 0x0000005c9e5c7228 */ /* 0x000fe40000000000 */
[----:B------:R-:W-:Y:S02]  /*164d0*/  DFMA R96, R142, R10, R96 ;  /* 0x0000000a8e60722b */ /* 0x000fe40000000060 */
[----:B------:R-:W-:Y:S02]  /*164e0*/  DFMA R100, R102, R18, R100 ;  /* 0x000000126664722b */ /* 0x000fe40000000064 */
[----:B------:R-:W-:-:S02]  /*164f0*/  DADD R242, R110, -R242 ;  /* 0x000000006ef27229 */ /* 0x000fc400000008f2 */
[----:B------:R-:W-:Y:S02]  /*16500*/  DFMA R6, R212, R212, R6 ;  /* 0x000000d4d406722b */ /* 0x000fe40000000006 */
[----:B------:R-:W-:Y:S02]  /*16510*/  DFMA R164, R22, R194, R164 ;  /* 0x000000c216a4722b */ /* 0x000fe400000000a4 */
[----:B------:R-:W-:Y:S02]  /*16520*/  DFMA R92, R144, R54, R92 ;  /* 0x00000036905c722b */ /* 0x000fe4000000005c */
[----:B------:R-:W-:Y:S02]  /*16530*/  DFMA R96, R98, R20, R96 ;  /* 0x000000146260722b */ /* 0x000fe40000000060 */
[----:B------:R-:W-:Y:S02]  /*16540*/  DMUL R72, R220, R72 ;  /* 0x00000048dc487228 */ /* 0x000fe40000000000 */
[----:B------:R-:W-:-:S02]  /*16550*/  DADD R240, R100, -R240 ;  /* 0x0000000064f07229 */ /* 0x000fc400000008f0 */
[----:B------:R-:W-:Y:S02]  /*16560*/  DFMA R6, R242, R242, R6 ;  /* 0x000000f2f206722b */ /* 0x000fe40000000006 */
[----:B------:R-:W-:Y:S02]  /*16570*/  DMUL R64, R222, R64 ;  /* 0x00000040de407228 */ /* 0x000fe40000000000 */
[----:B------:R-:W-:Y:S02]  /*16580*/  DMUL R60, R84, R60 ;  /* 0x0000003c543c7228 */ /* 0x000fe40000000000 */
[----:B------:R-:W-:Y:S02]  /*16590*/  DFMA R164, R24, R190, R164 ;  /* 0x000000be18a4722b */ /* 0x000fe400000000a4 */
        /* <DEDUP_REMOVED lines=13> */
[----:B------:R-:W-:-:S02]  /*16670*/  DADD R226, R72, -R226 ;  /* 0x0000000048e27229 */ /* 0x000fc400000008e2 */
[----:B------:R-:W-:Y:S02]  /*16680*/  DFMA R6, R232, R232, R6 ;  /* 0x000000e8e806722b */ /* 0x000fe40000000006 */
[----:B------:R-:W-:Y:S02]  /*16690*/  DADD R216, R64, -R216 ;  /* 0x0000000040d87229 */ /* 0x000fe400000008d8 */
[----:B------:R-:W-:Y:S02]  /*166a0*/  DADD R214, R60, -R214 ;  /* 0x000000003cd67229 */ /* 0x000fe400000008d6 */
[----:B------:R-:W-:Y:S02]  /*166b0*/  DADD R184, R164, -R184 ;  /* 0x00000000a4b87229 */ /* 0x000fe400000008b8 */
[----:B------:R-:W-:Y:S01]  /*166c0*/  DFMA R6, R226, R226, R6 ;  /* 0x000000e2e206722b */ /* 0x000fe20000000006 */
[----:B------:R-:W-:Y:S04]  /*166d0*/  STL.64 [R1+0x880], R130 ;  /* 0x0008808201007387 */ /* 0x000fe80000100a00 */
        /* <DEDUP_REMOVED lines=45> */
[----:B------:R-:W-:Y:S01]  /*169b0*/  ISETP.NE.AND P0, PT, R0, RZ, PT ;  /* 0x000000ff0000720c */ /* 0x000fe20003f05270 */
[----:B------:R-:W-:Y:S01]  /*169c0*/  DFMA R6, R214, R214, R6 ;  /* 0x000000d6d606722b */ /* 0x000fe20000000006 */
[----:B------:R-:W-:Y:S01]  /*169d0*/  BSSY.RECONVERGENT B8, `(.L_x_160) ;  /* 0x000001a000087945 */ /* 0x000fe20003800200 */
[----:B------:R0:W-:Y:S06]  /*169e0*/  STL.64 [R1+0x8d8], R2 ;  /* 0x0008d80201007387 */ /* 0x0001ec0000100a00 */
[----:B0-----:R-:W-:-:S04]  /*169f0*/  DFMA R2, R184, R184, R6 ;  /* 0x000000b8b802722b */ /* 0x001fc80000000006 */
[----:B------:R-:W-:Y:S07]  /*16a00*/  @!P0 BRA `(.L_x_161) ;  /* 0x0000000000588947 */ /* 0x000fee0003800000 */
[----:B------:R-:W2:Y:S01]  /*16a10*/  LDL R247, [R1+0x1560] ;  /* 0x0015600001f77983 */ /* 0x000ea20000100800 */
[----:B------:R-:W-:Y:S02]  /*16a20*/  ISETP.NE.AND P0, PT, R246, RZ, PT ;  /* 0x000000fff600720c */ /* 0x000fe40003f05270 */
[----:B--2---:R-:W-:-:S05]  /*16a30*/  IADD3 R6, P1, PT, R247, 0x8, RZ ;  /* 0x00000008f7067810 */ /* 0x004fca0007f3e0ff */
[----:B------:R-:W-:-:S06]  /*16a40*/  IMAD.X R7, RZ, RZ, R252, P1 ;  /* 0x000000ffff077224 */ /* 0x000fcc00008e06fc */
[----:B------:R-:W-:Y:S05]  /*16a50*/  @P0 BRA `(.L_x_162) ;  /* 0x0000000000240947 */ /* 0x000fea0003800000 */
[----:B------:R-:W-:Y:S01]  /*16a60*/  MOV R0, 0x0 ;  /* 0x0000000000007802 */ /* 0x000fe20000000f00 */
[----:B------:R0:W-:Y:S01]  /*16a70*/  STL.64 [R1+0x8], R2 ;  /* 0x0000080201007387 */ /* 0x0001e20000100a00 */
[----:B------:R-:W2:Y:S02]  /*16a80*/  LDCU.64 UR4, c[0x4][0x8] ;  /* 0x01000100ff0477ac */ /* 0x000ea40008000a00 */
[----:B------:R0:W3:Y:S01]  /*16a90*/  LDC.64 R8, c[0x4][R0] ;  /* 0x0100000000087b82 */ /* 0x0000e20000000a00 */
[----:B--2---:R-:W-:Y:S02]  /*16aa0*/  IMAD.U32 R4, RZ, RZ, UR4 ;  /* 0x00000004ff047e24 */ /* 0x004fe4000f8e00ff */
[----:B0-----:R-:W-:-:S07]  /*16ab0*/  IMAD.U32 R5, RZ, RZ, UR5 ;  /* 0x00000005ff057e24 */ /* 0x001fce000f8e00ff */
[----:B------:R-:W-:-:S07]  /*16ac0*/  LEPC R20, `(.L_x_163) ;  /* 0x000000001014794e */ /* 0x000fce0000000000 */
[----:B-1-3--:R-:W-:Y:S05]  /*16ad0*/  CALL.ABS.NOINC R8 ;  /* 0x0000000008007343 */ /* 0x00afea0003c00000 */
.L_x_163:
[----:B------:R-:W-:Y:S05]  /*16ae0*/  BRA `(.L_x_161) ;  /* 0x0000000000207947 */ /* 0x000fea0003800000 */
.L_x_162:
[----:B------:R-:W-:Y:S01]  /*16af0*/  MOV R0, 0x0 ;  /* 0x0000000000007802 */ /* 0x000fe20000000f00 */
[----:B------:R0:W-:Y:S01]  /*16b00*/  STL.64 [R1+0x8], R2 ;  /* 0x0000080201007387 */ /* 0x0001e20000100a00 */
[----:B------:R-:W2:Y:S02]  /*16b10*/  LDCU.64 UR4, c[0x4][0x10] ;  /* 0x01000200ff0477ac */ /* 0x000ea40008000a00 */
[----:B------:R0:W3:Y:S01]  /*16b20*/  LDC.64 R8, c[0x4][R0] ;  /* 0x0100000000087b82 */ /* 0x0000e20000000a00 */
[----:B--2---:R-:W-:Y:S01]  /*16b30*/  IMAD.U32 R4, RZ, RZ, UR4 ;  /* 0x00000004ff047e24 */ /* 0x004fe2000f8e00ff */
[----:B0-----:R-:W-:-:S07]  /*16b40*/  MOV R5, UR5 ;  /* 0x0000000500057c02 */ /* 0x001fce0008000f00 */
[----:B------:R-:W-:-:S07]  /*16b50*/  LEPC R20, `(.L_x_161) ;  /* 0x000000001014794e */ /* 0x000fce0000000000 */
[----:B-1-3--:R-:W-:Y:S05]  /*16b60*/  CALL.ABS.NOINC R8 ;  /* 0x0000000008007343 */ /* 0x00afea0003c00000 */
.L_x_161:
[----:B------:R-:W-:Y:S05]  /*16b70*/  BSYNC.RECONVERGENT B8 ;  /* 0x0000000000087941 */ /* 0x000fea0003800200 */
.L_x_160:
[----:B------:R-:W2:Y:S04]  /*16b80*/  LDL.128 R224, [R1+0x8f0] ;  /* 0x0008f00001e07983 */ /* 0x000ea80000100c00 */
[----:B------:R-:W2:Y:S04]  /*16b90*/  LDL.128 R160, [R1+0x970] ;  /* 0x0009700001a07983 */ /* 0x000ea80000100c00 */
[----:B------:R-:W2:Y:S04]  /*16ba0*/  LDL.128 R120, [R1+0xe30] ;  /* 0x000e300001787983 */ /* 0x000ea80000100c00 */
[----:B------:R-:W3:Y:S04]  /*16bb0*/  LDL.128 R124, [R1+0x900] ;  /* 0x00090000017c7983 */ /* 0x000ee80000100c00 */
[----:B------:R-:W4:Y:S04]  /*16bc0*/  LDL.128 R84, [R1+0xea0] ;  /* 0x000ea00001547983 */ /* 0x000f280000100c00 */
[----:B------:R-:W4:Y:S04]  /*16bd0*/  LDL.128 R36, [R1+0x880] ;  /* 0x0008800001247983 */ /* 0x000f280000100c00 */
[----:B------:R-:W5:Y:S04]  /*16be0*/  LDL.128 R164, [R1+0x980] ;  /* 0x0009800001a47983 */ /* 0x000f680000100c00 */
        /* <DEDUP_REMOVED lines=38> */
[----:B------:R-:W5:Y:S04]  /*16e50*/  LDL.64 R28, [R1+0xf90] ;  /* 0x000f9000011c7983 */ /* 0x000f680000100a00 */
[----:B------:R-:W5:Y:S04]  /*16e60*/  LDL.64 R152, [R1+0x13e0] ;  /* 0x0013e00001987983 */ /* 0x000f680000100a00 */
[----:B------:R-:W5:Y:S04]  /*16e70*/  LDL.128 R176, [R1+0x1390] ;  /* 0x0013900001b07983 */ /* 0x000f680000100c00 */
[----:B------:R-:W5:Y:S04]  /*16e80*/  LDL.128 R168, [R1+0x13d0] ;  /* 0x0013d00001a87983 */ /* 0x000f680000100c00 */
[----:B------:R-:W5:Y:S04]  /*16e90*/  LDL.128 R188, [R1+0x1370] ;  /* 0x0013700001bc7983 */ /* 0x000f680000100c00 */
[----:B------:R-:W5:Y:S01]  /*16ea0*/  LDL R0, [R1+0x1458] ;  /* 0x0014580001007983 */ /* 0x000f620000100800 */
[----:B--2---:R-:W-:-:S02]  /*16eb0*/  DFMA R242, R226, -R120, R160 ;  /* 0x80000078e2f2722b */ /* 0x004fc400000000a0 */
[----:B---3--:R-:W-:Y:S01]  /*16ec0*/  DFMA R240, R124, -R122, R162 ;  /* 0x8000007a7cf0722b */ /* 0x008fe200000000a2 */
[----:B------:R-:W2:Y:S05]  /*16ed0*/  LDL.128 R160, [R1+0x13a0] ;  /* 0x0013a00001a07983 */ /* 0x000eaa0000100c00 */
[----:B----4-:R-:W-:Y:S02]  /*16ee0*/  DFMA R208, R242, -R86, R36 ;  /* 0x80000056f2d0722b */ /* 0x010fe40000000024 */
[----:B-----5:R-:W-:Y:S02]  /*16ef0*/  DFMA R238, -R112, R126, R164 ;  /* 0x0000007e70ee722b */ /* 0x020fe400000001a4 */
[----:B------:R-:W-:-:S04]  /*16f00*/  DFMA R192, R240, -R88, R38 ;  /* 0x80000058f0c0722b */ /* 0x000fc80000000026 */
[----:B------:R-:W-:Y:S02]  /*16f10*/  DFMA R34, R208, -R204, R34 ;  /* 0x800000ccd022722b */ /* 0x000fe40000000022 */
[----:B------:R-:W-:Y:S01]  /*16f20*/  DFMA R236, R128, -R114, R166 ;  /* 0x8000007280ec722b */ /* 0x000fe200000000a6 */
[----:B------:R-:W3:Y:S01]  /*16f30*/  LDL.128 R164, [R1+0x13c0] ;  /* 0x0013c00001a47983 */ /* 0x000ee20000100c00 */
[----:B------:R-:W-:-:S04]  /*16f40*/  DFMA R184, R238, -R90, R40 ;  /* 0x8000005aeeb8722b */ /* 0x000fc80000000028 */
[----:B------:R-:W-:Y:S02]  /*16f50*/  DFMA R34, R192, -R206, R34 ;  /* 0x800000cec022722b */ /* 0x000fe40000000022 */
[----:B------:R-:W-:Y:S02]  /*16f60*/  DFMA R234, -R108, R130, R156 ;  /* 0x000000826cea722b */ /* 0x000fe4000000019c */
[----:B------:R-:W-:-:S04]  /*16f70*/  DFMA R180, R236, -R80, R42 ;  /* 0x80000050ecb4722b */ /* 0x000fc8000000002a */
[----:B------:R-:W-:Y:S02]  /*16f80*/  DFMA R34, R184, -R172, R34 ;  /* 0x800000acb822722b */ /* 0x000fe40000000022 */
[----:B------:R-:W-:Y:S01]  /*16f90*/  DFMA R232, R132, -R110, R158 ;  /* 0x8000006e84e8722b */ /* 0x000fe2000000009e */
[----:B------:R-:W4:Y:S01]  /*16fa0*/  LDL.128 R156, [R1+0x13b0] ;  /* 0x0013b000019c7983 */ /* 0x000f220000100c00 */
[----:B------:R-:W-:-:S04]  /*16fb0*/  DFMA R182, R234, -R82, R44 ;  /* 0x80000052eab6722b */ /* 0x000fc8000000002c */
[----:B------:R-:W-:Y:S02]  /*16fc0*/  DFMA R34, R180, -R174, R34 ;  /* 0x800000aeb422722b */ /* 0x000fe40000000022 */
[----:B------:R-:W-:Y:S02]  /*16fd0*/  DFMA R2, -R92, R134, R4 ;  /* 0x000000865c02722b */ /* 0x000fe40000000104 */
[----:B------:R-:W-:-:S04]  /*16fe0*/  DFMA R186, R232, -R72, R46 ;  /* 0x80000048e8ba722b */ /* 0x000fc8000000002e */
[----:B------:R-:W-:Y:S02]  /*16ff0*/  DFMA R34, R182, -R8, R34 ;  /* 0x80000008b622722b */ /* 0x000fe40000000022 */
[----:B------:R-:W-:Y:S01]  /*17000*/  DFMA R30, R136, -R94, R6 ;  /* 0x8000005e881e722b */ /* 0x000fe20000000006 */
[----:B------:R-:W5:Y:S01]  /*17010*/  LDL.128 R4, [R1+0x1380] ;  /* 0x0013800001047983 */ /* 0x000f620000100c00 */
[----:B------:R-:W-:-:S04]  /*17020*/  DFMA R194, R2, -R74, R48 ;  /* 0x8000004a02c2722b */ /* 0x000fc80000000030 */
[----:B------:R-:W-:Y:S02]  /*17030*/  DFMA R34, R186, -R10, R34 ;  /* 0x8000000aba22722b */ /* 0x000fe40000000022 */
[----:B------:R-:W-:Y:S02]  /*17040*/  DFMA R212, -R104, R138, R212 ;  /* 0x0000008a68d4722b */ /* 0x000fe400000001d4 */
[----:B------:R-:W-:-:S04]  /*17050*/  DFMA R196, R30, -R68, R50 ;  /* 0x800000441ec4722b */ /* 0x000fc80000000032 */
[----:B------:R-:W-:Y:S02]  /*17060*/  DFMA R34, R194, -R12, R34 ;  /* 0x8000000cc222722b */ /* 0x000fe40000000022 */
[----:B------:R-:W-:Y:S02]  /*17070*/  DFMA R214, R140, -R106, R214 ;  /* 0x8000006a8cd6722b */ /* 0x000fe400000000d6 */
        /* <DEDUP_REMOVED lines=11> */
[----:B------:R-:W-:-:S06]  /*17130*/  DFMA R222, R148, -R98, R222 ;  /* 0x8000006294de722b */ /* 0x000fcc00000000de */
[----:B------:R-:W-:Y:S02]  /*17140*/  DFMA R34, R210, -R22, R34 ;  /* 0x80000016d222722b */ /* 0x000fe40000000022 */
[----:B------:R-:W-:Y:S02]  /*17150*/  DFMA R228, R220, -R66, R60 ;  /* 0x80000042dce4722b */ /* 0x000fe4000000003c */
[----:B------:R-:W-:Y:S02]  /*17160*/  DFMA R32, -R84, R150, R32 ;  /* 0x000000965420722b */ /* 0x000fe40000000120 */
[----:B------:R-:W-:-:S04]  /*17170*/  DFMA R230, R222, -R116, R62 ;  /* 0x80000074dee6722b */ /* 0x000fc8000000003e */
[----:B------:R-:W-:Y:S02]  /*17180*/  DFMA R34, R228, -R24, R34 ;  /* 0x80000018e422722b */ /* 0x000fe40000000022 */
[----:B------:R-:W-:-:S06]  /*17190*/  DFMA R244, R32, -R118, R224 ;  /* 0x8000007620f4722b */ /* 0x000fcc00000000e0 */
[----:B------:R-:W-:-:S08]  /*171a0*/  DFMA R34, R230, -R26, R34 ;  /* 0x8000001ae622722b */ /* 0x000fd00000000022 */
[----:B------:R-:W-:-:S08]  /*171b0*/  DFMA R34, R244, -R28, R34 ;  /* 0x8000001cf422722b */ /* 0x000fd00000000022 */
[----:B------:R-:W-:Y:S01]  /*171c0*/  DMUL R34, R34, R152 ;  /* 0x0000009822227228 */ /* 0x000fe20000000000 */
[----:B------:R-:W5:Y:S07]  /*171d0*/  LDL.128 R152, [R1+0x1360] ;  /* 0x0013600001987983 */ /* 0x000f6e0000100c00 */
        /* <DEDUP_REMOVED lines=8> */
[----:B------:R-:W-:Y:S02]  /*17260*/  DMUL R16, R16, R34 ;  /* 0x0000002210107228 */ /* 0x000fe40000000000 */
[----:B------:R-:W-:Y:S02]  /*17270*/  DMUL R14, R34, R14 ;  /* 0x0000000e220e7228 */ /* 0x000fe40000000000 */
[----:B------:R-:W-:Y:S02]  /*17280*/  DFMA R12, R194, R178, -R12 ;  /* 0x000000b2c20c722b */ /* 0x000fe4000000080c */
[----:B------:R-:W-:Y:S02]  /*17290*/  DFMA R10, R186, R176, -R10 ;  /* 0x000000b0ba0a722b */ /* 0x000fe4000000080a */
[----:B------:R-:W-:Y:S01]  /*172a0*/  DFMA R28, R244, R170, -R28 ;  /* 0x000000aaf41c722b */ /* 0x000fe2000000081c */
[----:B------:R-:W5:Y:S01]  /*172b0*/  LDL.128 R176, [R1+0x12f0] ;  /* 0x0012f00001b07983 */ /* 0x000f620000100c00 */
[----:B------:R-:W-:-:S02]  /*172c0*/  DFMA R26, R230, R168, -R26 ;  /* 0x000000a8e61a722b */ /* 0x000fc4000000081a */
[----:B------:R-:W-:Y:S01]  /*172d0*/  DMUL R194, R34, R174 ;  /* 0x000000ae22c27228 */ /* 0x000fe20000000000 */
[----:B------:R-:W5:Y:S01]  /*172e0*/  LDL.128 R168, [R1+0x1310] ;  /* 0x0013100001a87983 */ /* 0x000f620000100c00 */
[----:B------:R-:W-:-:S03]  /*172f0*/  DMUL R186, R172, R34 ;  /* 0x00000022acba7228 */ /* 0x000fc60000000000 */
[----:B------:R-:W5:Y:S01]  /*17300*/  LDL.128 R172, [R1+0x1300] ;  /* 0x0013000001ac7983 */ /* 0x000f620000100c00 */
[----:B------:R-:W-:Y:S02]  /*17310*/  DMUL R8, R8, R34 ;  /* 0x0000002208087228 */ /* 0x000fe40000000000 */
[----:B------:R-:W-:Y:S02]  /*17320*/  DMUL R206, R34, R206 ;  /* 0x000000ce22ce7228 */ /* 0x000fe40000000000 */
[----:B------:R-:W-:-:S06]  /*17330*/  DMUL R204, R204, R34 ;  /* 0x00000022cccc7228 */ /* 0x000fcc0000000000 */
[----:B------:R-:W-:Y:S02]  /*17340*/  DFMA R206, R192, R188, -R206 ;  /* 0x000000bcc0ce722b */ /* 0x000fe400000008ce */
[----:B--2---:R-:W-:Y:S02]  /*17350*/  DFMA R16, R198, R162, -R16 ;  /* 0x000000a2c610722b */ /* 0x004fe40000000810 */
[----:B------:R-:W-:Y:S01]  /*17360*/  DFMA R14, R196, R160, -R14 ;  /* 0x000000a0c40e722b */ /* 0x000fe2000000080e */
[----:B------:R-:W2:Y:S04]  /*17370*/  LDL.128 R160, [R1+0x1330] ;  /* 0x0013300001a07983 */ /* 0x000ea80000100c00 */
[----:B------:R-:W2:Y:S01]  /*17380*/  LDL.128 R196, [R1+0x12a0] ;  /* 0x0012a00001c47983 */ /* 0x000ea20000100c00 */
[----:B---3--:R-:W-:-:S02]  /*17390*/  DFMA R24, R228, R166, -R24 ;  /* 0x000000a6e418722b */ /* 0x008fc40000000818 */
[----:B------:R-:W-:Y:S01]  /*173a0*/  DFMA R22, R210, R164, -R22 ;  /* 0x000000a4d216722b */ /* 0x000fe20000000816 */
[----:B------:R-:W3:Y:S04]  /*173b0*/  LDL.128 R228, [R1+0x1350] ;  /* 0x0013500001e47983 */ /* 0x000ee80000100c00 */
[----:B------:R-:W3:Y:S01]  /*173c0*/  LDL.128 R164, [R1+0x1320] ;  /* 0x0013200001a47983 */ /* 0x000ee20000100c00 */
[----:B----4-:R-:W-:Y:S02]  /*173d0*/  DFMA R20, R202, R158, -R20 ;  /* 0x0000009eca14722b */ /* 0x010fe40000000814 */
[----:B------:R-:W-:Y:S01]  /*173e0*/  DFMA R18, R200, R156, -R18 ;  /* 0x0000009cc812722b */ /* 0x000fe20000000812 */
[----:B------:R-:W4:Y:S04]  /*173f0*/  LDL.128 R156, [R1+0x1340] ;  /* 0x00134000019c7983 */ /* 0x000f280000100c00 */
[----:B------:R-:W4:Y:S01]  /*17400*/  LDL.128 R200, [R1+0x1290] ;  /* 0x0012900001c87983 */ /* 0x000f220000100c00 */
[----:B-----5:R-:W-:-:S02]  /*17410*/  DFMA R8, R182, R6, -R8 ;  /* 0x00000006b608722b */ /* 0x020fc40000000808 */
[----:B------:R-:W-:Y:S02]  /*17420*/  DFMA R6, R180, R4, -R194 ;  /* 0x00000004b406722b */ /* 0x000fe400000008c2 */
[----:B------:R-:W-:Y:S01]  /*17430*/  DFMA R4, R184, R190, -R186 ;  /* 0x000000beb804722b */ /* 0x000fe200000008ba */
[----:B------:R-:W5:Y:S04]  /*17440*/  LDL.128 R180, [R1+0x12e0] ;  /* 0x0012e00001b47983 */ /* 0x000f680000100c00 */
[----:B------:R-:W5:Y:S04]  /*17450*/  LDL.128 R184, [R1+0x12d0] ;  /* 0x0012d00001b87983 */ /* 0x000f680000100c00 */
[----:B------:R-:W5:Y:S04]  /*17460*/  LDL.128 R188, [R1+0x12c0] ;  /* 0x0012c00001bc7983 */ /* 0x000f680000100c00 */
[----:B------:R-:W5:Y:S01]  /*17470*/  LDL.128 R192, [R1+0x12b0] ;  /* 0x0012b00001c07983 */ /* 0x000f620000100c00 */
[----:B------:R-:W-:-:S03]  /*17480*/  DFMA R204, R208, R154, -R204 ;  /* 0x0000009ad0cc722b */ /* 0x000fc600000008cc */
[----:B------:R-:W5:Y:S04]  /*17490*/  LDL.128 R208, [R1+0x1280] ;  /* 0x0012800001d07983 */ /* 0x000f680000100c00 */
[----:B------:R-:W5:Y:S01]  /*174a0*/  LDL.64 R154, [R1+0x1278] ;  /* 0x00127800019a7983 */ /* 0x000f620000100a00 */
        /* <DEDUP_REMOVED lines=15> */
[----:B------:R-:W-:-:S02]  /*175a0*/  DFMA R32, R32, R152, -R118 ;  /* 0x000000982020722b */ /* 0x000fc40000000876 */
[----:B------:R-:W-:Y:S02]  /*175b0*/  DFMA R170, R232, R170, -R72 ;  /* 0x000000aae8aa722b */ /* 0x000fe40000000848 */
[----:B------:R-:W-:Y:S02]  /*175c0*/  DFMA R168, R234, R168, -R82 ;  /* 0x000000a8eaa8722b */ /* 0x000fe40000000852 */
[----:B------:R-:W-:Y:S02]  /*175d0*/  DFMA R174, R236, R174, -R80 ;  /* 0x000000aeecae722b */ /* 0x000fe40000000850 */
[----:B------:R-:W-:Y:S02]  /*175e0*/  DFMA R172, R238, R172, -R90 ;  /* 0x000000aceeac722b */ /* 0x000fe4000000085a */
[----:B------:R-:W-:Y:S02]  /*175f0*/  DFMA R178, R240, R178, -R88 ;  /* 0x000000b2f0b2722b */ /* 0x000fe40000000858 */
[----:B------:R-:W-:-:S02]  /*17600*/  DFMA R176, R242, R176, -R86 ;  /* 0x000000b0f2b0722b */ /* 0x000fc40000000856 */
[----:B------:R-:W-:Y:S02]  /*17610*/  DMUL R84, R84, R32 ;  /* 0x0000002054547228 */ /* 0x000fe40000000000 */
[----:B------:R-:W-:Y:S02]  /*17620*/  DMUL R110, R170, R110 ;  /* 0x0000006eaa6e7228 */ /* 0x000fe40000000000 */
[----:B------:R-:W-:Y:S02]  /*17630*/  DMUL R108, R108, R168 ;  /* 0x000000a86c6c7228 */ /* 0x000fe40000000000 */
[----:B------:R-:W-:Y:S02]  /*17640*/  DMUL R114, R174, R114 ;  /* 0x00000072ae727228 */ /* 0x000fe40000000000 */
[----:B------:R-:W-:Y:S02]  /*17650*/  DMUL R112, R112, R172 ;  /* 0x000000ac70707228 */ /* 0x000fe40000000000 */
[----:B------:R-:W-:Y:S01]  /*17660*/  DMUL R122, R178, R122 ;  /* 0x0000007ab27a7228 */ /* 0x000fe20000000000 */
[----:B------:R-:W-:Y:S01]  /*17670*/  IMAD.MOV.U32 R72, RZ, RZ, R18 ;  /* 0x000000ffff487224 */ /* 0x000fe200078e0012 */
[----:B------:R-:W-:Y:S01]  /*17680*/  MOV R73, R19 ;  /* 0x0000001300497202 */ /* 0x000fe20000000f00 */
[----:B------:R-:W-:Y:S01]  /*17690*/  IMAD.MOV.U32 R80, RZ, RZ, R10 ;  /* 0x000000ffff507224 */ /* 0x000fe200078e000a */
[----:B------:R-:W-:Y:S01]  /*176a0*/  MOV R83, R13 ;  /* 0x0000000d00537202 */ /* 0x000fe20000000f00 */
[----:B------:R-:W-:Y:S01]  /*176b0*/  IMAD.MOV.U32 R81, RZ, RZ, R11 ;  /* 0x000000ffff517224 */ /* 0x000fe200078e000b */
[----:B------:R-:W-:Y:S01]  /*176c0*/  MOV R87, R205 ;  /* 0x000000cd00577202 */ /* 0x000fe20000000f00 */
[----:B------:R-:W-:-:S02]  /*176d0*/  IMAD.MOV.U32 R82, RZ, RZ, R12 ;  /* 0x000000ffff527224 */ /* 0x000fc400078e000c */
[----:B------:R-:W-:Y:S01]  /*176e0*/  IMAD.MOV.U32 R86, RZ, RZ, R204 ;  /* 0x000000ffff567224 */ /* 0x000fe200078e00cc */
[----:B------:R-:W-:Y:S04]  /*176f0*/  STL.64 [R1+0x1270], R34 ;  /* 0x0012702201007387 */ /* 0x000fe80000100a00 */
[----:B------:R-:W-:Y:S04]  /*17700*/  STL.128 [R1+0x1220], R80 ;  /* 0x0012205001007387 */ /* 0x000fe80000100c00 */
[----:B------:R-:W-:Y:S04]  /*17710*/  STL.128 [R1+0xa50], R24 ;  /* 0x000a501801007387 */ /* 0x000fe80000100c00 */
[----:B------:R-:W-:Y:S04]  /*17720*/  STL.128 [R1+0xa40], R20 ;  /* 0x000a401401007387 */ /* 0x000fe80000100c00 */
[----:B------:R-:W-:Y:S04]  /*17730*/  STL.128 [R1+0xa30], R16 ;  /* 0x000a301001007387 */ /* 0x000fe80000100c00 */
[----:B------:R-:W-:Y:S01]  /*17740*/  STL.128 [R1+0xa20], R12 ;  /* 0x000a200c01007387 */ /* 0x000fe20000100c00 */
[----:B--2---:R-:W-:-:S02]  /*17750*/  DFMA R162, R214, R162, -R76 ;  /* 0x000000a2d6a2722b */ /* 0x004fc4000000084c */
[----:B------:R-:W-:Y:S01]  /*17760*/  DFMA R160, R212, R160, -R70 ;  /* 0x000000a0d4a0722b */ /* 0x000fe20000000846 */
[----:B------:R-:W-:-:S05]  /*17770*/  IMAD.MOV.U32 R70, RZ, RZ, R24 ;  /* 0x000000ffff467224 */ /* 0x000fca00078e0018 */
[----:B------:R-:W-:Y:S02]  /*17780*/  DMUL R106, R162, R106 ;  /* 0x0000006aa26a7228 */ /* 0x000fe40000000000 */
[----:B------:R-:W-:Y:S01]  /*17790*/  DMUL R104, R104, R160 ;  /* 0x000000a068687228 */ /* 0x000fe20000000000 */
[----:B------:R-:W-:Y:S01]  /*177a0*/  IMAD.MOV.U32 R71, RZ, RZ, R25 ;  /* 0x000000ffff477224 */ /* 0x000fe200078e0019 */
[----:B------:R-:W-:Y:S01]  /*177b0*/  DFMA R132, R132, R196, -R110 ;  /* 0x000000c48484722b */ /* 0x000fe2000000086e */
[----:B------:R-:W-:Y:S01]  /*177c0*/  IMAD.MOV.U32 R76, RZ, RZ, R14 ;  /* 0x000000ffff4c7224 */ /* 0x000fe200078e000e */
[----:B---3--:R-:W-:Y:S02]  /*177d0*/  DFMA R222, R222, R230, -R116 ;  /* 0x000000e6dede722b */ /* 0x008fe40000000874 */
        /* <DEDUP_REMOVED lines=8> */
[----:B----4-:R-:W-:Y:S02]  /*17860*/  DFMA R158, R218, R158, -R64 ;  /* 0x0000009eda9e722b */ /* 0x010fe40000000840 */
[----:B------:R-:W-:Y:S01]  /*17870*/  DFMA R156, R216, R156, -R78 ;  /* 0x0000009cd89c722b */ /* 0x000fe2000000084e */
[----:B------:R-:W-:Y:S01]  /*17880*/  IMAD.MOV.U32 R64, RZ, RZ, R26 ;  /* 0x000000ffff407224 */ /* 0x000fe200078e001a */
[----:B------:R-:W-:-:S04]  /*17890*/  MOV R68, R22 ;  /* 0x0000001600447202 */ /* 0x000fc80000000f00 */
[----:B------:R-:W-:Y:S02]  /*178a0*/  DMUL R102, R158, R102 ;  /* 0x000000669e667228 */ /* 0x000fe40000000000 */
[----:B------:R-:W-:Y:S01]  /*178b0*/  DMUL R100, R100, R156 ;  /* 0x0000009c64647228 */ /* 0x000fe20000000000 */
[----:B------:R-:W-:Y:S02]  /*178c0*/  IMAD.MOV.U32 R65, RZ, RZ, R27 ;  /* 0x000000ffff417224 */ /* 0x000fe400078e001b */
[----:B------:R-:W-:Y:S02]  /*178d0*/  IMAD.MOV.U32 R66, RZ, RZ, R28 ;  /* 0x000000ffff427224 */ /* 0x000fe400078e001c */
[----:B------:R-:W-:Y:S02]  /*178e0*/  IMAD.MOV.U32 R67, RZ, RZ, R29 ;  /* 0x000000ffff437224 */ /* 0x000fe400078e001d */
[----:B------:R-:W-:Y:S01]  /*178f0*/  IMAD.MOV.U32 R69, RZ, RZ, R23 ;  /* 0x000000ffff457224 */ /* 0x000fe200078e0017 */
[----:B------:R-:W-:-:S02]  /*17900*/  DFMA R134, R134, R198, -R92 ;  /* 0x000000c68686722b */ /* 0x000fc4000000085c */
[----:B------:R-:W-:Y:S01]  /*17910*/  DFMA R130, R130, R202, -R108 ;  /* 0x000000ca8282722b */ /* 0x000fe2000000086c */
[----:B------:R-:W-:Y:S01]  /*17920*/  STL.128 [R1+0x1260], R64 ;  /* 0x0012604001007387 */ /* 0x000fe20000100c00 */
[----:B------:R-:W-:Y:S01]  /*17930*/  DFMA R128, R128, R200, -R114 ;  /* 0x000000c88080722b */ /* 0x000fe20000000872 */
[----:B------:R-:W-:Y:S01]  /*17940*/  IMAD.MOV.U32 R74, RZ, RZ, R20 ;  /* 0x000000ffff4a7224 */ /* 0x000fe200078e0014 */
[----:B-----5:R-:W-:Y:S01]  /*17950*/  DFMA R150, R150, R182, -R84 ;  /* 0x000000b69696722b */ /* 0x020fe20000000854 */
[----:B------:R0:W-:Y:S01]  /*17960*/  STL.128 [R1+0x1250], R68 ;  /* 0x0012504401007387 */ /* 0x0001e20000100c00 */
[----:B------:R-:W-:Y:S02]  /*17970*/  DFMA R148, R148, R180, -R98 ;  /* 0x000000b49494722b */ /* 0x000fe40000000862 */
[----:B------:R-:W-:Y:S02]  /*17980*/  DFMA R146, R146, R186, -R96 ;  /* 0x000000ba9292722b */ /* 0x000fe40000000860 */
[----:B------:R-:W-:-:S02]  /*17990*/  DFMA R144, R144, R184, -R102 ;  /* 0x000000b89090722b */ /* 0x000fc40000000866 */
[----:B------:R-:W-:Y:S02]  /*179a0*/  DFMA R142, R142, R190, -R100 ;  /* 0x000000be8e8e722b */ /* 0x000fe40000000864 */
[----:B------:R-:W-:Y:S02]  /*179b0*/  DFMA R140, R140, R188, -R106 ;  /* 0x000000bc8c8c722b */ /* 0x000fe4000000086a */
[----:B------:R-:W-:Y:S02]  /*179c0*/  DFMA R138, R138, R194, -R104 ;  /* 0x000000c28a8a722b */ /* 0x000fe40000000868 */
[----:B------:R-:W-:Y:S01]  /*179d0*/  DFMA R136, R136, R192, -R94 ;  /* 0x000000c08888722b */ /* 0x000fe2000000085e */
[----:B------:R-:W-:Y:S01]  /*179e0*/  IMAD.MOV.U32 R75, RZ, RZ, R21 ;  /* 0x000000ffff4b7224 */ /* 0x000fe200078e0015 */
[----:B------:R-:W-:Y:S01]  /*179f0*/  MOV R78, R16 ;  /* 0x00000010004e7202 */ /* 0x000fe20000000f00 */
[----:B------:R-:W-:Y:S01]  /*17a00*/  IMAD.MOV.U32 R77, RZ, RZ, R15 ;  /* 0x000000ffff4d7224 */ /* 0x000fe200078e000f */
[----:B0-----:R-:W-:Y:S01]  /*17a10*/  MOV R68, R206 ;  /* 0x000000ce00447202 */ /* 0x001fe20000000f00 */
        /* <DEDUP_REMOVED lines=26> */
[----:B------:R-:W-:-:S02]  /*17bc0*/  DFMA R126, R126, R210, -R112 ;  /* 0x000000d27e7e722b */ /* 0x000fc40000000870 */
[----:B------:R-:W-:Y:S02]  /*17bd0*/  DFMA R124, R124, R208, -R122 ;  /* 0x000000d07c7c722b */ /* 0x000fe4000000087a */
[----:B------:R-:W-:Y:S01]  /*17be0*/  DFMA R30, R226, R154, -R30 ;  /* 0x0000009ae21e722b */ /* 0x000fe2000000081e */
        /* <DEDUP_REMOVED lines=22> */
[----:B------:R0:W-:Y:S01]  /*17d50*/  STL.128 [R1+0xa60], R28 ;  /* 0x000a601c01007387 */ /* 0x0001e20000100c00 */
[----:B------:R-:W-:Y:S01]  /*17d60*/  ISETP.NE.AND P0, PT, R0, RZ, PT ;  /* 0x000000ff0000720c */ /* 0x000fe20003f05270 */
[----:B------:R-:W-:-:S12]  /*17d70*/  BSSY.RECONVERGENT B8, `(.L_x_164) ;  /* 0x0000133000087945 */ /* 0x000fd80003800200 */
[----:B------:R-:W-:Y:S05]  /*17d80*/  @!P0 BRA `(.L_x_165) ;  /* 0x0000001000c48947 */ /* 0x000fea0003800000 */
[----:B------:R-:W2:Y:S04]  /*17d90*/  LDL.128 R240, [R1+0xb60] ;  /* 0x000b600001f07983 */ /* 0x000ea80000100c00 */
[----:B0-----:R-:W3:Y:S04]  /*17da0*/  LDL.64 R66, [R1+0xc50] ;  /* 0x000c500001427983 */ /* 0x001ee80000100a00 */
[----:B------:R-:W4:Y:S04]  /*17db0*/  LDL.128 R152, [R1+0xb70] ;  /* 0x000b700001987983 */ /* 0x000f280000100c00 */
[----:B------:R-:W5:Y:S04]  /*17dc0*/  LDL.64 R68, [R1+0xc60] ;  /* 0x000c600001447983 */ /* 0x000f680000100a00 */
        /* <DEDUP_REMOVED lines=14> */
[----:B------:R-:W5:Y:S04]  /*17eb0*/  LDL.64 R98, [R1+0xcd0] ;  /* 0x000cd00001627983 */ /* 0x000f680000100a00 */
[----:B------:R-:W5:Y:S04]  /*17ec0*/  LDL.64 R96, [R1+0xce0] ;  /* 0x000ce00001607983 */ /* 0x000f680000100a00 */
[----:B------:R-:W5:Y:S04]  /*17ed0*/  LDL.64 R210, [R1+0xcf0] ;  /* 0x000cf00001d27983 */ /* 0x000f680000100a00 */
        /* <DEDUP_REMOVED lines=12> */
[----:B------:R-:W5:Y:S01]  /*17fa0*/  LDL R247, [R1+0x1560] ;  /* 0x0015600001f77983 */ /* 0x000f620000100800 */
[----:B------:R-:W-:Y:S01]  /*17fb0*/  MOV R0, 0x0 ;  /* 0x0000000000007802 */ /* 0x000fe20000000f00 */
[----:B------:R-:W0:Y:S01]  /*17fc0*/  LDCU.64 UR4, c[0x4][0x28] ;  /* 0x01000500ff0477ac */ /* 0x000e220008000a00 */
[----:B--2---:R-:W-:-:S02]  /*17fd0*/  DMUL R64, R176, R242 ;  /* 0x000000f2b0407228 */ /* 0x004fc40000000000 */
[----:B---3--:R-:W-:Y:S02]  /*17fe0*/  DMUL R66, R176, R66 ;  /* 0x00000042b0427228 */ /* 0x008fe40000000000 */
[----:B----4-:R-:W-:-:S04]  /*17ff0*/  DMUL R234, R178, R154 ;  /* 0x0000009ab2ea7228 */ /* 0x010fc80000000000 */
[----:B------:R-:W-:Y:S02]  /*18000*/  DFMA R240, R30, R240, R64 ;  /* 0x000000f01ef0722b */ /* 0x000fe40000000040 */
[----:B-----5:R-:W-:Y:S02]  /*18010*/  DMUL R202, R178, R68 ;  /* 0x00000044b2ca7228 */ /* 0x020fe40000000000 */
[----:B------:R-:W-:Y:S01]  /*18020*/  DFMA R200, R30, R242, R66 ;  /* 0x000000f21ec8722b */ /* 0x000fe20000000042 */
[----:B------:R-:W2:Y:S01]  /*18030*/  LDL.128 R64, [R1+0xd50] ;  /* 0x000d500001407983 */ /* 0x000ea20000100c00 */
[----:B------:R-:W-:Y:S02]  /*18040*/  DMUL R194, R174, R194 ;  /* 0x000000c2aec27228 */ /* 0x000fe40000000000 */
[C---:B------:R-:W-:Y:S01]  /*18050*/  DFMA R234, R124.reuse, R152, R234 ;  /* 0x000000987cea722b */ /* 0x040fe200000000ea */
[----:B------:R-:W3:Y:S01]  /*18060*/  LDL.64 R30, [R1+0xca8] ;  /* 0x000ca800011e7983 */ /* 0x000ee20000100a00 */
[----:B------:R-:W-:-:S02]  /*18070*/  DFMA R202, R124, R154, R202 ;  /* 0x0000009a7cca722b */ /* 0x000fc400000000ca */
[----:B------:R-:W-:Y:S02]  /*18080*/  DMUL R186, R172, R70 ;  /* 0x00000046acba7228 */ /* 0x000fe40000000000 */
[----:B------:R-:W-:Y:S01]  /*18090*/  DMUL R124, R174, R74 ;  /* 0x0000004aae7c7228 */ /* 0x000fe20000000000 */
[----:B------:R-:W4:Y:S01]  /*180a0*/  LDL.128 R68, [R1+0xd40] ;  /* 0x000d400001447983 */ /* 0x000f220000100c00 */
[----:B------:R-:W-:Y:S02]  /*180b0*/  DMUL R154, R168, R188 ;  /* 0x000000bca89a7228 */ /* 0x000fe40000000000 */
[----:B------:R-:W-:Y:S02]  /*180c0*/  DFMA R188, R128, R74, R194 ;  /* 0x0000004a80bc722b */ /* 0x000fe400000000c2 */
[----:B------:R-:W-:Y:S02]  /*180d0*/  DMUL R194, R170, R82 ;  /* 0x00000052aac27228 */ /* 0x000fe40000000000 */
[----:B------:R-:W-:-:S02]  /*180e0*/  DFMA R124, R128, R72, R124 ;  /* 0x00000048807c722b */ /* 0x000fc4000000007c */
[----:B------:R-:W-:Y:S01]  /*180f0*/  DMUL R152, R168, R78 ;  /* 0x0000004ea8987228 */ /* 0x000fe20000000000 */
[----:B------:R-:W5:Y:S01]  /*18100*/  LDL.128 R72, [R1+0xd60] ;  /* 0x000d600001487983 */ /* 0x000f620000100c00 */
[----:B------:R-:W-:Y:S02]  /*18110*/  DMUL R196, R170, R180 ;  /* 0x000000b4aac47228 */ /* 0x000fe40000000000 */
[----:B------:R-:W-:Y:S02]  /*18120*/  DFMA R180, R132, R80, R194 ;  /* 0x0000005084b4722b */ /* 0x000fe400000000c2 */
[-C--:B------:R-:W-:Y:S02]  /*18130*/  DMUL R122, R172, R214.reuse ;  /* 0x000000d6ac7a7228 */ /* 0x080fe40000000000 */
[----:B------:R-:W-:Y:S02]  /*18140*/  DFMA R186, R126, R214, R186 ;  /* 0x000000d67eba722b */ /* 0x000fe400000000ba */
[----:B------:R-:W-:-:S02]  /*18150*/  DFMA R128, R130, R76, R152 ;  /* 0x0000004c8280722b */ /* 0x000fc40000000098 */
[----:B------:R-:W-:Y:S01]  /*18160*/  DMUL R194, R164, R90 ;  /* 0x0000005aa4c27228 */ /* 0x000fe20000000000 */
[----:B------:R-:W5:Y:S01]  /*18170*/  LDL.64 R152, [R1+0xd08] ;  /* 0x000d080001987983 */ /* 0x000f620000100a00 */
[----:B------:R-:W-:Y:S02]  /*18180*/  DFMA R130, R130, R78, R154 ;  /* 0x0000004e8282722b */ /* 0x000fe4000000009a */
[----:B------:R-:W-:Y:S01]  /*18190*/  DMUL R214, R164, R190 ;  /* 0x000000bea4d67228 */ /* 0x000fe20000000000 */
[----:B------:R-:W5:Y:S01]  /*181a0*/  LDL.128 R76, [R1+0xd70] ;  /* 0x000d7000014c7983 */ /* 0x000f620000100c00 */
[----:B------:R-:W-:Y:S02]  /*181b0*/  DFMA R132, R132, R82, R196 ;  /* 0x000000528484722b */ /* 0x000fe400000000c4 */
[----:B------:R-:W-:Y:S01]  /*181c0*/  DMUL R196, R166, R94 ;  /* 0x0000005ea6c47228 */ /* 0x000fe20000000000 */
[----:B------:R-:W5:Y:S01]  /*181d0*/  LDL.64 R154, [R1+0xd10] ;  /* 0x000d1000019a7983 */ /* 0x000f620000100a00 */
[----:B------:R-:W-:-:S02]  /*181e0*/  DMUL R198, R160, R106 ;  /* 0x0000006aa0c67228 */ /* 0x000fc40000000000 */
[----:B------:R-:W-:Y:S01]  /*181f0*/  DFMA R190, R134, R88, R194 ;  /* 0x0000005886be722b */ /* 0x000fe200000000c2 */
[----:B------:R-:W5:Y:S01]  /*18200*/  LDL.128 R80, [R1+0xc20] ;  /* 0x000c200001507983 */ /* 0x000f620000100c00 */
[----:B------:R-:W-:Y:S02]  /*18210*/  DMUL R216, R166, R192 ;  /* 0x000000c0a6d87228 */ /* 0x000fe40000000000 */
[----:B------:R-:W-:Y:S01]  /*18220*/  DFMA R134, R134, R90, R214 ;  /* 0x0000005a8686722b */ /* 0x000fe200000000d6 */
[----:B------:R-:W5:Y:S04]  /*18230*/  LDL.64 R194, [R1+0xd18] ;  /* 0x000d180001c27983 */ /* 0x000f680000100a00 */
[----:B------:R-:W5:Y:S01]  /*18240*/  LDL.128 R88, [R1+0xd80] ;  /* 0x000d800001587983 */ /* 0x000f620000100c00 */
[----:B------:R-:W-:-:S02]  /*18250*/  DFMA R192, R136, R92, R196 ;  /* 0x0000005c88c0722b */ /* 0x000fc400000000c4 */
[----:B------:R-:W-:Y:S02]  /*18260*/  DFMA R196, R138, R104, R198 ;  /* 0x000000688ac4722b */ /* 0x000fe400000000c6 */
[----:B------:R-:W-:Y:S01]  /*18270*/  DFMA R136, R136, R94, R216 ;  /* 0x0000005e8888722b */ /* 0x000fe200000000d8 */
[----:B------:R-:W5:Y:S01]  /*18280*/  LDL.64 R198, [R1+0xd20] ;  /* 0x000d200001c67983 */ /* 0x000f620000100a00 */
[----:B------:R-:W-:Y:S02]  /*18290*/  DMUL R104, R162, R110 ;  /* 0x0000006ea2687228 */ /* 0x000fe40000000000 */
[----:B------:R-:W-:Y:S01]  /*182a0*/  DMUL R214, R160, R98 ;  /* 0x00000062a0d67228 */ /* 0x000fe20000000000 */
[----:B------:R-:W5:Y:S01]  /*182b0*/  LDL.128 R92, [R1+0xc30] ;  /* 0x000c3000015c7983 */ /* 0x000f620000100c00 */
[----:B------:R-:W-:-:S03]  /*182c0*/  DMUL R218, R162, R96 ;  /* 0x00000060a2da7228 */ /* 0x000fc60000000000 */
[----:B------:R-:W5:Y:S01]  /*182d0*/  LDL.128 R96, [R1+0xd90] ;  /* 0x000d900001607983 */ /* 0x000f620000100c00 */
[C---:B------:R-:W-:Y:S02]  /*182e0*/  DMUL R226, R156.reuse, R210 ;  /* 0x000000d29ce27228 */ /* 0x040fe40000000000 */
[----:B------:R-:W-:Y:S02]  /*182f0*/  DMUL R216, R156, R102 ;  /* 0x000000669cd87228 */ /* 0x000fe40000000000 */
[----:B------:R-:W-:Y:S02]  /*18300*/  DFMA R138, R138, R106, R214 ;  /* 0x0000006a8a8a722b */ /* 0x000fe400000000d6 */
[C---:B------:R-:W-:Y:S01]  /*18310*/  DFMA R210, R140.reuse, R108, R104 ;  /* 0x0000006c8cd2722b */ /* 0x040fe20000000068 */
[----:B------:R-:W5:Y:S01]  /*18320*/  LDL.128 R104, [R1+0xda0] ;  /* 0x000da00001687983 */ /* 0x000f620000100c00 */
[----:B------:R-:W-:Y:S02]  /*18330*/  DFMA R214, R140, R110, R218 ;  /* 0x0000006e8cd6722b */ /* 0x000fe400000000da */
[----:B------:R-:W-:Y:S01]  /*18340*/  DMUL R228, R158, R86 ;  /* 0x000000569ee47228 */ /* 0x000fe20000000000 */
[----:B------:R-:W5:Y:S01]  /*18350*/  LDL.128 R108, [R1+0xc40] ;  /* 0x000c4000016c7983 */ /* 0x000f620000100c00 */
[----:B------:R-:W-:-:S02]  /*18360*/  DFMA R216, R142, R100, R216 ;  /* 0x000000648ed8722b */ /* 0x000fc400000000d8 */
[----:B------:R-:W-:Y:S01]  /*18370*/  DFMA R226, R142, R102, R226 ;  /* 0x000000668ee2722b */ /* 0x000fe200000000e2 */
[----:B------:R-:W5:Y:S01]  /*18380*/  LDL.64 R218, [R1+0xd30] ;  /* 0x000d300001da7983 */ /* 0x000f620000100a00 */
[----:B------:R-:W-:-:S03]  /*18390*/  DMUL R140, R158, R208 ;  /* 0x000000d09e8c7228 */ /* 0x000fc60000000000 */
[----:B------:R-:W5:Y:S01]  /*183a0*/  LDL.128 R100, [R1+0xdb0] ;  /* 0x000db00001647983 */ /* 0x000f620000100c00 */
[----:B------:R-:W-:Y:S02]  /*183b0*/  DFMA R228, R144, R84, R228 ;  /* 0x0000005490e4722b */ /* 0x000fe400000000e4 */
[----:B------:R-:W-:Y:S01]  /*183c0*/  DFMA R212, R126, R212, R122 ;  /* 0x000000d47ed4722b */ /* 0x000fe2000000007a */
[----:B------:R-:W5:Y:S01]  /*183d0*/  LDL.64 R208, [R1+0xd28] ;  /* 0x000d280001d07983 */ /* 0x000f620000100a00 */
[----:B------:R-:W-:-:S03]  /*183e0*/  DFMA R144, R144, R86, R140 ;  /* 0x000000569090722b */ /* 0x000fc6000000008c */
[----:B------:R-:W5:Y:S04]  /*183f0*/  LDL.64 R122, [R1+0xce8] ;  /* 0x000ce800017a7983 */ /* 0x000f680000100a00 */
[----:B------:R-:W5:Y:S01]  /*18400*/  LDL.128 R84, [R1+0xdc0] ;  /* 0x000dc00001547983 */ /* 0x000f620000100c00 */
[-C--:B------:R-:W-:Y:S02]  /*18410*/  DMUL R232, R176, R114.reuse ;  /* 0x00000072b0e87228 */ /* 0x080fe40000000000 */
[----:B------:R-:W-:Y:S01]  /*18420*/  DFMA R236, R204, R114, R200 ;  /* 0x00000072ccec722b */ /* 0x000fe200000000c8 */
[----:B------:R-:W5:Y:S01]  /*18430*/  LDL.64 R126, [R1+0xcf8] ;  /* 0x000cf800017e7983 */ /* 0x000f620000100a00 */
[-C--:B------:R-:W-:Y:S02]  /*18440*/  DMUL R238, R178, R112.reuse ;  /* 0x00000070b2ee7228 */ /* 0x080fe40000000000 */
[----:B------:R-:W-:Y:S01]  /*18450*/  DFMA R242, R206, R112, R202 ;  /* 0x00000070cef2722b */ /* 0x000fe200000000ca */
[----:B------:R-:W5:Y:S04]  /*18460*/  LDL.128 R140, [R1+0xde0] ;  /* 0x000de000018c7983 */ /* 0x000f680000100c00 */
[----:B------:R-:W5:Y:S01]  /*18470*/  LDL.128 R112, [R1+0xdd0] ;  /* 0x000dd00001707983 */ /* 0x000f620000100c00 */
[----:B------:R-:W-:-:S02]  /*18480*/  DMUL R244, R172, R182 ;  /* 0x000000b6acf47228 */ /* 0x000fc40000000000 */
[----:B------:R-:W-:Y:S01]  /*18490*/  DMUL R248, R174, R184 ;  /* 0x000000b8aef87228 */ /* 0x000fe20000000000 */
[----:B------:R-:W5:Y:S04]  /*184a0*/  LDL.128 R176, [R1+0xe00] ;  /* 0x000e000001b07983 */ /* 0x000f680000100c00 */
[----:B------:R-:W5:Y:S01]  /*184b0*/  LDL.128 R172, [R1+0xdf0] ;  /* 0x000df00001ac7983 */ /* 0x000f620000100c00 */
[----:B------:R-:W-:Y:S02]  /*184c0*/  DFMA R182, R4, R182, R186 ;  /* 0x000000b604b6722b */ /* 0x000fe400000000ba */
[----:B------:R-:W-:Y:S01]  /*184d0*/  DFMA R188, R6, R184, R188 ;  /* 0x000000b806bc722b */ /* 0x000fe200000000bc */
[----:B------:R-:W5:Y:S04]  /*184e0*/  LDL.128 R200, [R1+0xe20] ;  /* 0x000e200001c87983 */ /* 0x000f680000100c00 */
[----:B------:R-:W5:Y:S01]  /*184f0*/  LDL.128 R184, [R1+0xe10] ;  /* 0x000e100001b87983 */ /* 0x000f620000100c00 */
[----:B------:R-:W-:-:S02]  /*18500*/  DMUL R168, R168, R2 ;  /* 0x00000002a8a87228 */ /* 0x000fc40000000000 */
[----:B------:R-:W-:Y:S02]  /*18510*/  DFMA R130, R8, R2, R130 ;  /* 0x000000020882722b */ /* 0x000fe40000000082 */
[----:B------:R-:W-:Y:S02]  /*18520*/  DMUL R164, R164, R116 ;  /* 0x00000074a4a47228 */ /* 0x000fe40000000000 */
[----:B------:R-:W-:Y:S02]  /*18530*/  DMUL R166, R166, R118 ;  /* 0x00000076a6a67228 */ /* 0x000fe40000000000 */
[----:B------:R-:W-:Y:S02]  /*18540*/  DMUL R160, R160, R120 ;  /* 0x00000078a0a07228 */ /* 0x000fe40000000000 */
[----:B------:R-:W-:Y:S02]  /*18550*/  DFMA R134, R12, R116, R134 ;  /* 0x000000740c86722b */ /* 0x000fe40000000086 */
[----:B------:R-:W-:-:S02]  /*18560*/  DFMA R136, R14, R118, R136 ;  /* 0x000000760e88722b */ /* 0x000fc40000000088 */
[----:B------:R-:W-:Y:S01]  /*18570*/  DFMA R138, R16, R120, R138 ;  /* 0x00000078108a722b */ /* 0x000fe2000000008a */
[----:B------:R-:W-:Y:S04]  /*18580*/  STL.64 [R1+0x1180], R240 ;  /* 0x001180f001007387 */ /* 0x000fe80000100a00 */
[----:B------:R-:W-:Y:S04]  /*18590*/  STL.64 [R1+0x11f8], R236 ;  /* 0x0011f8ec01007387 */ /* 0x000fe80000100a00 */
[----:B------:R-:W-:Y:S01]  /*185a0*/  STL.64 [R1+0x1188], R234 ;  /* 0x001188ea01007387 */ /* 0x000fe20000100a00 */
[----:B--2---:R-:W-:-:S08]  /*185b0*/  DFMA R64, R206, R64, R238 ;  /* 0x00000040ce40722b */ /* 0x004fd000000000ee */
[----:B------:R-:W-:Y:S02]  /*185c0*/  DFMA R64, R34, R66, R64 ;  /* 0x000000422240722b */ /* 0x000fe40000000040 */
[----:B----4-:R-:W-:Y:S02]  /*185d0*/  DFMA R2, R204, R68, R232 ;  /* 0x00000044cc02722b */ /* 0x010fe400000000e8 */
[-C--:B---3--:R-:W-:Y:S02]  /*185e0*/  DMUL R170, R170, R30.reuse ;  /* 0x0000001eaaaa7228 */ /* 0x088fe40000000000 */
[----:B------:R-:W-:Y:S02]  /*185f0*/  DFMA R132, R10, R30, R132 ;  /* 0x0000001e0a84722b */ /* 0x000fe40000000084 */
[----:B------:R-:W-:Y:S02]  /*18600*/  DMUL R66, R206, R66 ;  /* 0x00000042ce427228 */ /* 0x000fe40000000000 */
[----:B------:R-:W-:-:S02]  /*18610*/  DFMA R2, R34, R70, R2 ;  /* 0x000000462202722b */ /* 0x000fc40000000002 */
[----:B------:R-:W-:Y:S02]  /*18620*/  DADD R38, -R64, R38 ;  /* 0x0000000040267229 */ /* 0x000fe40000000126 */
[----:B-----5:R-:W-:Y:S02]  /*18630*/  DFMA R30, R4, R72, R244 ;  /* 0x00000048041e722b */ /* 0x020fe400000000f4 */
[----:B------:R-:W-:Y:S02]  /*18640*/  DFMA R66, R204, R70, R66 ;  /* 0x00000046cc42722b */ /* 0x000fe40000000042 */
[----:B------:R-:W-:Y:S02]  /*18650*/  DADD R36, R36, -R2 ;  /* 0x0000000024247229 */ /* 0x000fe40000000802 */
[----:B------:R-:W-:Y:S02]  /*18660*/  DMUL R38, R38, R38 ;  /* 0x0000002626267228 */ /* 0x000fe40000000000 */
[----:B------:R-:W-:-:S02]  /*18670*/  DFMA R30, R34, R74, R30 ;  /* 0x0000004a221e722b */ /* 0x000fc4000000001e */
[----:B------:R-:W-:Y:S02]  /*18680*/  DFMA R66, R4, R74, R66 ;  /* 0x0000004a0442722b */ /* 0x000fe40000000042 */
[----:B------:R-:W-:Y:S02]  /*18690*/  DFMA R76, R6, R76, R248 ;  /* 0x0000004c064c722b */ /* 0x000fe400000000f8 */
[----:B------:R-:W-:Y:S02]  /*186a0*/  DFMA R38, R36, R36, R38 ;  /* 0x000000242426722b */ /* 0x000fe40000000026 */
[----:B------:R-:W-:-:S04]  /*186b0*/  DADD R40, R40, -R30 ;  /* 0x0000000028287229 */ /* 0x000fc8000000081e */
[----:B------:R-:W-:Y:S02]  /*186c0*/  DFMA R4, R34, R78, R76 ;  /* 0x0000004e2204722b */ /* 0x000fe4000000004c */
[----:B------:R-:W-:Y:S02]  /*186d0*/  DFMA R88, R8, R88, R168 ;  /* 0x000000580858722b */ /* 0x000fe400000000a8 */
[----:B------:R-:W-:Y:S02]  /*186e0*/  DFMA R66, R6, R78, R66 ;  /* 0x0000004e0642722b */ /* 0x000fe40000000042 */
[----:B------:R-:W-:Y:S02]  /*186f0*/  DFMA R38, R40, R40, R38 ;  /* 0x000000282826722b */ /* 0x000fe40000000026 */
[----:B------:R-:W-:Y:S02]  /*18700*/  DADD R42, -R4, R42 ;  /* 0x00000000042a7229 */ /* 0x000fe4000000012a */
[----:B------:R-:W-:-:S02]  /*18710*/  DFMA R6, R34, R90, R88 ;  /* 0x0000005a2206722b */ /* 0x000fc40000000058 */
[----:B------:R-:W-:Y:S02]  /*18720*/  DMUL R36, R222, R94 ;  /* 0x0000005ede247228 */ /* 0x000fe40000000000 */
[----:B------:R-:W-:Y:S02]  /*18730*/  DFMA R96, R10, R96, R170 ;  /* 0x000000600a60722b */ /* 0x000fe400000000aa */
[----:B------:R-:W-:-:S04]  /*18740*/  DFMA R66, R8, R90, R66 ;  /* 0x0000005a0842722b */ /* 0x000fc80000000042 */
[----:B------:R-:W-:Y:S02]  /*18750*/  DFMA R92, R148, R92, R36 ;  /* 0x0000005c945c722b */ /* 0x000fe40000000024 */
[----:B------:R-:W-:Y:S02]  /*18760*/  DFMA R38, R42, R42, R38 ;  /* 0x0000002a2a26722b */ /* 0x000fe40000000026 */
[----:B------:R-:W-:Y:S02]  /*18770*/  DADD R44, R44, -R6 ;  /* 0x000000002c2c7229 */ /* 0x000fe40000000806 */
[----:B------:R-:W-:Y:S02]  /*18780*/  DFMA R8, R34, R98, R96 ;  /* 0x000000622208722b */ /* 0x000fe40000000060 */
[----:B------:R-:W-:-:S04]  /*18790*/  DFMA R36, R12, R104, R164 ;  /* 0x000000680c24722b */ /* 0x000fc800000000a4 */
[----:B------:R-:W-:Y:S02]  /*187a0*/  DFMA R44, R44, R44, R38 ;  /* 0x0000002c2c2c722b */ /* 0x000fe40000000026 */
[----:B------:R-:W-:Y:S02]  /*187b0*/  DADD R46, -R8, R46 ;  /* 0x00000000082e7229 */ /* 0x000fe4000000012e */
[----:B------:R-:W-:Y:S02]  /*187c0*/  DFMA R36, R34, R106, R36 ;  /* 0x0000006a2224722b */ /* 0x000fe40000000024 */
[----:B------:R-:W-:Y:S02]  /*187d0*/  DFMA R100, R14, R100, R166 ;  /* 0x000000640e64722b */ /* 0x000fe400000000a6 */
[----:B------:R-:W-:Y:S02]  /*187e0*/  DMUL R38, R32, R110 ;  /* 0x0000006e20267228 */ /* 0x000fe40000000000 */
[----:B------:R-:W-:-:S02]  /*187f0*/  DFMA R66, R10, R98, R66 ;  /* 0x000000620a42722b */ /* 0x000fc40000000042 */
[----:B------:R-:W-:Y:S02]  /*18800*/  DFMA R44, R46, R46, R44 ;  /* 0x0000002e2e2c722b */ /* 0x000fe4000000002c */
[----:B------:R-:W-:Y:S02]  /*18810*/  DMUL R162, R162, R122 ;  /* 0x0000007aa2a27228 */ /* 0x000fe40000000000 */
[----:B------:R-:W-:Y:S02]  /*18820*/  DADD R48, R48, -R36 ;  /* 0x0000000030307229 */ /* 0x000fe40000000824 */
[----:B------:R-:W-:Y:S02]  /*18830*/  DFMA R10, R34, R102, R100 ;  /* 0x00000066220a722b */ /* 0x000fe40000000064 */
[----:B------:R-:W-:Y:S02]  /*18840*/  DFMA R84, R16, R84, R160 ;  /* 0x000000541054722b */ /* 0x000fe400000000a0 */
[----:B------:R-:W-:-:S02]  /*18850*/  DFMA R108, R150, R108, R38 ;  /* 0x0000006c966c722b */ /* 0x000fc40000000026 */
[C---:B------:R-:W-:Y:S02]  /*18860*/  DMUL R218, R32.reuse, R218 ;  /* 0x000000da20da7228 */ /* 0x040fe40000000000 */
[----:B------:R-:W-:Y:S02]  /*18870*/  DMUL R38, R32, R230 ;  /* 0x000000e620267228 */ /* 0x000fe40000000000 */
[----:B------:R-:W-:Y:S02]  /*18880*/  DFMA R66, R12, R106, R66 ;  /* 0x0000006a0c42722b */ /* 0x000fe40000000042 */
[----:B------:R-:W-:Y:S02]  /*18890*/  DMUL R156, R156, R126 ;  /* 0x0000007e9c9c7228 */ /* 0x000fe40000000000 */
[----:B------:R-:W-:Y:S02]  /*188a0*/  DFMA R32, R48, R48, R44 ;  /* 0x000000303020722b */ /* 0x000fe4000000002c */
[----:B------:R-:W-:-:S02]  /*188b0*/  DADD R50, -R10, R50 ;  /* 0x000000000a327229 */ /* 0x000fc40000000132 */
        /* <DEDUP_REMOVED lines=9> */
[-C--:B------:R-:W-:Y:S02]  /*18950*/  DFMA R154, R146, R82.reuse, R154 ;  /* 0x00000052929a722b */ /* 0x080fe4000000009a */
[C---:B------:R-:W-:Y:S02]  /*18960*/  DMUL R82, R220.reuse, R82 ;  /* 0x00000052dc527228 */ /* 0x040fe40000000000 */
[----:B------:R-:W-:-:S02]  /*18970*/  DMUL R220, R220, R194 ;  /* 0x000000c2dcdc7228 */ /* 0x000fc40000000000 */
[----:B------:R-:W-:Y:S02]  /*18980*/  DFMA R14, R16, R86, R14 ;  /* 0x00000056100e722b */ /* 0x000fe4000000000e */
[----:B------:R-:W-:Y:S02]  /*18990*/  DFMA R32, R52, R52, R32 ;  /* 0x000000343420722b */ /* 0x000fe40000000020 */
[----:B------:R-:W-:Y:S02]  /*189a0*/  DADD R54, -R112, R54 ;  /* 0x0000000070367229 */ /* 0x000fe40000000136 */
[----:B------:R-:W-:Y:S02]  /*189b0*/  DFMA R140, R34, R142, R140 ;  /* 0x0000008e228c722b */ /* 0x000fe4000000008c */
[----:B------:R-:W-:Y:S02]  /*189c0*/  DFMA R158, R22, R172, R158 ;  /* 0x000000ac169e722b */ /* 0x000fe4000000009e */
        /* <DEDUP_REMOVED lines=8> */
[----:B------:R-:W-:Y:S02]  /*18a50*/  DFMA R32, R56, R56, R32 ;  /* 0x000000383820722b */ /* 0x000fe40000000020 */
[----:B------:R-:W-:Y:S02]  /*18a60*/  DADD R58, -R158, R58 ;  /* 0x000000009e3a7229 */ /* 0x000fe4000000013a */
        /* <DEDUP_REMOVED lines=9> */
[----:B------:R-:W-:Y:S02]  /*18b00*/  DADD R62, -R184, R62 ;  /* 0x00000000b83e7229 */ /* 0x000fe4000000013e */
[----:B------:R-:W-:Y:S02]  /*18b10*/  DFMA R200, R34, R202, R200 ;  /* 0x000000ca22c8722b */ /* 0x000fe400000000c8 */
        /* <DEDUP_REMOVED lines=10> */
[----:B------:R-:W-:Y:S02]  /*18bc0*/  DFMA R208, R26, R208, R198 ;  /* 0x000000d01ad0722b */ /* 0x000fe400000000c6 */
[C---:B------:R-:W-:Y:S02]  /*18bd0*/  DFMA R230, R28.reuse, R230, R218 ;  /* 0x000000e61ce6722b */ /* 0x040fe400000000da */
[----:B------:R-:W-:Y:S02]  /*18be0*/  DFMA R14, R28, R202, R14 ;  /* 0x000000ca1c0e722b */ /* 0x000fe4000000000e */
[----:B------:R-:W-:Y:S01]  /*18bf0*/  DFMA R32, R224, R224, R32 ;  /* 0x000000e0e020722b */ /* 0x000fe20000000020 */
[----:B------:R2:W-:Y:S04]  /*18c00*/  STL.64 [R1+0x1108], R2 ;  /* 0x0011080201007387 */ /* 0x0005e80000100a00 */
[----:B------:R-:W-:Y:S04]  /*18c10*/  STL.64 [R1+0x1200], R242 ;  /* 0x001200f201007387 */ /* 0x000fe80000100a00 */
[----:B------:R-:W-:Y:S04]  /*18c20*/  STL.64 [R1+0x1190], R212 ;  /* 0x001190d401007387 */ /* 0x000fe80000100a00 */
[----:B------:R-:W-:Y:S01]  /*18c30*/  STL.64 [R1+0x1208], R182 ;  /* 0x001208b601007387 */ /* 0x000fe20000100a00 */
[----:B--2---:R2:W3:Y:S03]  /*18c40*/  LDC.64 R2, c[0x4][R0] ;  /* 0x0100000000027b82 */ /* 0x0044e60000000a00 */
        /* <DEDUP_REMOVED lines=37> */
[----:B------:R-:W-:Y:S04]  /*18ea0*/  STL.64 [R1], R32 ;  /* 0x0000002001007387 */ /* 0x000fe80000100a00 */
[----:B------:R0:W-:Y:S04]  /*18eb0*/  STL.64 [R1+0x1120], R4 ;  /* 0x0011200401007387 */ /* 0x0001e80000100a00 */
[----:B------:R4:W-:Y:S01]  /*18ec0*/  STL.64 [R1+0x1128], R6 ;  /* 0x0011280601007387 */ /* 0x0009e20000100a00 */
[----:B0-----:R-:W-:-:S02]  /*18ed0*/  IMAD.U32 R4, RZ, RZ, UR4 ;  /* 0x00000004ff047e24 */ /* 0x001fc4000f8e00ff */
[----:B------:R-:W-:Y:S01]  /*18ee0*/  IMAD.U32 R5, RZ, RZ, UR5 ;  /* 0x00000005ff057e24 */ /* 0x000fe2000f8e00ff */
[----:B----4-:R-:W-:Y:S01]  /*18ef0*/  MOV R6, R247 ;  /* 0x000000f700067202 */ /* 0x010fe20000000f00 */
[----:B--23--:R-:W-:-:S07]  /*18f00*/  IMAD.MOV.U32 R7, RZ, RZ, R252 ;  /* 0x000000ffff077224 */ /* 0x00cfce00078e00fc */
[----:B------:R-:W-:-:S07]  /*18f10*/  LEPC R20, `(.L_x_166) ;  /* 0x000000001014794e */ /* 0x000fce0000000000 */
[----:B-1----:R-:W-:Y:S05]  /*18f20*/  CALL.ABS.NOINC R2 ;  /* 0x0000000002007343 */ /* 0x002fea0003c00000 */
.L_x_166:
        /* <DEDUP_REMOVED lines=22> */
[----:B------:R2:W5:Y:S02]  /*19090*/  LDL.128 R32, [R1+0xb50] ;  /* 0x000b500001207983 */ /* 0x0005640000100c00 */
.L_x_165:
[----:B------:R-:W-:Y:S05]  /*190a0*/  BSYNC.RECONVERGENT B8 ;  /* 0x0000000000087941 */ /* 0x000fea0003800200 */
.L_x_164:
[----:B------:R-:W3:Y:S04]  /*190b0*/  LDL.64 R154, [R1+0x5a0] ;  /* 0x0005a000019a7983 */ /* 0x000ee80000100a00 */
[----:B------:R-:W4:Y:S04]  /*190c0*/  LDL.64 R98, [R1+0x5a8] ;  /* 0x0005a80001627983 */ /* 0x000f280000100a00 */
[----:B0-----:R-:W2:Y:S04]  /*190d0*/  LDL.64 R68, [R1+0x5b0] ;  /* 0x0005b00001447983 */ /* 0x001ea80000100a00 */
        /* <DEDUP_REMOVED lines=43> */
[----:B------:R-:W2:Y:S01]  /*19390*/  LDL R39, [R1+0x1434] ;  /* 0x0014340001277983 */ /* 0x000ea20000100800 */
[----:B------:R-:W-:Y:S01]  /*193a0*/  VIADD R246, R246, 0x1 ;  /* 0x00000001f6f67836 */ /* 0x000fe20000000000 */
[----:B---3-5:R-:W-:-:S02]  /*193b0*/  DADD R204, R154, -R204 ;  /* 0x000000009acc7229 */ /* 0x028fc400000008cc */
[----:B----4-:R-:W-:-:S05]  /*193c0*/  DADD R206, -R206, R98 ;  /* 0x00000000cece7229 */ /* 0x010fca0000000162 */
[----:B------:R3:W-:Y:S01]  /*193d0*/  STL.64 [R1+0x5a0], R204 ;  /* 0x0005a0cc01007387 */ /* 0x0007e20000100a00 */
[----:B--2---:R-:W-:-:S03]  /*193e0*/  DADD R4, R68, -R4 ;  /* 0x0000000044047229 */ /* 0x004fc60000000804 */
[----:B------:R3:W-:Y:S01]  /*193f0*/  STL.64 [R1+0x5a8], R206 ;  /* 0x0005a8ce01007387 */ /* 0x0007e20000100a00 */
[----:B------:R-:W-:-:S03]  /*19400*/  DADD R6, -R6, R100 ;  /* 0x0000000006067229 */ /* 0x000fc60000000164 */
[----:B------:R3:W-:Y:S01]  /*19410*/  STL.64 [R1+0x5b0], R4 ;  /* 0x0005b00401007387 */ /* 0x0007e20000100a00 */
[----:B------:R-:W-:-:S03]  /*19420*/  DADD R8, R70, -R8 ;  /* 0x0000000046087229 */ /* 0x000fc60000000808 */
        /* <DEDUP_REMOVED lines=83> */
[----:B------:R-:W-:-:S03]  /*19960*/  ISETP.GE.AND P0, PT, R246, R39, PT ;  /* 0x00000027f600720c */ /* 0x000fc60003f06270 */
[----:B------:R3:W-:Y:S10]  /*19970*/  STL.64 [R1+0x708], R86 ;  /* 0x0007085601007387 */ /* 0x0007f40000100a00 */
[----:B------:R-:W-:Y:S05]  /*19980*/  @!P0 BRA `(.L_x_167) ;  /* 0xffffffb800608947 */ /* 0x000fea000383ffff */
.L_x_159:
[----:B------:R-:W-:Y:S05]  /*19990*/  BSYNC.RECONVERGENT B7 ;  /* 0x0000000000077941 */ /* 0x000fea0003800200 */
.L_x_158:
[----:B------:R-:W2:Y:S01]  /*199a0*/  LDL R0, [R1+0x1454] ;  /* 0x0014540001007983 */ /* 0x000ea20000100800 */
[----:B------:R-:W-:Y:S01]  /*199b0*/  BSSY.RECONVERGENT B7, `(.L_x_168) ;  /* 0x00001b3000077945 */ /* 0x000fe20003800200 */
[----:B--2---:R-:W-:-:S13]  /*199c0*/  ISETP.NE.AND P0, PT, R0, RZ, PT ;  /* 0x000000ff0000720c */ /* 0x004fda0003f05270 */
[----:B------:R-:W-:Y:S05]  /*199d0*/  @!P0 BRA `(.L_x_169) ;  /* 0x0000001800c08947 */ /* 0x000fea0003800000 */
[----:B------:R-:W2:Y:S04]  /*199e0*/  LDL.64 R212, [R1+0x690] ;  /* 0x0006900001d47983 */ /* 0x000ea80000100a00 */
[----:B0--3--:R-:W2:Y:S04]  /*199f0*/  LDL.64 R8, [R1+0xc50] ;  /* 0x000c500001087983 */ /* 0x009ea80000100a00 */
[----:B------:R-:W3:Y:S04]  /*19a00*/  LDL.128 R196, [R1+0xb60] ;  /* 0x000b600001c47983 */ /* 0x000ee80000100c00 */
[----:B------:R-:W4:Y:S04]  /*19a10*/  LDL.64 R216, [R1+0x698] ;  /* 0x0006980001d87983 */ /* 0x000f280000100a00 */
[----:B------:R-:W4:Y:S04]  /*19a20*/  LDL.128 R24, [R1+0xb70] ;  /* 0x000b700001187983 */ /* 0x000f280000100c00 */
        /* <DEDUP_REMOVED lines=22> */
[----:B------:R-:W5:Y:S04]  /*19b90*/  LDL.128 R32, [R1+0x680] ;  /* 0x0006800001207983 */ /* 0x000f680000100c00 */
        /* <DEDUP_REMOVED lines=47> */
[----:B------:R-:W5:Y:S01]  /*19e90*/  LDL R248, [R1+0x1560] ;  /* 0x0015600001f87983 */ /* 0x000f620000100800 */
[----:B--2---:R-:W-:-:S02]  /*19ea0*/  DMUL R8, R212, R8 ;  /* 0x00000008d4087228 */ /* 0x004fc40000000000 */
[----:B---3--:R-:W-:Y:S02]  /*19eb0*/  DMUL R246, R212, R198 ;  /* 0x000000c6d4f67228 */ /* 0x008fe40000000000 */
[----:B----4-:R-:W-:-:S04]  /*19ec0*/  DMUL R244, R216, R26 ;  /* 0x0000001ad8f47228 */ /* 0x010fc80000000000 */
[----:B-----5:R-:W-:Y:S02]  /*19ed0*/  DFMA R198, R18, R198, R8 ;  /* 0x000000c612c6722b */ /* 0x020fe40000000008 */
[----:B------:R-:W-:Y:S01]  /*19ee0*/  DMUL R218, R216, R10 ;  /* 0x0000000ad8da7228 */ /* 0x000fe20000000000 */
[----:B------:R-:W2:Y:S01]  /*19ef0*/  LDL.128 R8, [R1+0xd70] ;  /* 0x000d700001087983 */ /* 0x000ea20000100c00 */
[----:B------:R-:W-:-:S06]  /*19f00*/  DFMA R244, R24, R28, R244 ;  /* 0x0000001c18f4722b */ /* 0x000fcc00000000f4 */
[----:B------:R-:W-:Y:S01]  /*19f10*/  DFMA R218, R28, R26, R218 ;  /* 0x0000001a1cda722b */ /* 0x000fe200000000da */
[----:B------:R-:W3:Y:S01]  /*19f20*/  LDL.128 R24, [R1+0xd80] ;  /* 0x000d800001187983 */ /* 0x000ee20000100c00 */
[----:B------:R-:W-:Y:S02]  /*19f30*/  DMUL R240, R170, R6 ;  /* 0x00000006aaf07228 */ /* 0x000fe40000000000 */
[----:B------:R-:W-:Y:S02]  /*19f40*/  DFMA R246, R196, R18, R246 ;  /* 0x00000012c4f6722b */ /* 0x000fe400000000f6 */
[----:B------:R-:W-:Y:S01]  /*19f50*/  DMUL R44, R170, R44 ;  /* 0x0000002caa2c7228 */ /* 0x000fe20000000000 */
[----:B------:R-:W4:Y:S01]  /*19f60*/  LDL.64 R18, [R1+0x6c8] ;  /* 0x0006c80001127983 */ /* 0x000f220000100a00 */
[C---:B------:R-:W-:Y:S02]  /*19f70*/  DMUL R242, R208.reuse, R42 ;  /* 0x0000002ad0f27228 */ /* 0x040fe40000000000 */
[----:B------:R-:W-:-:S02]  /*19f80*/  DMUL R22, R208, R22 ;  /* 0x00000016d0167228 */ /* 0x000fc40000000000 */
[----:B------:R-:W-:Y:S02]  /*19f90*/  DFMA R240, R4, R192, R240 ;  /* 0x000000c004f0722b */ /* 0x000fe400000000f0 */
[----:B------:R-:W-:Y:S02]  /*19fa0*/  DFMA R192, R192, R6, R44 ;  /* 0x00000006c0c0722b */ /* 0x000fe4000000002c */
[----:B------:R-:W-:Y:S01]  /*19fb0*/  DFMA R242, R40, R30, R242 ;  /* 0x0000001e28f2722b */ /* 0x000fe200000000f2 */
[----:B------:R-:W5:Y:S01]  /*19fc0*/  LDL.128 R4, [R1+0x650] ;  /* 0x0006500001047983 */ /* 0x000f620000100c00 */
[----:B------:R-:W-:-:S03]  /*19fd0*/  DFMA R196, R30, R42, R22 ;  /* 0x0000002a1ec4722b */ /* 0x000fc60000000016 */
[----:B------:R-:W5:Y:S01]  /*19fe0*/  LDL.128 R40, [R1+0xd20] ;  /* 0x000d200001287983 */ /* 0x000f620000100c00 */
[C---:B------:R-:W-:Y:S02]  /*19ff0*/  DMUL R238, R168.reuse, R126 ;  /* 0x0000007ea8ee7228 */ /* 0x040fe40000000000 */
[----:B------:R-:W-:Y:S01]  /*1a000*/  DMUL R220, R168, R20 ;  /* 0x00000014a8dc7228 */ /* 0x000fe20000000000 */
[----:B------:R-:W5:Y:S04]  /*1a010*/  LDL.128 R44, [R1+0x600] ;  /* 0x00060000012c7983 */ /* 0x000f680000100c00 */
[----:B------:R-:W5:Y:S04]  /*1a020*/  LDL.128 R28, [R1+0xe10] ;  /* 0x000e1000011c7983 */ /* 0x000f680000100c00 */
[----:B------:R-:W5:Y:S01]  /*1a030*/  LDL.128 R20, [R1+0xe20] ;  /* 0x000e200001147983 */ /* 0x000f620000100c00 */
[----:B------:R-:W-:-:S02]  /*1a040*/  DFMA R238, R124, R194, R238 ;  /* 0x000000c27cee722b */ /* 0x000fc400000000ee */
[----:B------:R-:W-:Y:S02]  /*1a050*/  DMUL R236, R164, R154 ;  /* 0x0000009aa4ec7228 */ /* 0x000fe40000000000 */
[----:B------:R-:W-:Y:S02]  /*1a060*/  DFMA R194, R194, R126, R220 ;  /* 0x0000007ec2c2722b */ /* 0x000fe400000000dc */
[----:B------:R-:W-:Y:S01]  /*1a070*/  DMUL R204, R164, R204 ;  /* 0x000000cca4cc7228 */ /* 0x000fe20000000000 */
[----:B------:R-:W5:Y:S01]  /*1a080*/  LDL.128 R124, [R1+0xbf0] ;  /* 0x000bf000017c7983 */ /* 0x000f620000100c00 */
[----:B------:R-:W-:-:S03]  /*1a090*/  DMUL R234, R176, R158 ;  /* 0x0000009eb0ea7228 */ /* 0x000fc60000000000 */
[----:B------:R-:W5:Y:S01]  /*1a0a0*/  LDL.64 R220, [R1+0x358] ;  /* 0x0003580001dc7983 */ /* 0x000f620000100a00 */
[----:B------:R-:W-:Y:S02]  /*1a0b0*/  DMUL R210, R176, R210 ;  /* 0x000000d2b0d27228 */ /* 0x000fe40000000000 */
[----:B------:R-:W-:Y:S02]  /*1a0c0*/  DFMA R236, R152, R148, R236 ;  /* 0x0000009498ec722b */ /* 0x000fe400000000ec */
[----:B------:R-:W-:Y:S01]  /*1a0d0*/  DFMA R204, R148, R154, R204 ;  /* 0x0000009a94cc722b */ /* 0x000fe200000000cc */
[----:B------:R-:W5:Y:S01]  /*1a0e0*/  LDL.64 R152, [R1+0x2e0] ;  /* 0x0002e00001987983 */ /* 0x000f620000100a00 */
[----:B------:R-:W-:Y:S02]  /*1a0f0*/  DFMA R234, R156, R150, R234 ;  /* 0x000000969cea722b */ /* 0x000fe400000000ea */
[----:B------:R-:W-:Y:S01]  /*1a100*/  DFMA R210, R150, R158, R210 ;  /* 0x0000009e96d2722b */ /* 0x000fe200000000d2 */
[----:B------:R-:W5:Y:S04]  /*1a110*/  LDL.64 R154, [R1+0x2e8] ;  /* 0x0002e800019a7983 */ /* 0x000f680000100a00 */
[----:B------:R-:W5:Y:S01]  /*1a120*/  LDL.128 R148, [R1+0x660] ;  /* 0x0006600001947983 */ /* 0x000f620000100c00 */
[----:B------:R-:W-:-:S08]  /*1a130*/  DMUL R156, R166, R14 ;  /* 0x0000000ea69c7228 */ /* 0x000fd00000000000 */
[----:B------:R-:W-:Y:S02]  /*1a140*/  DFMA R12, R12, R34, R156 ;  /* 0x000000220c0c722b */ /* 0x000fe4000000009c */
[----:B------:R-:W-:Y:S01]  /*1a150*/  DMUL R156, R166, R72 ;  /* 0x00000048a69c7228 */ /* 0x000fe20000000000 */
[----:B------:R-:W5:Y:S07]  /*1a160*/  LDL.64 R72, [R1+0x2f8] ;  /* 0x0002f80001487983 */ /* 0x000f6e0000100a00 */
[----:B------:R-:W-:Y:S01]  /*1a170*/  DFMA R14, R34, R14, R156 ;  /* 0x0000000e220e722b */ /* 0x000fe2000000009c */
[----:B------:R-:W5:Y:S01]  /*1a180*/  LDL.64 R34, [R1+0x300] ;  /* 0x0003000001227983 */ /* 0x000f620000100a00 */
[----:B------:R-:W-:-:S03]  /*1a190*/  DMUL R216, R214, R216 ;  /* 0x000000d8d6d87228 */ /* 0x000fc60000000000 */
[----:B------:R-:W5:Y:S05]  /*1a1a0*/  LDL.64 R156, [R1+0x308] ;  /* 0x00030800019c7983 */ /* 0x000f6a0000100a00 */
[----:B------:R-:W-:Y:S01]  /*1a1b0*/  DFMA R216, R120, R202, R216 ;  /* 0x000000ca78d8722b */ /* 0x000fe200000000d8 */
[----:B------:R-:W5:Y:S01]  /*1a1c0*/  LDL.64 R120, [R1+0x310] ;  /* 0x0003100001787983 */ /* 0x000f620000100a00 */
[----:B------:R-:W-:Y:S02]  /*1a1d0*/  DMUL R212, R200, R212 ;  /* 0x000000d4c8d47228 */ /* 0x000fe40000000000 */
[----:B------:R-:W-:Y:S01]  /*1a1e0*/  DFMA R200, R206, R200, R198 ;  /* 0x000000c8cec8722b */ /* 0x000fe200000000c6 */
[----:B------:R-:W5:Y:S05]  /*1a1f0*/  LDL.64 R198, [R1+0x318] ;  /* 0x0003180001c67983 */ /* 0x000f6a0000100a00 */
[----:B------:R-:W-:Y:S01]  /*1a200*/  DFMA R212, R36, R206, R212 ;  /* 0x000000ce24d4722b */ /* 0x000fe200000000d4 */
[----:B------:R-:W5:Y:S01]  /*1a210*/  LDL.64 R36, [R1+0x330] ;  /* 0x0003300001247983 */ /* 0x000f620000100a00 */
[----:B------:R-:W-:-:S02]  /*1a220*/  DFMA R158, R202, R214, R218 ;  /* 0x000000d6ca9e722b */ /* 0x000fc400000000da */
[-C--:B------:R-:W-:Y:S01]  /*1a230*/  DMUL R214, R202, R122.reuse ;  /* 0x0000007acad67228 */ /* 0x080fe20000000000 */
[----:B------:R-:W5:Y:S01]  /*1a240*/  LDL.64 R218, [R1+0x2a8] ;  /* 0x0002a80001da7983 */ /* 0x000f620000100a00 */
[----:B------:R-:W-:Y:S02]  /*1a250*/  DFMA R122, R2, R122, R216 ;  /* 0x0000007a027a722b */ /* 0x000fe400000000d8 */
[----:B------:R-:W-:Y:S01]  /*1a260*/  DMUL R216, R162, R208 ;  /* 0x000000d0a2d87228 */ /* 0x000fe20000000000 */
[----:B------:R-:W5:Y:S01]  /*1a270*/  LDL.64 R202, [R1+0x320] ;  /* 0x0003200001ca7983 */ /* 0x000f620000100a00 */
[----:B------:R-:W-:Y:S02]  /*1a280*/  DFMA R208, R2, R38, R212 ;  /* 0x0000002602d0722b */ /* 0x000fe400000000d4 */
[----:B------:R-:W-:Y:S01]  /*1a290*/  DFMA R212, R174, R162, R196 ;  /* 0x000000a2aed4722b */ /* 0x000fe200000000c4 */
[----:B------:R-:W5:Y:S01]  /*1a2a0*/  LDL.64 R162, [R1+0x2b0] ;  /* 0x0002b00001a27983 */ /* 0x000f620000100a00 */
[----:B------:R-:W-:-:S02]  /*1a2b0*/  DFMA R214, R206, R38, R214 ;  /* 0x00000026ced6722b */ /* 0x000fc400000000d6 */
[----:B------:R-:W-:Y:S01]  /*1a2c0*/  DFMA R216, R84, R174, R216 ;  /* 0x000000ae54d8722b */ /* 0x000fe200000000d8 */
[----:B------:R-:W5:Y:S04]  /*1a2d0*/  LDL.64 R38, [R1+0x338] ;  /* 0x0003380001267983 */ /* 0x000f680000100a00 */
[----:B------:R-:W5:Y:S01]  /*1a2e0*/  LDL.64 R196, [R1+0x340] ;  /* 0x0003400001c47983 */ /* 0x000f620000100a00 */
[-C--:B------:R-:W-:Y:S02]  /*1a2f0*/  DFMA R84, R174, R86.reuse, R214 ;  /* 0x00000056ae54722b */ /* 0x080fe400000000d6 */
[----:B------:R-:W-:Y:S01]  /*1a300*/  DFMA R174, R2, R86, R216 ;  /* 0x0000005602ae722b */ /* 0x000fe200000000d8 */
[----:B------:R-:W5:Y:S04]  /*1a310*/  LDL.64 R206, [R1+0x328] ;  /* 0x0003280001ce7983 */ /* 0x000f680000100a00 */
[----:B------:R-:W5:Y:S04]  /*1a320*/  LDL.64 R216, [R1+0x350] ;  /* 0x0003500001d87983 */ /* 0x000f680000100a00 */
[----:B------:R-:W5:Y:S01]  /*1a330*/  LDL.64 R214, [R1+0x348] ;  /* 0x0003480001d67983 */ /* 0x000f620000100a00 */
[----:B------:R-:W-:-:S02]  /*1a340*/  DMUL R170, R172, R170 ;  /* 0x000000aaacaa7228 */ /* 0x000fc40000000000 */
[----:B------:R-:W-:Y:S02]  /*1a350*/  DMUL R86, R184, R168 ;  /* 0x000000a8b8567228 */ /* 0x000fe40000000000 */
[----:B------:R-:W-:Y:S02]  /*1a360*/  DMUL R176, R182, R176 ;  /* 0x000000b0b6b07228 */ /* 0x000fe40000000000 */
[----:B------:R-:W-:Y:S02]  /*1a370*/  DFMA R210, R188, R182, R210 ;  /* 0x000000b6bcd2722b */ /* 0x000fe400000000d2 */
[----:B------:R-:W-:Y:S01]  /*1a380*/  DFMA R192, R180, R172, R192 ;  /* 0x000000acb4c0722b */ /* 0x000fe200000000c0 */
[----:B------:R-:W5:Y:S03]  /*1a390*/  LDL.64 R182, [R1+0x3d0] ;  /* 0x0003d00001b67983 */ /* 0x000f660000100a00 */
[----:B------:R-:W-:-:S02]  /*1a3a0*/  DFMA R140, R140, R188, R176 ;  /* 0x000000bc8c8c722b */ /* 0x000fc400000000b0 */
[----:B------:R-:W-:Y:S01]  /*1a3b0*/  DMUL R166, R74, R166 ;  /* 0x000000a64aa67228 */ /* 0x000fe20000000000 */
[----:B------:R-:W5:Y:S05]  /*1a3c0*/  LDL.64 R176, [R1+0x3b0] ;  /* 0x0003b00001b07983 */ /* 0x000f6a0000100a00 */
[----:B------:R-:W-:Y:S02]  /*1a3d0*/  DFMA R172, R2, R142, R140 ;  /* 0x0000008e02ac722b */ /* 0x000fe4000000008c */
[----:B------:R-:W-:Y:S02]  /*1a3e0*/  DMUL R140, R70, R96 ;  /* 0x00000060468c7228 */ /* 0x000fe40000000000 */
[----:B--2---:R-:W-:-:S02]  /*1a3f0*/  DFMA R84, R180, R10, R84 ;  /* 0x0000000ab454722b */ /* 0x004fc40000000054 */
[----:B------:R-:W-:Y:S02]  /*1a400*/  DFMA R8, R8, R180, R170 ;  /* 0x000000b40808722b */ /* 0x000fe400000000aa */
[----:B------:R-:W-:Y:S01]  /*1a410*/  DFMA R194, R178, R184, R194 ;  /* 0x000000b8b2c2722b */ /* 0x000fe200000000c2 */
[----:B------:R-:W2:Y:S01]  /*1a420*/  LDL.64 R180, [R1+0x3c8] ;  /* 0x0003c80001b47983 */ /* 0x000ea20000100a00 */
[----:B---3--:R-:W-:Y:S02]  /*1a430*/  DFMA R24, R24, R178, R86 ;  /* 0x000000b21818722b */ /* 0x008fe40000000056 */
[----:B------:R-:W-:Y:S02]  /*1a440*/  DFMA R84, R178, R26, R84 ;  /* 0x0000001ab254722b */ /* 0x000fe40000000054 */
[----:B------:R-:W-:Y:S01]  /*1a450*/  DFMA R168, R2, R10, R8 ;  /* 0x0000000a02a8722b */ /* 0x000fe20000000008 */
[----:B------:R-:W3:Y:S01]  /*1a460*/  LDL.64 R178, [R1+0x3c0] ;  /* 0x0003c00001b27983 */ /* 0x000ee20000100a00 */
[----:B------:R-:W-:-:S02]  /*1a470*/  DMUL R8, R186, R164 ;  /* 0x000000a4ba087228 */ /* 0x000fc40000000000 */
[----:B------:R-:W-:Y:S02]  /*1a480*/  DFMA R164, R2, R26, R24 ;  /* 0x0000001a02a4722b */ /* 0x000fe40000000018 */
[----:B------:R-:W-:Y:S02]  /*1a490*/  DFMA R84, R190, R146, R84 ;  /* 0x00000092be54722b */ /* 0x000fe40000000054 */
[----:B------:R-:W-:Y:S02]  /*1a4a0*/  DMUL R24, R80, R130 ;  /* 0x0000008250187228 */ /* 0x000fe40000000000 */
[----:B------:R-:W-:Y:S02]  /*1a4b0*/  DFMA R8, R144, R190, R8 ;  /* 0x000000be9008722b */ /* 0x000fe40000000008 */
[----:B----4-:R-:W-:Y:S02]  /*1a4c0*/  DMUL R10, R18, R138 ;  /* 0x0000008a120a7228 */ /* 0x010fe40000000000 */
[----:B------:R-:W-:-:S02]  /*1a4d0*/  DMUL R26, R118, R18 ;  /* 0x00000012761a7228 */ /* 0x000fc40000000000 */
[----:B------:R-:W-:Y:S02]  /*1a4e0*/  DFMA R188, R188, R142, R84 ;  /* 0x0000008ebcbc722b */ /* 0x000fe40000000054 */
[----:B------:R-:W-:Y:S02]  /*1a4f0*/  DMUL R84, R114, R80 ;  /* 0x0000005072547228 */ /* 0x000fe40000000000 */
[----:B------:R-:W-:Y:S02]  /*1a500*/  DMUL R86, R102, R82 ;  /* 0x0000005266567228 */ /* 0x000fe40000000000 */
[----:B------:R-:W-:Y:S02]  /*1a510*/  DFMA R26, R132, R160, R26 ;  /* 0x000000a0841a722b */ /* 0x000fe4000000001a */
[----:B-----5:R-:W-:Y:S01]  /*1a520*/  DFMA R128, R128, R6, R24 ;  /* 0x000000068080722b */ /* 0x020fe20000000018 */
[----:B------:R-:W4:Y:S01]  /*1a530*/  LDL.64 R132, [R1+0x360] ;  /* 0x0003600001847983 */ /* 0x000f220000100a00 */
[----:B------:R-:W-:-:S02]  /*1a540*/  DMUL R142, R62, R98 ;  /* 0x000000623e8e7228 */ /* 0x000fc40000000000 */
[----:B------:R-:W-:Y:S02]  /*1a550*/  DMUL R144, R54, R88 ;  /* 0x0000005836907228 */ /* 0x000fe40000000000 */
[----:B------:R-:W-:Y:S02]  /*1a560*/  DMUL R24, R42, R90 ;  /* 0x0000005a2a187228 */ /* 0x000fe40000000000 */
[----:B------:R-:W-:Y:S02]  /*1a570*/  DFMA R170, R2, R146, R8 ;  /* 0x0000009202aa722b */ /* 0x000fe40000000008 */
[----:B------:R-:W-:Y:S01]  /*1a580*/  DFMA R136, R136, R4, R10 ;  /* 0x000000048888722b */ /* 0x000fe2000000000a */
[----:B------:R-:W5:Y:S01]  /*1a590*/  LDL.128 R8, [R1+0xc00] ;  /* 0x000c000001087983 */ /* 0x000f620000100c00 */
[----:B------:R-:W-:Y:S02]  /*1a5a0*/  DFMA R108, R108, R104, R84 ;  /* 0x000000686c6c722b */ /* 0x000fe40000000054 */
[----:B------:R-:W-:-:S02]  /*1a5b0*/  DFMA R92, R92, R106, R86 ;  /* 0x0000006a5c5c722b */ /* 0x000fc40000000056 */
[----:B------:R-:W-:Y:S02]  /*1a5c0*/  DFMA R84, R76, R64, R140 ;  /* 0x000000404c54722b */ /* 0x000fe4000000008c */
[----:B------:R-:W-:Y:S02]  /*1a5d0*/  DFMA R56, R56, R66, R142 ;  /* 0x000000423838722b */ /* 0x000fe4000000008e */
[----:B------:R-:W-:Y:S01]  /*1a5e0*/  DFMA R48, R48, R44, R144 ;  /* 0x0000002c3030722b */ /* 0x000fe20000000090 */
[----:B------:R-:W2:Y:S01]  /*1a5f0*/  LDL.128 R140, [R1+0xc20] ;  /* 0x000c2000018c7983 */ /* 0x000ea20000100c00 */
[----:B------:R-:W-:Y:S02]  /*1a600*/  DFMA R28, R28, R46, R24 ;  /* 0x0000002e1c1c722b */ /* 0x000fe40000000018 */
[----:B------:R-:W-:Y:S01]  /*1a610*/  DFMA R86, R20, R16, R166 ;  /* 0x000000101456722b */ /* 0x000fe200000000a6 */
[----:B------:R-:W3:Y:S01]  /*1a620*/  LDL.64 R20, [R1+0x368] ;  /* 0x0003680001147983 */ /* 0x000ee20000100a00 */
[----:B------:R-:W-:-:S03]  /*1a630*/  DFMA R76, R2, R134, R26 ;  /* 0x00000086024c722b */ /* 0x000fc6000000001a */
[----:B------:R-:W2:Y:S01]  /*1a640*/  LDL.128 R24, [R1+0xc10] ;  /* 0x000c100001187983 */ /* 0x000ea20000100c00 */
[C---:B------:R-:W-:Y:S02]  /*1a650*/  DFMA R144, R2.reuse, R110, R108 ;  /* 0x0000006e0290722b */ /* 0x040fe4000000006c */
[C---:B------:R-:W-:Y:S02]  /*1a660*/  DFMA R92, R2.reuse, R94, R92 ;  /* 0x0000005e025c722b */ /* 0x040fe4000000005c */
[C---:B------:R-:W-:Y:S02]  /*1a670*/  DFMA R108, R2.reuse, R78, R84 ;  /* 0x0000004e026c722b */ /* 0x040fe40000000054 */
[C---:B------:R-:W-:Y:S02]  /*1a680*/  DFMA R166, R2.reuse, R58, R56 ;  /* 0x0000003a02a6722b */ /* 0x040fe40000000038 */
[C---:B------:R-:W-:Y:S01]  /*1a690*/  DFMA R48, R2.reuse, R50, R48 ;  /* 0x000000320230722b */ /* 0x040fe20000000030 */
[----:B------:R-:W2:Y:S01]  /*1a6a0*/  LDL.64 R56, [R1+0x370] ;  /* 0x0003700001387983 */ /* 0x000ea20000100a00 */
[----:B------:R-:W-:-:S02]  /*1a6b0*/  DFMA R28, R2, R30, R28 ;  /* 0x0000001e021c722b */ /* 0x000fc4000000001c */
[----:B------:R-:W-:Y:S02]  /*1a6c0*/  DFMA R2, R2, R22, R86 ;  /* 0x000000160202722b */ /* 0x000fe40000000056 */
[----:B------:R-:W-:Y:S01]  /*1a6d0*/  DMUL R146, R82, R126 ;  /* 0x0000007e52927228 */ /* 0x000fe20000000000 */
[----:B------:R-:W2:Y:S01]  /*1a6e0*/  LDL.128 R84, [R1+0x670] ;  /* 0x0006700001547983 */ /* 0x000ea20000100c00 */
[----:B------:R-:W-:Y:S02]  /*1a6f0*/  DADD R152, R76, -R152 ;  /* 0x000000004c987229 */ /* 0x000fe40000000898 */
[----:B------:R-:W-:Y:S01]  /*1a700*/  DADD R154, R144, -R154 ;  /* 0x00000000909a7229 */ /* 0x000fe2000000089a */
[----:B------:R-:W2:Y:S03]  /*1a710*/  LDL.64 R76, [R1+0x378] ;  /* 0x00037800014c7983 */ /* 0x000ea60000100a00 */
[----:B------:R-:W-:-:S02]  /*1a720*/  DFMA R124, R124, R148, R146 ;  /* 0x000000947c7c722b */ /* 0x000fc40000000092 */
[----:B------:R-:W2:Y:S01]  /*1a730*/  LDL.128 R144, [R1+0xc30] ;  /* 0x000c300001907983 */ /* 0x000ea20000100c00 */
[----:B------:R-:W-:-:S03]  /*1a740*/  DADD R232, R92, -R232 ;  /* 0x000000005ce87229 */ /* 0x000fc600000008e8 */
[----:B------:R-:W2:Y:S01]  /*1a750*/  LDL.64 R92, [R1+0x380] ;  /* 0x00038000015c7983 */ /* 0x000ea20000100a00 */
        /* <DEDUP_REMOVED lines=12> */
[----:B------:R-:W-:Y:S02]  /*1a820*/  DADD R218, R208, -R218 ;  /* 0x00000000d0da7229 */ /* 0x000fe400000008da */
[----:B------:R-:W-:-:S08]  /*1a830*/  DADD R162, R122, -R162 ;  /* 0x000000007aa27229 */ /* 0x000fd000000008a2 */
[----:B------:R-:W-:Y:S02]  /*1a840*/  DMUL R184, R162, R162 ;  /* 0x000000a2a2b87228 */ /* 0x000fe40000000000 */
[----:B------:R-:W-:Y:S02]  /*1a850*/  DFMA R204, R190, R186, R204 ;  /* 0x000000babecc722b */ /* 0x000fe400000000cc */
[----:B------:R-:W-:-:S04]  /*1a860*/  DADD R222, R174, -R222 ;  /* 0x00000000aede7229 */ /* 0x000fc800000008de */
[----:B------:R-:W-:Y:S02]  /*1a870*/  DFMA R186, R218, R218, R184 ;  /* 0x000000dadaba722b */ /* 0x000fe400000000b8 */
[----:B------:R-:W2:Y:S01]  /*1a880*/  LDL.64 R184, [R1+0x3d8] ;  /* 0x0003d80001b87983 */ /* 0x000ea20000100a00 */
[----:B------:R-:W-:-:S05]  /*1a890*/  DADD R224, R168, -R224 ;  /* 0x00000000a8e07229 */ /* 0x000fca00000008e0 */
[----:B------:R-:W-:Y:S02]  /*1a8a0*/  DFMA R190, R222, R222, R186 ;  /* 0x000000dedebe722b */ /* 0x000fe400000000ba */
[----:B------:R-:W2:Y:S01]  /*1a8b0*/  LDL.64 R186, [R1+0x3e0] ;  /* 0x0003e00001ba7983 */ /* 0x000ea20000100a00 */
[----:B------:R-:W-:Y:S02]  /*1a8c0*/  DADD R136, R136, -R220 ;  /* 0x0000000088887229 */ /* 0x000fe400000008dc */
[----:B------:R-:W-:-:S03]  /*1a8d0*/  DADD R226, R164, -R226 ;  /* 0x00000000a4e27229 */ /* 0x000fc600000008e2 */
[----:B------:R-:W-:Y:S02]  /*1a8e0*/  DFMA R220, R224, R224, R190 ;  /* 0x000000e0e0dc722b */ /* 0x000fe400000000be */
[----:B------:R-:W2:Y:S01]  /*1a8f0*/  LDL.64 R190, [R1+0x3e8] ;  /* 0x0003e80001be7983 */ /* 0x000ea20000100a00 */
[----:B------:R-:W-:Y:S02]  /*1a900*/  DADD R216, R234, -R216 ;  /* 0x00000000ead87229 */ /* 0x000fe400000008d8 */
[----:B------:R-:W-:-:S03]  /*1a910*/  DADD R228, R170, -R228 ;  /* 0x00000000aae47229 */ /* 0x000fc600000008e4 */
[----:B------:R-:W-:Y:S02]  /*1a920*/  DFMA R234, R226, R226, R220 ;  /* 0x000000e2e2ea722b */ /* 0x000fe400000000dc */
[----:B------:R-:W2:Y:S01]  /*1a930*/  LDL.64 R220, [R1+0x3f0] ;  /* 0x0003f00001dc7983 */ /* 0x000ea20000100a00 */
[----:B------:R-:W-:Y:S02]  /*1a940*/  DADD R38, R240, -R38 ;  /* 0x00000000f0267229 */ /* 0x000fe40000000826 */
[----:B------:R-:W-:Y:S02]  /*1a950*/  DADD R240, R172, -R230 ;  /* 0x00000000acf07229 */ /* 0x000fe400000008e6 */
[----:B------:R-:W-:Y:S01]  /*1a960*/  DADD R196, R238, -R196 ;  /* 0x00000000eec47229 */ /* 0x000fe200000008c4 */
[----:B------:R-:W2:Y:S01]  /*1a970*/  LDL.64 R230, [R1+0x410] ;  /* 0x0004100001e67983 */ /* 0x000ea20000100a00 */
[----:B------:R-:W-:-:S03]  /*1a980*/  DFMA R234, R228, R228, R234 ;  /* 0x000000e4e4ea722b */ /* 0x000fc600000000ea */
[----:B------:R-:W2:Y:S01]  /*1a990*/  LDL.64 R238, [R1+0x3f8] ;  /* 0x0003f80001ee7983 */ /* 0x000ea20000100a00 */
[----:B------:R-:W-:Y:S02]  /*1a9a0*/  DADD R206, R244, -R206 ;  /* 0x00000000f4ce7229 */ /* 0x000fe400000008ce */
[----:B------:R-:W-:Y:S02]  /*1a9b0*/  DADD R214, R236, -R214 ;  /* 0x00000000ecd67229 */ /* 0x000fe400000008d6 */
[----:B------:R-:W-:Y:S01]  /*1a9c0*/  DFMA R244, R240, R240, R234 ;  /* 0x000000f0f0f4722b */ /* 0x000fe200000000ea */
[----:B------:R-:W2:Y:S04]  /*1a9d0*/  LDL.64 R236, [R1+0x400] ;  /* 0x0004000001ec7983 */ /* 0x000ea80000100a00 */
[----:B------:R-:W2:Y:S03]  /*1a9e0*/  LDL.64 R234, [R1+0x408] ;  /* 0x0004080001ea7983 */ /* 0x000ea60000100a00 */
        /* <DEDUP_REMOVED lines=17> */
[----:B----4-:R-:W-:Y:S02]  /*1ab00*/  DADD R128, R128, -R132 ;  /* 0x0000000080807229 */ /* 0x010fe40000000884 */
[----:B-----5:R-:W-:-:S06]  /*1ab10*/  DMUL R132, R96, R10 ;  /* 0x0000000a60847228 */ /* 0x020fcc0000000000 */
[----:B------:R-:W-:Y:S02]  /*1ab20*/  DFMA R244, R128, R128, R244 ;  /* 0x0000008080f4722b */ /* 0x000fe400000000f4 */
[----:B------:R-:W-:Y:S02]  /*1ab30*/  DFMA R8, R8, R150, R132 ;  /* 0x000000960808722b */ /* 0x000fe40000000084 */
[----:B---3--:R-:W-:Y:S02]  /*1ab40*/  DADD R20, R124, -R20 ;  /* 0x000000007c147229 */ /* 0x008fe40000000814 */
[----:B--2---:R-:W-:-:S06]  /*1ab50*/  DMUL R124, R98, R26 ;  /* 0x0000001a627c7228 */ /* 0x004fcc0000000000 */
[----:B------:R-:W-:Y:S02]  /*1ab60*/  DFMA R244, R20, R20, R244 ;  /* 0x0000001414f4722b */ /* 0x000fe400000000f4 */
[----:B------:R-:W-:Y:S02]  /*1ab70*/  DADD R8, R8, -R56 ;  /* 0x0000000008087229 */ /* 0x000fe40000000838 */
[----:B------:R-:W-:Y:S02]  /*1ab80*/  DMUL R56, R88, R142 ;  /* 0x0000008e58387228 */ /* 0x000fe40000000000 */
[----:B------:R-:W-:-:S04]  /*1ab90*/  DFMA R24, R24, R84, R124 ;  /* 0x000000541818722b */ /* 0x000fc8000000007c */
[----:B------:R-:W-:Y:S02]  /*1aba0*/  DFMA R244, R8, R8, R244 ;  /* 0x0000000808f4722b */ /* 0x000fe400000000f4 */
[----:B------:R-:W-:Y:S02]  /*1abb0*/  DFMA R140, R140, R86, R56 ;  /* 0x000000568c8c722b */ /* 0x000fe40000000038 */
[----:B------:R-:W-:Y:S02]  /*1abc0*/  DADD R76, R24, -R76 ;  /* 0x00000000184c7229 */ /* 0x000fe4000000084c */
[----:B------:R-:W-:-:S04]  /*1abd0*/  DMUL R24, R90, R146 ;  /* 0x000000925a187228 */ /* 0x000fc80000000000 */
[----:B------:R-:W-:Y:S02]  /*1abe0*/  DADD R92, R140, -R92 ;  /* 0x000000008c5c7229 */ /* 0x000fe4000000085c */
[----:B------:R-:W-:Y:S02]  /*1abf0*/  DFMA R244, R76, R76, R244 ;  /* 0x0000004c4cf4722b */ /* 0x000fe400000000f4 */
[----:B------:R-:W-:-:S06]  /*1ac00*/  DFMA R24, R144, R32, R24 ;  /* 0x000000209018722b */ /* 0x000fcc0000000018 */
[----:B------:R-:W-:Y:S02]  /*1ac10*/  DFMA R244, R92, R92, R244 ;  /* 0x0000005c5cf4722b */ /* 0x000fe400000000f4 */
[----:B------:R-:W-:Y:S02]  /*1ac20*/  DADD R72, R24, -R72 ;  /* 0x0000000018487229 */ /* 0x000fe40000000848 */
        /* <DEDUP_REMOVED lines=8> */
[----:B------:R-:W-:Y:S02]  /*1acb0*/  DMUL R116, R18, R116 ;  /* 0x0000007412747228 */ /* 0x000fe40000000000 */
[----:B------:R-:W-:-:S04]  /*1acc0*/  DADD R176, R192, -R176 ;  /* 0x00000000c0b07229 */ /* 0x000fc800000008b0 */
[----:B------:R-:W-:Y:S02]  /*1acd0*/  DFMA R244, R2, R2, R244 ;  /* 0x0000000202f4722b */ /* 0x000fe400000000f4 */
[----:B------:R-:W-:Y:S02]  /*1ace0*/  DFMA R116, R4, R138, R116 ;  /* 0x0000008a0474722b */ /* 0x000fe40000000074 */
[----:B------:R-:W-:-:S04]  /*1acf0*/  DADD R36, R194, -R36 ;  /* 0x00000000c2247229 */ /* 0x000fc80000000824 */
[----:B------:R-:W-:Y:S02]  /*1ad00*/  DFMA R4, R176, R176, R244 ;  /* 0x000000b0b004722b */ /* 0x000fe400000000f4 */
[----:B------:R-:W-:Y:S02]  /*1ad10*/  DFMA R188, R160, R134, R188 ;  /* 0x00000086a0bc722b */ /* 0x000fe400000000bc */
[----:B------:R-:W-:Y:S02]  /*1ad20*/  DMUL R112, R80, R112 ;  /* 0x0000007050707228 */ /* 0x000fe40000000000 */
[----:B------:R-:W-:Y:S02]  /*1ad30*/  DADD R178, R204, -R178 ;  /* 0x00000000ccb27229 */ /* 0x000fe400000008b2 */
[----:B------:R-:W-:Y:S02]  /*1ad40*/  DFMA R4, R36, R36, R4 ;  /* 0x000000242404722b */ /* 0x000fe40000000004 */
[----:B------:R-:W-:-:S02]  /*1ad50*/  DFMA R188, R104, R110, R188 ;  /* 0x0000006e68bc722b */ /* 0x000fc400000000bc */
        /* <DEDUP_REMOVED lines=8> */
[----:B------:R-:W-:Y:S02]  /*1ade0*/  DMUL R68, R96, R68 ;  /* 0x0000004460447228 */ /* 0x000fe40000000000 */
[----:B------:R-:W-:Y:S02]  /*1adf0*/  DADD R182, R118, -R182 ;  /* 0x0000000076b67229 */ /* 0x000fe400000008b6 */
[----:B------:R-:W-:Y:S02]  /*1ae00*/  DFMA R4, R180, R180, R4 ;  /* 0x000000b4b404722b */ /* 0x000fe40000000004 */
[----:B------:R-:W-:-:S02]  /*1ae10*/  DFMA R188, R64, R78, R188 ;  /* 0x0000004e40bc722b */ /* 0x000fc400000000bc */
[----:B------:R-:W-:Y:S02]  /*1ae20*/  DFMA R102, R102, R106, R100 ;  /* 0x0000006a6666722b */ /* 0x000fe40000000064 */
[----:B------:R-:W-:Y:S02]  /*1ae30*/  DMUL R60, R98, R60 ;  /* 0x0000003c623c7228 */ /* 0x000fe40000000000 */
[----:B------:R-:W-:Y:S02]  /*1ae40*/  DFMA R68, R150, R10, R68 ;  /* 0x0000000a9644722b */ /* 0x000fe40000000044 */
        /* <DEDUP_REMOVED lines=8> */
[----:B------:R-:W-:-:S02]  /*1aed0*/  DMUL R40, R90, R40 ;  /* 0x000000285a287228 */ /* 0x000fc40000000000 */
[----:B------:R-:W-:Y:S02]  /*1aee0*/  DFMA R188, R44, R50, R188 ;  /* 0x000000322cbc722b */ /* 0x000fe400000000bc */
[----:B------:R-:W-:Y:S02]  /*1aef0*/  DFMA R52, R86, R142, R52 ;  /* 0x0000008e5634722b */ /* 0x000fe40000000034 */
[----:B------:R-:W-:Y:S02]  /*1af00*/  DFMA R60, R62, R66, R60 ;  /* 0x000000423e3c722b */ /* 0x000fe4000000003c */
[----:B------:R-:W-:Y:S02]  /*1af10*/  DADD R190, R68, -R190 ;  /* 0x0000000044be7229 */ /* 0x000fe400000008be */
[----:B------:R-:W-:Y:S02]  /*1af20*/  DFMA R4, R186, R186, R4 ;  /* 0x000000baba04722b */ /* 0x000fe40000000004 */
[----:B------:R-:W-:-:S02]  /*1af30*/  DFMA R32, R32, R146, R40 ;  /* 0x000000922020722b */ /* 0x000fc40000000028 */
        /* <DEDUP_REMOVED lines=9> */
[----:B------:R-:W-:Y:S02]  /*1afd0*/  DADD R32, R32, -R236 ;  /* 0x0000000020207229 */ /* 0x000fe400000008ec */
[----:B------:R-:W-:Y:S02]  /*1afe0*/  DADD R14, R14, -R234 ;  /* 0x000000000e0e7229 */ /* 0x000fe400000008ea */
[----:B------:R-:W-:-:S02]  /*1aff0*/  DADD R30, R30, -R230 ;  /* 0x000000001e1e7229 */ /* 0x000fc400000008e6 */
        /* <DEDUP_REMOVED lines=54> */
[----:B------:R-:W-:Y:S01]  /*1b360*/  ISETP.GT.AND P0, PT, R250, RZ, PT ;  /* 0x000000fffa00720c */ /* 0x000fe20003f04270 */
[----:B------:R-:W-:Y:S01]  /*1b370*/  DFMA R4, R14, R14, R4 ;  /* 0x0000000e0e04722b */ /* 0x000fe20000000004 */
[----:B------:R-:W-:Y:S01]  /*1b380*/  IADD3 R6, P1, PT, R248, 0x8, RZ ;  /* 0x00000008f8067810 */ /* 0x000fe20007f3e0ff */
[----:B------:R0:W-:Y:S04]  /*1b390*/  STL.64 [R1+0x980], R2 ;  /* 0x0009800201007387 */ /* 0x0001e80000100a00 */
[----:B------:R-:W-:-:S02]  /*1b3a0*/  IMAD.X R7, RZ, RZ, R252, P1 ;  /* 0x000000ffff077224 */ /* 0x000fc400008e06fc */
[----:B0-----:R-:W-:-:S04]  /*1b3b0*/  DFMA R2, R30, R30, R4 ;  /* 0x0000001e1e02722b */ /* 0x001fc80000000004 */
[----:B------:R-:W-:Y:S07]  /*1b3c0*/  @P0 BRA `(.L_x_170) ;  /* 0x0000000000240947 */ /* 0x000fee0003800000 */
        /* <DEDUP_REMOVED lines=8> */
.L_x_171:
[----:B------:R-:W-:Y:S05]  /*1b450*/  BRA `(.L_x_169) ;  /* 0x0000000000207947 */ /* 0x000fea0003800000 */
.L_x_170:
        /* <DEDUP_REMOVED lines=8> */
.L_x_169:
[----:B------:R-:W-:Y:S05]  /*1b4e0*/  BSYNC.RECONVERGENT B7 ;  /* 0x0000000000077941 */ /* 0x000fea0003800200 */
.L_x_168:
[----:B0-----:R-:W2:Y:S04]  /*1b4f0*/  LDL.64 R64, [R1+0x588] ;  /* 0x0005880001407983 */ /* 0x001ea80000100a00 */
[----:B------:R-:W4:Y:S04]  /*1b500*/  LDL.64 R42, [R1+0x590] ;  /* 0x00059000012a7983 */ /* 0x000f280000100a00 */
[----:B---3--:R-:W3:Y:S04]  /*1b510*/  LDL.64 R172, [R1+0x618] ;  /* 0x0006180001ac7983 */ /* 0x008ee80000100a00 */
[----:B--2---:R-:W2:Y:S04]  /*1b520*/  LD.E.64 R40, desc[UR36][R64.64] ;  /* 0x0000002440287980 */ /* 0x004ea8000c101b00 */
[----:B----4-:R-:W2:Y:S04]  /*1b530*/  LD.E.64 R38, desc[UR36][R42.64] ;  /* 0x000000242a267980 */ /* 0x010ea8000c101b00 */
[----:B------:R-:W4:Y:S04]  /*1b540*/  LD.E.64 R36, desc[UR36][R64.64+0x8] ;  /* 0x0000082440247980 */ /* 0x000f28000c101b00 */
[----:B------:R-:W4:Y:S04]  /*1b550*/  LD.E.64 R34, desc[UR36][R42.64+0x8] ;  /* 0x000008242a227980 */ /* 0x000f28000c101b00 */
[----:B------:R-:W5:Y:S04]  /*1b560*/  LD.E.64 R32, desc[UR36][R64.64+0x10] ;  /* 0x0000102440207980 */ /* 0x000f68000c101b00 */
        /* <DEDUP_REMOVED lines=24> */
[----:B------:R0:W5:Y:S01]  /*1b6f0*/  LD.E.64 R2, desc[UR36][R42.64+0x70] ;  /* 0x000070242a027980 */ /* 0x000162000c101b00 */
[----:B------:R-:W-:Y:S01]  /*1b700*/  IMAD.MOV.U32 R68, RZ, RZ, 0x1 ;  /* 0x00000001ff447424 */ /* 0x000fe200078e00ff */
[----:B---3--:R-:W-:Y:S01]  /*1b710*/  FSETP.GEU.AND P2, PT, |R173|, 6.5827683646048100446e-37, PT ;  /* 0x03600000ad00780b */ /* 0x008fe20003f4e200 */
[----:B------:R-:W-:Y:S01]  /*1b720*/  BSSY.RECONVERGENT B1, `(.L_x_172) ;  /* 0x0000026000017945 */ /* 0x000fe20003800200 */
[----:B--2---:R-:W-:Y:S01]  /*1b730*/  DFMA R66, R40, R38, RZ ;  /* 0x000000262842722b */ /* 0x004fe200000000ff */
[----:B------:R-:W2:Y:S07]  /*1b740*/  MUFU.RCP64H R69, R41 ;  /* 0x0000002900457308 */ /* 0x000eae0000001800 */
[----:B----4-:R-:W-:-:S08]  /*1b750*/  DFMA R66, R36, R34, R66 ;  /* 0x000000222442722b */ /* 0x010fd00000000042 */
[----:B-----5:R-:W-:Y:S02]  /*1b760*/  DFMA R66, R32, R30, R66 ;  /* 0x0000001e2042722b */ /* 0x020fe40000000042 */
[----:B--2---:R-:W-:-:S06]  /*1b770*/  DFMA R70, -R40, R68, 1 ;  /* 0x3ff000002846742b */ /* 0x004fcc0000000144 */
[----:B------:R-:W-:Y:S02]  /*1b780*/  DFMA R66, R28, R26, R66 ;  /* 0x0000001a1c42722b */ /* 0x000fe40000000042 */
[----:B------:R-:W-:-:S06]  /*1b790*/  DFMA R70, R70, R70, R70 ;  /* 0x000000464646722b */ /* 0x000fcc0000000046 */
[----:B------:R-:W-:Y:S02]  /*1b7a0*/  DFMA R66, R24, R22, R66 ;  /* 0x000000161842722b */ /* 0x000fe40000000042 */
[----:B------:R-:W-:-:S06]  /*1b7b0*/  DFMA R70, R68, R70, R68 ;  /* 0x000000464446722b */ /* 0x000fcc0000000044 */
[----:B------:R-:W-:Y:S02]  /*1b7c0*/  DFMA R66, R62, R60, R66 ;  /* 0x0000003c3e42722b */ /* 0x000fe40000000042 */
[----:B0-----:R-:W-:-:S06]  /*1b7d0*/  DFMA R42, -R40, R70, 1 ;  /* 0x3ff00000282a742b */ /* 0x001fcc0000000146 */
[----:B------:R-:W-:Y:S02]  /*1b7e0*/  DFMA R66, R58, R56, R66 ;  /* 0x000000383a42722b */ /* 0x000fe40000000042 */
[----:B------:R-:W-:-:S06]  /*1b7f0*/  DFMA R42, R70, R42, R70 ;  /* 0x0000002a462a722b */ /* 0x000fcc0000000046 */
[----:B------:R-:W-:Y:S02]  /*1b800*/  DFMA R66, R54, R52, R66 ;  /* 0x000000343642722b */ /* 0x000fe40000000042 */
[----:B------:R-:W-:-:S06]  /*1b810*/  DMUL R64, R172, R42 ;  /* 0x0000002aac407228 */ /* 0x000fcc0000000000 */
[----:B------:R-:W-:Y:S02]  /*1b820*/  DFMA R66, R50, R48, R66 ;  /* 0x000000303242722b */ /* 0x000fe40000000042 */
[----:B------:R-:W-:-:S06]  /*1b830*/  DFMA R68, -R40, R64, R172 ;  /* 0x000000402844722b */ /* 0x000fcc00000001ac */
[----:B------:R-:W-:Y:S02]  /*1b840*/  DFMA R66, R46, R44, R66 ;  /* 0x0000002c2e42722b */ /* 0x000fe40000000042 */
[----:B------:R-:W-:-:S06]  /*1b850*/  DFMA R42, R42, R68, R64 ;  /* 0x000000442a2a722b */ /* 0x000fcc0000000040 */
[----:B------:R-:W-:-:S08]  /*1b860*/  DFMA R66, R20, R18, R66 ;  /* 0x000000121442722b */ /* 0x000fd00000000042 */
[----:B------:R-:W-:Y:S01]  /*1b870*/  DFMA R66, R16, R14, R66 ;  /* 0x0000000e1042722b */ /* 0x000fe20000000042 */
[----:B------:R-:W-:-:S07]  /*1b880*/  FFMA R0, RZ, R41, R43 ;  /* 0x00000029ff007223 */ /* 0x000fce000000002b */
[----:B------:R-:W-:Y:S01]  /*1b890*/  DFMA R66, R12, R10, R66 ;  /* 0x0000000a0c42722b */ /* 0x000fe20000000042 */
[----:B------:R-:W-:Y:S01]  /*1b8a0*/  FSETP.GT.AND P0, PT, |R0|, 1.469367938527859385e-39, PT ;  /* 0x001000000000780b */ /* 0x000fe20003f04200 */
[----:B------:R-:W-:-:S06]  /*1b8b0*/  DMUL R64, RZ, R40 ;  /* 0x00000028ff407228 */ /* 0x000fcc0000000000 */
[----:B------:R-:W-:Y:S02]  /*1b8c0*/  DFMA R66, R8, R6, R66 ;  /* 0x000000060842722b */ /* 0x000fe40000000042 */
[----:B------:R-:W-:-:S06]  /*1b8d0*/  DSETP.GEU.AND P1, PT, R172, R64, PT ;  /* 0x00000040ac00722a */ /* 0x000fcc0003f2e000 */
[----:B------:R-:W-:Y:S01]  /*1b8e0*/  DFMA R88, R4, R2, R66 ;  /* 0x000000020458722b */ /* 0x000fe20000000042 */
[----:B------:R-:W-:Y:S10]  /*1b8f0*/  @P0 BRA P2, `(.L_x_173) ;  /* 0x0000000000200947 */ /* 0x000ff40001000000 */
[----:B------:R-:W-:Y:S01]  /*1b900*/  IMAD.MOV.U32 R110, RZ, RZ, R172 ;  /* 0x000000ffff6e7224 */ /* 0x000fe200078e00ac */
[----:B------:R-:W-:Y:S01]  /*1b910*/  MOV R111, R173 ;  /* 0x000000ad006f7202 */ /* 0x000fe20000000f00 */
[----:B------:R-:W-:Y:S01]  /*1b920*/  IMAD.MOV.U32 R116, RZ, RZ, R40 ;  /* 0x000000ffff747224 */ /* 0x000fe200078e0028 */
[----:B------:R-:W-:Y:S01]  /*1b930*/  MOV R0, 0x1b960 ;  /* 0x0001b96000007802 */ /* 0x000fe20000000f00 */
[----:B------:R-:W-:-:S07]  /*1b940*/  IMAD.MOV.U32 R117, RZ, RZ, R41 ;  /* 0x000000ffff757224 */ /* 0x000fce00078e0029 */
[----:B-1----:R-:W-:Y:S05]  /*1b950*/  CALL.REL.NOINC `($__internal_1_$__cuda_sm20_div_rn_f64_full) ;  /* 0x0000013000787944 */ /* 0x002fea0003c00000 */
[----:B------:R-:W-:Y:S02]  /*1b960*/  IMAD.MOV.U32 R42, RZ, RZ, R120 ;  /* 0x000000ffff2a7224 */ /* 0x000fe400078e0078 */
[----:B------:R-:W-:-:S07]  /*1b970*/  IMAD.MOV.U32 R43, RZ, RZ, R121 ;  /* 0x000000ffff2b7224 */ /* 0x000fce00078e0079 */
.L_x_173:
[----:B------:R-:W-:Y:S05]  /*1b980*/  BSYNC.RECONVERGENT B1 ;  /* 0x0000000000017941 */ /* 0x000fea0003800200 */
.L_x_172:
[----:B------:R-:W2:Y:S01]  /*1b990*/  LDL.64 R176, [R1+0x620] ;  /* 0x0006200001b07983 */ /* 0x000ea20000100a00 */
[----:B------:R-:W0:Y:S01]  /*1b9a0*/  MUFU.RCP64H R65, R37 ;  /* 0x0000002500417308 */ /* 0x000e220000001800 */
[----:B------:R-:W-:Y:S01]  /*1b9b0*/  MOV R64, 0x1 ;  /* 0x0000000100407802 */ /* 0x000fe20000000f00 */
[----:B------:R-:W-:Y:S01]  /*1b9c0*/  BSSY.RECONVERGENT B1, `(.L_x_174) ;  /* 0x0000019000017945 */ /* 0x000fe20003800200 */
[----:B------:R-:W-:Y:S02]  /*1b9d0*/  FSEL R70, R42, RZ, !P1 ;  /* 0x000000ff2a467208 */ /* 0x000fe40004800000 */
[----:B------:R-:W-:-:S06]  /*1b9e0*/  FSEL R71, R43, RZ, !P1 ;  /* 0x000000ff2b477208 */ /* 0x000fcc0004800000 */
[C---:B------:R-:W-:Y:S02]  /*1b9f0*/  DMUL R42, R36.reuse, R70 ;  /* 0x00000046242a7228 */ /* 0x040fe40000000000 */
[----:B0-----:R-:W-:-:S08]  /*1ba00*/  DFMA R66, -R36, R64, 1 ;  /* 0x3ff000002442742b */ /* 0x001fd00000000140 */
[----:B------:R-:W-:-:S08]  /*1ba10*/  DFMA R66, R66, R66, R66 ;  /* 0x000000424242722b */ /* 0x000fd00000000042 */
[----:B------:R-:W-:-:S08]  /*1ba20*/  DFMA R66, R64, R66, R64 ;  /* 0x000000424042722b */ /* 0x000fd00000000040 */
[----:B------:R-:W-:-:S08]  /*1ba30*/  DFMA R64, -R36, R66, 1 ;  /* 0x3ff000002440742b */ /* 0x000fd00000000142 */
[----:B------:R-:W-:-:S08]  /*1ba40*/  DFMA R64, R66, R64, R66 ;  /* 0x000000404240722b */ /* 0x000fd00000000042 */
[C---:B--2---:R-:W-:Y:S01]  /*1ba50*/  DMUL R66, R176.reuse, R64 ;  /* 0x00000040b0427228 */ /* 0x044fe20000000000 */
[----:B------:R-:W-:Y:S01]  /*1ba60*/  FSETP.GEU.AND P2, PT, |R177|, 6.5827683646048100446e-37, PT ;  /* 0x03600000b100780b */ /* 0x000fe20003f4e200 */
[----:B------:R-:W-:-:S06]  /*1ba70*/  DSETP.GEU.AND P1, PT, R176, R42, PT ;  /* 0x0000002ab000722a */ /* 0x000fcc0003f2e000 */
[----:B------:R-:W-:-:S08]  /*1ba80*/  DFMA R68, -R36, R66, R176 ;  /* 0x000000422444722b */ /* 0x000fd000000001b0 */
[----:B------:R-:W-:-:S10]  /*1ba90*/  DFMA R64, R64, R68, R66 ;  /* 0x000000444040722b */ /* 0x000fd40000000042 */
[----:B------:R-:W-:-:S05]  /*1baa0*/  FFMA R0, RZ, R37, R65 ;  /* 0x00000025ff007223 */ /* 0x000fca0000000041 */
[----:B------:R-:W-:-:S13]  /*1bab0*/  FSETP.GT.AND P0, PT, |R0|, 1.469367938527859385e-39, PT ;  /* 0x001000000000780b */ /* 0x000fda0003f04200 */
[----:B------:R-:W-:Y:S05]  /*1bac0*/  @P0 BRA P2, `(.L_x_175) ;  /* 0x0000000000200947 */ /* 0x000fea0001000000 */
[----:B------:R-:W-:Y:S01]  /*1bad0*/  IMAD.MOV.U32 R110, RZ, RZ, R176 ;  /* 0x000000ffff6e7224 */ /* 0x000fe200078e00b0 */
[----:B------:R-:W-:Y:S01]  /*1bae0*/  MOV R0, 0x1bb30 ;  /* 0x0001bb3000007802 */ /* 0x000fe20000000f00 */
[----:B------:R-:W-:Y:S02]  /*1baf0*/  IMAD.MOV.U32 R111, RZ, RZ, R177 ;  /* 0x000000ffff6f7224 */ /* 0x000fe400078e00b1 */
[----:B------:R-:W-:Y:S02]  /*1bb00*/  IMAD.MOV.U32 R116, RZ, RZ, R36 ;  /* 0x000000ffff747224 */ /* 0x000fe400078e0024 */
[----:B------:R-:W-:-:S07]  /*1bb10*/  IMAD.MOV.U32 R117, RZ, RZ, R37 ;  /* 0x000000ffff757224 */ /* 0x000fce00078e0025 */
[----:B-1----:R-:W-:Y:S05]  /*1bb20*/  CALL.REL.NOINC `($__internal_1_$__cuda_sm20_div_rn_f64_full) ;  /* 0x0000013000047944 */ /* 0x002fea0003c00000 */
[----:B------:R-:W-:Y:S01]  /*1bb30*/  MOV R64, R120 ;  /* 0x0000007800407202 */ /* 0x000fe20000000f00 */
[----:B------:R-:W-:-:S07]  /*1bb40*/  IMAD.MOV.U32 R65, RZ, RZ, R121 ;  /* 0x000000ffff417224 */ /* 0x000fce00078e0079 */
.L_x_175:
[----:B------:R-:W-:Y:S05]  /*1bb50*/  BSYNC.RECONVERGENT B1 ;  /* 0x0000000000017941 */ /* 0x000fea0003800200 */
.L_x_174:
[----:B------:R-:W2:Y:S01]  /*1bb60*/  LDL.64 R170, [R1+0x628] ;  /* 0x0006280001aa7983 */ /* 0x000ea20000100a00 */
[----:B------:R-:W0:Y:S01]  /*1bb70*/  MUFU.RCP64H R43, R33 ;  /* 0x00000021002b7308 */ /* 0x000e220000001800 */
[----:B------:R-:W-:Y:S01]  /*1bb80*/  IMAD.MOV.U32 R42, RZ, RZ, 0x1 ;  /* 0x00000001ff2a7424 */ /* 0x000fe200078e00ff */
[----:B------:R-:W-:Y:S01]  /*1bb90*/  FSEL R70, R64, R70, !P1 ;  /* 0x0000004640467208 */ /* 0x000fe20004800000 */
[----:B------:R-:W-:Y:S01]  /*1bba0*/  BSSY.RECONVERGENT B1, `(.L_x_176) ;  /* 0x0000018000017945 */ /* 0x000fe20003800200 */
[----:B------:R-:W-:-:S06]  /*1bbb0*/  FSEL R71, R65, R71, !P1 ;  /* 0x0000004741477208 */ /* 0x000fcc0004800000 */
        /* <DEDUP_REMOVED lines=22> */
.L_x_177:
[----:B------:R-:W-:Y:S05]  /*1bd20*/  BSYNC.RECONVERGENT B1 ;  /* 0x0000000000017941 */ /* 0x000fea0003800200 */
.L_x_176:
        /* <DEDUP_REMOVED lines=20> */
[----:B------:R-:W-:Y:S01]  /*1be70*/  MOV R110, R166 ;  /* 0x000000a6006e7202 */ /* 0x000fe20000000f00 */
[----:B------:R-:W-:Y:S01]  /*1be80*/  IMAD.MOV.U32 R111, RZ, RZ, R167 ;  /* 0x000000ffff6f7224 */ /* 0x000fe200078e00a7 */
[----:B------:R-:W-:Y:S01]  /*1be90*/  MOV R0, 0x1bed0 ;  /* 0x0001bed000007802 */ /* 0x000fe20000000f00 */
[----:B------:R-:W-:Y:S02]  /*1bea0*/  IMAD.MOV.U32 R116, RZ, RZ, R28 ;  /* 0x000000ffff747224 */ /* 0x000fe400078e001c */
[----:B------:R-:W-:-:S07]  /*1beb0*/  IMAD.MOV.U32 R117, RZ, RZ, R29 ;  /* 0x000000ffff757224 */ /* 0x000fce00078e001d */
[----:B-1----:R-:W-:Y:S05]  /*1bec0*/  CALL.REL.NOINC `($__internal_1_$__cuda_sm20_div_rn_f64_full) ;  /* 0x0000012c001c7944 */ /* 0x002fea0003c00000 */
[----:B------:R-:W-:Y:S01]  /*1bed0*/  IMAD.MOV.U32 R64, RZ, RZ, R120 ;  /* 0x000000ffff407224 */ /* 0x000fe200078e0078 */
[----:B------:R-:W-:-:S07]  /*1bee0*/  MOV R65, R121 ;  /* 0x0000007900417202 */ /* 0x000fce0000000f00 */
.L_x_179:
[----:B------:R-:W-:Y:S05]  /*1bef0*/  BSYNC.RECONVERGENT B1 ;  /* 0x0000000000017941 */ /* 0x000fea0003800200 */
.L_x_178:
        /* <DEDUP_REMOVED lines=28> */
.L_x_181:
[----:B------:R-:W-:Y:S05]  /*1c0c0*/  BSYNC.RECONVERGENT B1 ;  /* 0x0000000000017941 */ /* 0x000fea0003800200 */
.L_x_180:
        /* <DEDUP_REMOVED lines=28> */
.L_x_183:
[----:B------:R-:W-:Y:S05]  /*1c290*/  BSYNC.RECONVERGENT B1 ;  /* 0x0000000000017941 */ /* 0x000fea0003800200 */
.L_x_182:
[----:B------:R-:W2:Y:S01]  /*1c2a0*/  LDL.64 R142, [R1+0x648] ;  /* 0x00064800018e7983 */ /* 0x000ea20000100a00 */
[----:B------:R-:W0:Y:S01]  /*1c2b0*/  MUFU.RCP64H R43, R59 ;  /* 0x0000003b002b7308 */ /* 0x000e220000001800 */
[----:B------:R-:W-:Y:S01]  /*1c2c0*/  MOV R42, 0x1 ;  /* 0x00000001002a7802 */ /* 0x000fe20000000f00 */
[----:B------:R-:W-:Y:S01]  /*1c2d0*/  BSSY.RECONVERGENT B1, `(.L_x_184) ;  /* 0x0000019000017945 */ /* 0x000fe20003800200 */
[----:B------:R-:W-:Y:S02]  /*1c2e0*/  FSEL R70, R64, R70, !P1 ;  /* 0x0000004640467208 */ /* 0x000fe40004800000 */
        /* <DEDUP_REMOVED lines=23> */
.L_x_185:
[----:B------:R-:W-:Y:S05]  /*1c460*/  BSYNC.RECONVERGENT B1 ;  /* 0x0000000000017941 */ /* 0x000fea0003800200 */
.L_x_184:
        /* <DEDUP_REMOVED lines=28> */
.L_x_187:
[----:B------:R-:W-:Y:S05]  /*1c630*/  BSYNC.RECONVERGENT B1 ;  /* 0x0000000000017941 */ /* 0x000fea0003800200 */
.L_x_186:
        /* <DEDUP_REMOVED lines=28> */
.L_x_189:
[----:B------:R-:W-:Y:S05]  /*1c800*/  BSYNC.RECONVERGENT B1 ;  /* 0x0000000000017941 */ /* 0x000fea0003800200 */
.L_x_188:
        /* <DEDUP_REMOVED lines=28> */
.L_x_191:
[----:B------:R-:W-:Y:S05]  /*1c9d0*/  BSYNC.RECONVERGENT B1 ;  /* 0x0000000000017941 */ /* 0x000fea0003800200 */
.L_x_190:
        /* <DEDUP_REMOVED lines=28> */
.L_x_193:
[----:B------:R-:W-:Y:S05]  /*1cba0*/  BSYNC.RECONVERGENT B1 ;  /* 0x0000000000017941 */ /* 0x000fea0003800200 */
.L_x_192:
        /* <DEDUP_REMOVED lines=28> */
.L_x_195:
[----:B------:R-:W-:Y:S05]  /*1cd70*/  BSYNC.RECONVERGENT B1 ;  /* 0x0000000000017941 */ /* 0x000fea0003800200 */
.L_x_194:
        /* <DEDUP_REMOVED lines=28> */
.L_x_197:
[----:B------:R-:W-:Y:S05]  /*1cf40*/  BSYNC.RECONVERGENT B1 ;  /* 0x0000000000017941 */ /* 0x000fea0003800200 */
.L_x_196:
        /* <DEDUP_REMOVED lines=28> */
.L_x_199:
[----:B------:R-:W-:Y:S05]  /*1d110*/  BSYNC.RECONVERGENT B1 ;  /* 0x0000000000017941 */ /* 0x000fea0003800200 */
.L_x_198:
        /* <DEDUP_REMOVED lines=28> */
.L_x_201:
[----:B------:R-:W-:Y:S05]  /*1d2e0*/  BSYNC.RECONVERGENT B1 ;  /* 0x0000000000017941 */ /* 0x000fea0003800200 */
.L_x_200:
        /* <DEDUP_REMOVED lines=28> */
.L_x_203:
[----:B------:R-:W-:Y:S05]  /*1d4b0*/  BSYNC.RECONVERGENT B1 ;  /* 0x0000000000017941 */ /* 0x000fea0003800200 */
.L_x_202:
        /* <DEDUP_REMOVED lines=26> */
[----:B------:R-:W-:Y:S01]  /*1d660*/  MOV R42, R120 ;  /* 0x00000078002a7202 */ /* 0x000fe20000000f00 */
[----:B------:R-:W-:-:S07]  /*1d670*/  IMAD.MOV.U32 R43, RZ, RZ, R121 ;  /* 0x000000ffff2b7224 */ /* 0x000fce00078e0079 */
.L_x_205:
[----:B------:R-:W-:Y:S05]  /*1d680*/  BSYNC.RECONVERGENT B1 ;  /* 0x0000000000017941 */ /* 0x000fea0003800200 */
.L_x_204:
        /* <DEDUP_REMOVED lines=26> */
[----:B------:R-:W-:Y:S01]  /*1d830*/  IMAD.MOV.U32 R64, RZ, RZ, R120 ;  /* 0x000000ffff407224 */ /* 0x000fe200078e0078 */
[----:B------:R-:W-:-:S07]  /*1d840*/  MOV R65, R121 ;  /* 0x0000007900417202 */ /* 0x000fce0000000f00 */
.L_x_207:
[----:B------:R-:W-:Y:S05]  /*1d850*/  BSYNC.RECONVERGENT B1 ;  /* 0x0000000000017941 */ /* 0x000fea0003800200 */
.L_x_206:
        /* <DEDUP_REMOVED lines=28> */
.L_x_209:
[----:B------:R-:W-:Y:S05]  /*1da20*/  BSYNC.RECONVERGENT B1 ;  /* 0x0000000000017941 */ /* 0x000fea0003800200 */
.L_x_208:
[----:B------:R-:W2:Y:S01]  /*1da30*/  LDL.64 R164, [R1+0x6b0] ;  /* 0x0006b00001a47983 */ /* 0x000ea20000100a00 */
[----:B------:R-:W0:Y:S01]  /*1da40*/  MUFU.RCP64H R65, R23 ;  /* 0x0000001700417308 */ /* 0x000e220000001800 */
[----:B------:R-:W-:Y:S01]  /*1da50*/  MOV R64, 0x1 ;  /* 0x0000000100407802 */ /* 0x000fe20000000f00 */
[----:B------:R-:W-:Y:S01]  /*1da60*/  BSSY.RECONVERGENT B1, `(.L_x_210) ;  /* 0x0000019000017945 */ /* 0x000fe20003800200 */
[----:B------:R-:W-:Y:S02]  /*1da70*/  FSEL R42, R42, R70, !P1 ;  /* 0x000000462a2a7208 */ /* 0x000fe40004800000 */
[----:B------:R-:W-:Y:S02]  /*1da80*/  FSEL R43, R43, R71, !P1 ;  /* 0x000000472b2b7208 */ /* 0x000fe40004800000 */
[----:B0-----:R-:W-:-:S08]  /*1da90*/  DFMA R66, -R22, R64, 1 ;  /* 0x3ff000001642742b */ /* 0x001fd00000000140 */
[----:B------:R-:W-:-:S08]  /*1daa0*/  DFMA R66, R66, R66, R66 ;  /* 0x000000424242722b */ /* 0x000fd00000000042 */
[----:B------:R-:W-:-:S08]  /*1dab0*/  DFMA R66, R64, R66, R64 ;  /* 0x000000424042722b */ /* 0x000fd00000000040 */
[----:B------:R-:W-:-:S08]  /*1dac0*/  DFMA R64, -R22, R66, 1 ;  /* 0x3ff000001640742b */ /* 0x000fd00000000142 */
[----:B------:R-:W-:-:S08]  /*1dad0*/  DFMA R64, R66, R64, R66 ;  /* 0x000000404240722b */ /* 0x000fd00000000042 */
[----:B--2---:R-:W-:Y:S01]  /*1dae0*/  DMUL R66, R164, R64 ;  /* 0x00000040a4427228 */ /* 0x004fe20000000000 */
[----:B------:R-:W-:-:S07]  /*1daf0*/  FSETP.GEU.AND P2, PT, |R165|, 6.5827683646048100446e-37, PT ;  /* 0x03600000a500780b */ /* 0x000fce0003f4e200 */
[----:B------:R-:W-:-:S08]  /*1db00*/  DFMA R68, -R22, R66, R164 ;  /* 0x000000421644722b */ /* 0x000fd000000001a4 */
[----:B------:R-:W-:Y:S02]  /*1db10*/  DFMA R64, R64, R68, R66 ;  /* 0x000000444040722b */ /* 0x000fe40000000042 */
[----:B------:R-:W-:-:S08]  /*1db20*/  DMUL R66, R22, R42 ;  /* 0x0000002a16427228 */ /* 0x000fd00000000000 */
[----:B------:R-:W-:Y:S01]  /*1db30*/  FFMA R0, RZ, R23, R65 ;  /* 0x00000017ff007223 */ /* 0x000fe20000000041 */
[----:B------:R-:W-:-:S04]  /*1db40*/  DSETP.GEU.AND P1, PT, R164, R66, PT ;  /* 0x00000042a400722a */ /* 0x000fc80003f2e000 */
        /* <DEDUP_REMOVED lines=10> */
.L_x_211:
[----:B------:R-:W-:Y:S05]  /*1dbf0*/  BSYNC.RECONVERGENT B1 ;  /* 0x0000000000017941 */ /* 0x000fea0003800200 */
.L_x_210:
        /* <DEDUP_REMOVED lines=28> */
.L_x_213:
[----:B------:R-:W-:Y:S05]  /*1ddc0*/  BSYNC.RECONVERGENT B1 ;  /* 0x0000000000017941 */ /* 0x000fea0003800200 */
.L_x_212:
        /* <DEDUP_REMOVED lines=28> */
.L_x_215:
[----:B------:R-:W-:Y:S05]  /*1df90*/  BSYNC.RECONVERGENT B1 ;  /* 0x0000000000017941 */ /* 0x000fea0003800200 */
.L_x_214:
        /* <DEDUP_REMOVED lines=28> */
.L_x_217:
[----:B------:R-:W-:Y:S05]  /*1e160*/  BSYNC.RECONVERGENT B1 ;  /* 0x0000000000017941 */ /* 0x000fea0003800200 */
.L_x_216:
        /* <DEDUP_REMOVED lines=28> */
.L_x_219:
[----:B------:R-:W-:Y:S05]  /*1e330*/  BSYNC.RECONVERGENT B1 ;  /* 0x0000000000017941 */ /* 0x000fea0003800200 */
.L_x_218:
        /* <DEDUP_REMOVED lines=28> */
.L_x_221:
[----:B------:R-:W-:Y:S05]  /*1e500*/  BSYNC.RECONVERGENT B1 ;  /* 0x0000000000017941 */ /* 0x000fea0003800200 */
.L_x_220:
        /* <DEDUP_REMOVED lines=28> */
.L_x_223:
[----:B------:R-:W-:Y:S05]  /*1e6d0*/  BSYNC.RECONVERGENT B1 ;  /* 0x0000000000017941 */ /* 0x000fea0003800200 */
.L_x_222:
        /* <DEDUP_REMOVED lines=28> */
.L_x_225:
[----:B------:R-:W-:Y:S05]  /*1e8a0*/  BSYNC.RECONVERGENT B1 ;  /* 0x0000000000017941 */ /* 0x000fea0003800200 */
.L_x_224:
        /* <DEDUP_REMOVED lines=28> */
.L_x_227:
[----:B------:R-:W-:Y:S05]  /*1ea70*/  BSYNC.RECONVERGENT B1 ;  /* 0x0000000000017941 */ /* 0x000fea0003800200 */
.L_x_226:
        /* <DEDUP_REMOVED lines=28> */
.L_x_229:
[----:B------:R-:W-:Y:S05]  /*1ec40*/  BSYNC.RECONVERGENT B1 ;  /* 0x0000000000017941 */ /* 0x000fea0003800200 */
.L_x_228:
        /* <DEDUP_REMOVED lines=28> */
.L_x_231:
[----:B------:R-:W-:Y:S05]  /*1ee10*/  BSYNC.RECONVERGENT B1 ;  /* 0x0000000000017941 */ /* 0x000fea0003800200 */
.L_x_230:
[----:B------:R-:W-:Y:S01]  /*1ee20*/  FSEL R121, R65, R43, !P1 ;  /* 0x0000002b41797208 */ /* 0x000fe20004800000 */
[----:B------:R-:W-:Y:S01]  /*1ee30*/  BSSY.RECONVERGENT B1, `(.L_x_232) ;  /* 0x0000010000017945 */ /* 0x000fe20003800200 */
[----:B------:R-:W-:Y:S02]  /*1ee40*/  FSEL R120, R64, R42, !P1 ;  /* 0x0000002a40787208 */ /* 0x000fe40004800000 */
[----:B------:R-:W0:Y:S01]  /*1ee50*/  MUFU.RCP64H R43, R121 ;  /* 0x00000079002b7308 */ /* 0x000e220000001800 */
[----:B------:R-:W-:-:S03]  /*1ee60*/  VIADD R42, R121, 0x300402 ;  /* 0x00300402792a7836 */ /* 0x000fc60000000000 */
[C---:B------:R-:W-:Y:S02]  /*1ee70*/  DSETP.GT.AND P1, PT, R120.reuse, -1, PT ;  /* 0xbff000007800742a */ /* 0x040fe40003f24000 */
[----:B------:R-:W-:Y:S01]  /*1ee80*/  FSETP.GEU.AND P0, PT, |R42|, 5.8789094863358348022e-39, PT ;  /* 0x004004022a00780b */ /* 0x000fe20003f0e200 */
[----:B0-----:R-:W-:-:S08]  /*1ee90*/  DFMA R64, -R120, R42, 1 ;  /* 0x3ff000007840742b */ /* 0x001fd0000000012a */
        /* <DEDUP_REMOVED lines=8> */
[----:B-1----:R-:W-:Y:S05]  /*1ef20*/  CALL.REL.NOINC `($__internal_0_$__cuda_sm20_dblrcp_rn_slowpath_v3) ;  /* 0x000000f800607944 */ /* 0x002fea0003c00000 */
.L_x_233:
[----:B------:R-:W-:Y:S05]  /*1ef30*/  BSYNC.RECONVERGENT B1 ;  /* 0x0000000000017941 */ /* 0x000fea0003800200 */
.L_x_232:
[----:B------:R-:W-:Y:S01]  /*1ef40*/  DADD R122, -RZ, -R122 ;  /* 0x00000000ff7a7229 */ /* 0x000fe2000000097a */
[----:B------:R-:W-:Y:S09]  /*1ef50*/  BSSY.RECONVERGENT B1, `(.L_x_234) ;  /* 0x0000044000017945 */ /* 0x000ff20003800200 */
[----:B------:R-:W-:-:S02]  /*1ef60*/  FSEL R42, R122, RZ, !P1 ;  /* 0x000000ff7a2a7208 */ /* 0x000fc40004800000 */
[----:B------:R-:W-:-:S06]  /*1ef70*/  FSEL R43, R123, 1.875, !P1 ;  /* 0x3ff000007b2b7808 */ /* 0x000fcc0004800000 */
[-C--:B------:R-:W-:Y:S02]  /*1ef80*/  DFMA R40, R172, R42.reuse, R40 ;  /* 0x0000002aac28722b */ /* 0x080fe40000000028 */
[-C--:B------:R-:W-:Y:S02]  /*1ef90*/  DFMA R38, R178, R42.reuse, R38 ;  /* 0x0000002ab226722b */ /* 0x080fe40000000026 */
[-C--:B------:R-:W-:Y:S02]  /*1efa0*/  DFMA R36, R176, R42.reuse, R36 ;  /* 0x0000002ab024722b */ /* 0x080fe40000000024 */
[-C--:B------:R-:W-:Y:S02]  /*1efb0*/  DFMA R34, R180, R42.reuse, R34 ;  /* 0x0000002ab422722b */ /* 0x080fe40000000022 */
[----:B------:R-:W-:Y:S02]  /*1efc0*/  DFMA R32, R170, R42, R32 ;  /* 0x0000002aaa20722b */ /* 0x000fe40000000020 */
[----:B------:R-:W-:-:S02]  /*1efd0*/  DFMA R38, R40, R38, RZ ;  /* 0x000000262826722b */ /* 0x000fc400000000ff */
[-C--:B------:R-:W-:Y:S02]  /*1efe0*/  DFMA R30, R174, R42.reuse, R30 ;  /* 0x0000002aae1e722b */ /* 0x080fe4000000001e */
[-C--:B------:R-:W-:Y:S02]  /*1eff0*/  DFMA R28, R166, R42.reuse, R28 ;  /* 0x0000002aa61c722b */ /* 0x080fe4000000001c */
[----:B------:R-:W-:Y:S02]  /*1f000*/  DFMA R26, R168, R42, R26 ;  /* 0x0000002aa81a722b */ /* 0x000fe4000000001a */
[----:B------:R-:W-:Y:S02]  /*1f010*/  DFMA R34, R36, R34, R38 ;  /* 0x000000222422722b */ /* 0x000fe40000000026 */
[-C--:B------:R-:W-:Y:S02]  /*1f020*/  DFMA R24, R158, R42.reuse, R24 ;  /* 0x0000002a9e18722b */ /* 0x080fe40000000018 */
[----:B------:R-:W-:-:S02]  /*1f030*/  DFMA R22, R164, R42, R22 ;  /* 0x0000002aa416722b */ /* 0x000fc40000000016 */
[----:B------:R-:W-:Y:S02]  /*1f040*/  DFMA R62, R154, R42, R62 ;  /* 0x0000002a9a3e722b */ /* 0x000fe4000000003e */
[----:B------:R-:W-:Y:S02]  /*1f050*/  DFMA R30, R32, R30, R34 ;  /* 0x0000001e201e722b */ /* 0x000fe40000000022 */
[-C--:B------:R-:W-:Y:S02]  /*1f060*/  DFMA R60, R156, R42.reuse, R60 ;  /* 0x0000002a9c3c722b */ /* 0x080fe4000000003c */
[-C--:B------:R-:W-:Y:S02]  /*1f070*/  DFMA R58, R142, R42.reuse, R58 ;  /* 0x0000002a8e3a722b */ /* 0x080fe4000000003a */
[----:B------:R-:W-:Y:S02]  /*1f080*/  DFMA R56, R152, R42, R56 ;  /* 0x0000002a9838722b */ /* 0x000fe40000000038 */
[----:B------:R-:W-:-:S02]  /*1f090*/  DFMA R26, R28, R26, R30 ;  /* 0x0000001a1c1a722b */ /* 0x000fc4000000001e */
[-C--:B------:R-:W-:Y:S02]  /*1f0a0*/  DFMA R54, R130, R42.reuse, R54 ;  /* 0x0000002a8236722b */ /* 0x080fe40000000036 */
[-C--:B------:R-:W-:Y:S02]  /*1f0b0*/  DFMA R52, R140, R42.reuse, R52 ;  /* 0x0000002a8c34722b */ /* 0x080fe40000000034 */
[----:B------:R-:W-:Y:S02]  /*1f0c0*/  DFMA R50, R112, R42, R50 ;  /* 0x0000002a7032722b */ /* 0x000fe40000000032 */
[----:B------:R-:W-:Y:S02]  /*1f0d0*/  DFMA R22, R24, R22, R26 ;  /* 0x000000161816722b */ /* 0x000fe4000000001a */
[-C--:B------:R-:W-:Y:S01]  /*1f0e0*/  DFMA R48, R114, R42.reuse, R48 ;  /* 0x0000002a7230722b */ /* 0x080fe20000000030 */
[----:B------:R-:W0:Y:S01]  /*1f0f0*/  MUFU.RCP64H R25, R89 ;  /* 0x0000005900197308 */ /* 0x000e220000001800 */
[-C--:B------:R-:W-:Y:S01]  /*1f100*/  DFMA R46, R104, R42.reuse, R46 ;  /* 0x0000002a682e722b */ /* 0x080fe2000000002e */
[----:B------:R-:W-:Y:S01]  /*1f110*/  IMAD.MOV.U32 R24, RZ, RZ, 0x1 ;  /* 0x00000001ff187424 */ /* 0x000fe200078e00ff */
[----:B------:R-:W-:-:S02]  /*1f120*/  DFMA R44, R106, R42, R44 ;  /* 0x0000002a6a2c722b */ /* 0x000fc4000000002c */
[----:B------:R-:W-:Y:S02]  /*1f130*/  DFMA R22, R62, R60, R22 ;  /* 0x0000003c3e16722b */ /* 0x000fe40000000016 */
[-C--:B------:R-:W-:Y:S02]  /*1f140*/  DFMA R20, R100, R42.reuse, R20 ;  /* 0x0000002a6414722b */ /* 0x080fe40000000014 */
[-C--:B------:R-:W-:Y:S02]  /*1f150*/  DFMA R18, R102, R42.reuse, R18 ;  /* 0x0000002a6612722b */ /* 0x080fe40000000012 */
[----:B------:R-:W-:Y:S02]  /*1f160*/  DFMA R16, R96, R42, R16 ;  /* 0x0000002a6010722b */ /* 0x000fe40000000010 */
[----:B------:R-:W-:Y:S02]  /*1f170*/  DFMA R22, R58, R56, R22 ;  /* 0x000000383a16722b */ /* 0x000fe40000000016 */
[----:B------:R-:W-:-:S02]  /*1f180*/  DFMA R14, R98, R42, R14 ;  /* 0x0000002a620e722b */ /* 0x000fc4000000000e */
[----:B0-----:R-:W-:Y:S02]  /*1f190*/  DFMA R26, -R88, R24, 1 ;  /* 0x3ff00000581a742b */ /* 0x001fe40000000118 */
[----:B------:R-:W-:Y:S02]  /*1f1a0*/  DFMA R12, R94, R42, R12 ;  /* 0x0000002a5e0c722b */ /* 0x000fe4000000000c */
        /* <DEDUP_REMOVED lines=9> */
[----:B------:R-:W-:-:S06]  /*1f240*/  DFMA R2, R80, R42, R2 ;  /* 0x0000002a5002722b */ /* 0x000fcc0000000002 */
[----:B------:R-:W-:-:S08]  /*1f250*/  DFMA R18, R20, R18, R22 ;  /* 0x000000121412722b */ /* 0x000fd00000000016 */
[----:B------:R-:W-:-:S08]  /*1f260*/  DFMA R14, R16, R14, R18 ;  /* 0x0000000e100e722b */ /* 0x000fd00000000012 */
[----:B------:R-:W-:Y:S02]  /*1f270*/  DFMA R10, R12, R10, R14 ;  /* 0x0000000a0c0a722b */ /* 0x000fe4000000000e */
[----:B------:R-:W-:-:S06]  /*1f280*/  DFMA R12, -R88, R26, 1 ;  /* 0x3ff00000580c742b */ /* 0x000fcc000000011a */
[----:B------:R-:W-:Y:S02]  /*1f290*/  DFMA R6, R8, R6, R10 ;  /* 0x000000060806722b */ /* 0x000fe4000000000a */
[----:B------:R-:W-:-:S06]  /*1f2a0*/  DFMA R12, R26, R12, R26 ;  /* 0x0000000c1a0c722b */ /* 0x000fcc000000001a */
[----:B------:R-:W-:-:S08]  /*1f2b0*/  DFMA R110, R4, R2, R6 ;  /* 0x00000002046e722b */ /* 0x000fd00000000006 */
[----:B------:R-:W-:Y:S02]  /*1f2c0*/  DMUL R2, R110, R12 ;  /* 0x0000000c6e027228 */ /* 0x000fe40000000000 */
[----:B------:R-:W-:-:S06]  /*1f2d0*/  FSETP.GEU.AND P1, PT, |R111|, 6.5827683646048100446e-37, PT ;  /* 0x036000006f00780b */ /* 0x000fcc0003f2e200 */
[----:B------:R-:W-:-:S08]  /*1f2e0*/  DFMA R4, -R88, R2, R110 ;  /* 0x000000025804722b */ /* 0x000fd0000000016e */
[----:B------:R-:W-:-:S10]  /*1f2f0*/  DFMA R2, R12, R4, R2 ;  /* 0x000000040c02722b */ /* 0x000fd40000000002 */
[----:B------:R-:W-:-:S05]  /*1f300*/  FFMA R0, RZ, R89, R3 ;  /* 0x00000059ff007223 */ /* 0x000fca0000000003 */
[----:B------:R-:W-:-:S13]  /*1f310*/  FSETP.GT.AND P0, PT, |R0|, 1.469367938527859385e-39, PT ;  /* 0x001000000000780b */ /* 0x000fda0003f04200 */
[----:B------:R-:W-:Y:S05]  /*1f320*/  @P0 BRA P1, `(.L_x_235) ;  /* 0x0000000000180947 */ /* 0x000fea0000800000 */
[----:B------:R-:W-:Y:S01]  /*1f330*/  MOV R116, R88 ;  /* 0x0000005800747202 */ /* 0x000fe20000000f00 */
[----:B------:R-:W-:Y:S01]  /*1f340*/  IMAD.MOV.U32 R117, RZ, RZ, R89 ;  /* 0x000000ffff757224 */ /* 0x000fe200078e0059 */
[----:B------:R-:W-:-:S07]  /*1f350*/  MOV R0, 0x1f370 ;  /* 0x0001f37000007802 */ /* 0x000fce0000000f00 */
[----:B-1----:R-:W-:Y:S05]  /*1f360*/  CALL.REL.NOINC `($__internal_1_$__cuda_sm20_div_rn_f64_full) ;  /* 0x000000f400f47944 */ /* 0x002fea0003c00000 */
[----:B------:R-:W-:Y:S02]  /*1f370*/  IMAD.MOV.U32 R2, RZ, RZ, R120 ;  /* 0x000000ffff027224 */ /* 0x000fe400078e0078 */
[----:B------:R-:W-:-:S07]  /*1f380*/  IMAD.MOV.U32 R3, RZ, RZ, R121 ;  /* 0x000000ffff037224 */ /* 0x000fce00078e0079 */
.L_x_235:
[----:B------:R-:W-:Y:S05]  /*1f390*/  BSYNC.RECONVERGENT B1 ;  /* 0x0000000000017941 */ /* 0x000fea0003800200 */
.L_x_234:
[----:B------:R-:W2:Y:S04]  /*1f3a0*/  LDL.64 R202, [R1+0x138] ;  /* 0x0001380001ca7983 */ /* 0x000ea80000100a00 */
[----:B------:R-:W3:Y:S04]  /*1f3b0*/  LDL.64 R194, [R1+0x140] ;  /* 0x0001400001c27983 */ /* 0x000ee80000100a00 */
[----:B------:R-:W4:Y:S04]  /*1f3c0*/  LDL.128 R52, [R1+0xe30] ;  /* 0x000e300001347983 */ /* 0x000f280000100c00 */
        /* <DEDUP_REMOVED lines=32> */
[----:B------:R-:W5:Y:S04]  /*1f5d0*/  LDL.128 R16, [R1+0xf10] ;  /* 0x000f100001107983 */ /* 0x000f680000100c00 */
[----:B------:R-:W5:Y:S04]  /*1f5e0*/  LDL.128 R108, [R1+0xf80] ;  /* 0x000f8000016c7983 */ /* 0x000f680000100c00 */
[----:B------:R-:W5:Y:S04]  /*1f5f0*/  LDL.64 R92, [R1+0xf90] ;  /* 0x000f9000015c7983 */ /* 0x000f680000100a00 */
[----:B------:R-:W5:Y:S04]  /*1f600*/  LDL.64 R10, [R1+0x13e0] ;  /* 0x0013e000010a7983 */ /* 0x000f680000100a00 */
[----:B------:R-:W5:Y:S04]  /*1f610*/  LDL.128 R4, [R1+0x13d0] ;  /* 0x0013d00001047983 */ /* 0x000f680000100c00 */
[----:B------:R-:W5:Y:S04]  /*1f620*/  LDL.128 R116, [R1+0x13c0] ;  /* 0x0013c00001747983 */ /* 0x000f680000100c00 */
[----:B------:R-:W5:Y:S04]  /*1f630*/  LDL.128 R144, [R1+0x13b0] ;  /* 0x0013b00001907983 */ /* 0x000f680000100c00 */
[----:B------:R-:W5:Y:S01]  /*1f640*/  LDL.128 R148, [R1+0x13a0] ;  /* 0x0013a00001947983 */ /* 0x000f620000100c00 */
[----:B------:R-:W-:Y:S01]  /*1f650*/  DMUL R192, R2, R2 ;  /* 0x0000000202c07228 */ /* 0x000fe20000000000 */
[----:B------:R-:W-:Y:S01]  /*1f660*/  UMOV UR4, 0x11111111 ;  /* 0x1111111100047882 */ /* 0x000fe20000000000 */
[----:B------:R-:W-:Y:S01]  /*1f670*/  UMOV UR5, 0x3fb11111 ;  /* 0x3fb1111100057882 */ /* 0x000fe20000000000 */
[----:B------:R-:W5:Y:S01]  /*1f680*/  LDL.64 R244, [R1+0x1278] ;  /* 0x0012780001f47983 */ /* 0x000f620000100a00 */
[----:B------:R-:W-:-:S03]  /*1f690*/  DMUL R88, R88, UR4 ;  /* 0x0000000458587c28 */ /* 0x000fc60008000000 */
[----:B------:R-:W5:Y:S01]  /*1f6a0*/  LDL R0, [R1+0x1458] ;  /* 0x0014580001007983 */ /* 0x000f620000100800 */
[----:B------:R-:W-:-:S08]  /*1f6b0*/  DMUL R192, R192, R2 ;  /* 0x00000002c0c07228 */ /* 0x000fd00000000000 */
[----:B------:R-:W-:-:S08]  /*1f6c0*/  DMUL R88, R192, R88 ;  /* 0x00000058c0587228 */ /* 0x000fd00000000000 */
[--C-:B------:R-:W-:Y:S02]  /*1f6d0*/  DFMA R172, -R172, R178, R88.reuse ;  /* 0x000000b2acac722b */ /* 0x100fe40000000158 */
[--C-:B------:R-:W-:Y:S02]  /*1f6e0*/  DFMA R2, -R176, R180, R88.reuse ;  /* 0x000000b4b002722b */ /* 0x100fe40000000158 */
[--C-:B------:R-:W-:Y:S02]  /*1f6f0*/  DFMA R170, -R170, R174, R88.reuse ;  /* 0x000000aeaaaa722b */ /* 0x100fe40000000158 */
[--C-:B------:R-:W-:Y:S02]  /*1f700*/  DFMA R166, -R166, R168, R88.reuse ;  /* 0x000000a8a6a6722b */ /* 0x100fe40000000158 */
[--C-:B------:R-:W-:Y:S02]  /*1f710*/  DFMA R174, -R158, R164, R88.reuse ;  /* 0x000000a49eae722b */ /* 0x100fe40000000158 */
[----:B------:R-:W-:-:S02]  /*1f720*/  DFMA R154, -R154, R156, R88 ;  /* 0x0000009c9a9a722b */ /* 0x000fc40000000158 */
        /* <DEDUP_REMOVED lines=8> */
[----:B------:R-:W-:Y:S02]  /*1f7b0*/  DFMA R80, -R82, R80, R88 ;  /* 0x000000505250722b */ /* 0x000fe40000000158 */
[----:B--2---:R-:W-:Y:S02]  /*1f7c0*/  DMUL R172, R202, R172 ;  /* 0x000000accaac7228 */ /* 0x004fe40000000000 */
[----:B---3--:R-:W-:Y:S01]  /*1f7d0*/  DMUL R2, R194, R2 ;  /* 0x00000002c2027228 */ /* 0x008fe20000000000 */
[----:B------:R-:W2:Y:S05]  /*1f7e0*/  LDL.128 R192, [R1+0x1390] ;  /* 0x0013900001c07983 */ /* 0x000eaa0000100c00 */
[----:B----4-:R-:W-:-:S02]  /*1f7f0*/  DFMA R242, R172, -R52, RZ ;  /* 0x80000034acf2722b */ /* 0x010fc400000000ff */
[----:B-----5:R-:W-:Y:S02]  /*1f800*/  DMUL R168, R198, R170 ;  /* 0x000000aac6a87228 */ /* 0x020fe40000000000 */
[----:B------:R-:W-:-:S04]  /*1f810*/  DFMA R240, R2, -R54, RZ ;  /* 0x8000003602f0722b */ /* 0x000fc800000000ff */
[----:B------:R-:W-:Y:S02]  /*1f820*/  DFMA R202, R242, -R46, RZ ;  /* 0x8000002ef2ca722b */ /* 0x000fe400000000ff */
[----:B------:R-:W-:Y:S02]  /*1f830*/  DMUL R170, R200, R166 ;  /* 0x000000a6c8aa7228 */ /* 0x000fe40000000000 */
[----:B------:R-:W-:Y:S02]  /*1f840*/  DFMA R238, R168, -R56, RZ ;  /* 0x80000038a8ee722b */ /* 0x000fe400000000ff */
[----:B------:R-:W-:-:S04]  /*1f850*/  DFMA R204, R240, -R48, RZ ;  /* 0x80000030f0cc722b */ /* 0x000fc800000000ff */
[----:B------:R-:W-:Y:S02]  /*1f860*/  DFMA R236, R170, -R58, RZ ;  /* 0x8000003aaaec722b */ /* 0x000fe400000000ff */
[----:B------:R-:W-:Y:S02]  /*1f870*/  DFMA R158, R202, -R12, RZ ;  /* 0x8000000cca9e722b */ /* 0x000fe400000000ff */
[----:B------:R-:W-:Y:S02]  /*1f880*/  DFMA R200, R238, -R50, RZ ;  /* 0x80000032eec8722b */ /* 0x000fe400000000ff */
[----:B------:R-:W-:-:S04]  /*1f890*/  DMUL R174, R206, R174 ;  /* 0x000000aeceae7228 */ /* 0x000fc80000000000 */
[----:B------:R-:W-:Y:S02]  /*1f8a0*/  DFMA R158, R204, -R14, R158 ;  /* 0x8000000ecc9e722b */ /* 0x000fe4000000009e */
[----:B------:R-:W-:Y:S02]  /*1f8b0*/  DMUL R8, R8, R154 ;  /* 0x0000009a08087228 */ /* 0x000fe40000000000 */
[----:B------:R-:W-:Y:S02]  /*1f8c0*/  DFMA R234, R174, -R64, RZ ;  /* 0x80000040aeea722b */ /* 0x000fe400000000ff */
[----:B------:R-:W-:-:S04]  /*1f8d0*/  DFMA R212, R236, -R40, RZ ;  /* 0x80000028ecd4722b */ /* 0x000fc800000000ff */
[----:B------:R-:W-:Y:S02]  /*1f8e0*/  DFMA R232, R8, -R66, RZ ;  /* 0x8000004208e8722b */ /* 0x000fe400000000ff */
[----:B------:R-:W-:Y:S02]  /*1f8f0*/  DFMA R158, R200, -R20, R158 ;  /* 0x80000014c89e722b */ /* 0x000fe4000000009e */
        /* <DEDUP_REMOVED lines=9> */
[----:B------:R-:W-:Y:S01]  /*1f990*/  DMUL R180, R124, R180 ;  /* 0x000000b47cb47228 */ /* 0x000fe20000000000 */
[----:B------:R-:W3:Y:S03]  /*1f9a0*/  LDL.128 R124, [R1+0x1380] ;  /* 0x00138000017c7983 */ /* 0x000ee60000100c00 */
[----:B------:R-:W-:-:S02]  /*1f9b0*/  DFMA R158, R216, -R122, R158 ;  /* 0x8000007ad89e722b */ /* 0x000fc4000000009e */
[----:B------:R-:W-:Y:S02]  /*1f9c0*/  DMUL R182, R182, R104 ;  /* 0x00000068b6b67228 */ /* 0x000fe40000000000 */
[----:B------:R-:W-:Y:S02]  /*1f9d0*/  DFMA R226, R180, -R72, RZ ;  /* 0x80000048b4e2722b */ /* 0x000fe400000000ff */
[----:B------:R-:W-:-:S04]  /*1f9e0*/  DFMA R220, R228, -R28, RZ ;  /* 0x8000001ce4dc722b */ /* 0x000fc800000000ff */
[----:B------:R-:W-:Y:S02]  /*1f9f0*/  DFMA R224, R182, -R74, RZ ;  /* 0x8000004ab6e0722b */ /* 0x000fe400000000ff */
[----:B------:R-:W-:Y:S02]  /*1fa00*/  DFMA R158, R218, -R132, R158 ;  /* 0x80000084da9e722b */ /* 0x000fe4000000009e */
[----:B------:R-:W-:Y:S02]  /*1fa10*/  DFMA R164, R226, -R30, RZ ;  /* 0x8000001ee2a4722b */ /* 0x000fe400000000ff */
[----:B------:R-:W-:Y:S01]  /*1fa20*/  DMUL R184, R184, R100 ;  /* 0x00000064b8b87228 */ /* 0x000fe20000000000 */
[----:B------:R-:W4:Y:S03]  /*1fa30*/  LDL.128 R100, [R1+0x1320] ;  /* 0x0013200001647983 */ /* 0x000f260000100c00 */
[----:B------:R-:W-:-:S02]  /*1fa40*/  DFMA R158, R220, -R134, R158 ;  /* 0x80000086dc9e722b */ /* 0x000fc4000000009e */
[----:B------:R-:W-:Y:S02]  /*1fa50*/  DMUL R186, R186, R96 ;  /* 0x00000060baba7228 */ /* 0x000fe40000000000 */
[----:B------:R-:W-:Y:S01]  /*1fa60*/  DFMA R222, R184, -R76, RZ ;  /* 0x8000004cb8de722b */ /* 0x000fe200000000ff */
[----:B------:R-:W5:Y:S01]  /*1fa70*/  LDL.128 R96, [R1+0x1330] ;  /* 0x0013300001607983 */ /* 0x000f620000100c00 */
        /* <DEDUP_REMOVED lines=9> */
[----:B------:R-:W4:Y:S01]  /*1fb10*/  LDL.128 R84, [R1+0x1360] ;  /* 0x0013600001547983 */ /* 0x000f220000100c00 */
[----:B------:R-:W-:-:S04]  /*1fb20*/  DFMA R128, R206, -R24, RZ ;  /* 0x80000018ce80722b */ /* 0x000fc800000000ff */
[----:B------:R-:W-:Y:S02]  /*1fb30*/  DFMA R210, R190, -R62, RZ ;  /* 0x8000003ebed2722b */ /* 0x000fe400000000ff */
[----:B------:R-:W-:Y:S02]  /*1fb40*/  DFMA R158, R140, -R136, R158 ;  /* 0x800000888c9e722b */ /* 0x000fe4000000009e */
[----:B------:R-:W-:Y:S02]  /*1fb50*/  DFMA R114, R208, -R26, RZ ;  /* 0x8000001ad072722b */ /* 0x000fe400000000ff */
[----:B------:R-:W-:-:S04]  /*1fb60*/  DMUL R196, R196, R80 ;  /* 0x00000050c4c47228 */ /* 0x000fc80000000000 */
[----:B------:R-:W-:Y:S02]  /*1fb70*/  DFMA R80, R128, -R138, R158 ;  /* 0x8000008a8050722b */ /* 0x000fe4000000009e */
[----:B------:R-:W-:Y:S01]  /*1fb80*/  DFMA R112, R210, -R16, RZ ;  /* 0x80000010d270722b */ /* 0x000fe200000000ff */
[----:B------:R-:W4:Y:S01]  /*1fb90*/  LDL.128 R156, [R1+0x12a0] ;  /* 0x0012a000019c7983 */ /* 0x000f220000100c00 */
[----:B------:R-:W-:-:S04]  /*1fba0*/  DFMA R198, R196, -R44, RZ ;  /* 0x8000002cc4c6722b */ /* 0x000fc800000000ff */
[----:B------:R-:W-:-:S04]  /*1fbb0*/  DFMA R80, R114, -R108, R80 ;  /* 0x8000006c7250722b */ /* 0x000fc80000000050 */
[----:B------:R-:W-:-:S04]  /*1fbc0*/  DFMA R104, R198, -R18, RZ ;  /* 0x80000012c668722b */ /* 0x000fc800000000ff */
[----:B------:R-:W-:-:S08]  /*1fbd0*/  DFMA R80, R112, -R110, R80 ;  /* 0x8000006e7050722b */ /* 0x000fd00000000050 */
[----:B------:R-:W-:Y:S02]  /*1fbe0*/  DFMA R94, R104, -R92, R80 ;  /* 0x8000005c685e722b */ /* 0x000fe40000000050 */
[----:B------:R-:W4:Y:S06]  /*1fbf0*/  LDL.128 R80, [R1+0x1370] ;  /* 0x0013700001507983 */ /* 0x000f2c0000100c00 */
[----:B------:R-:W-:-:S08]  /*1fc00*/  DMUL R10, R94, R10 ;  /* 0x0000000a5e0a7228 */ /* 0x000fd00000000000 */
[----:B------:R-:W-:Y:S02]  /*1fc10*/  DMUL R106, R92, R10 ;  /* 0x0000000a5c6a7228 */ /* 0x000fe40000000000 */
[----:B------:R-:W-:Y:S01]  /*1fc20*/  DMUL R110, R10, R110 ;  /* 0x0000006e0a6e7228 */ /* 0x000fe20000000000 */
[----:B------:R-:W4:Y:S01]  /*1fc30*/  LDL.128 R92, [R1+0x1340] ;  /* 0x00134000015c7983 */ /* 0x000f220000100c00 */
[-C--:B------:R-:W-:Y:S02]  /*1fc40*/  DMUL R130, R108, R10.reuse ;  /* 0x0000000a6c827228 */ /* 0x080fe40000000000 */
[----:B------:R-:W-:Y:S02]  /*1fc50*/  DMUL R142, R136, R10 ;  /* 0x0000000a888e7228 */ /* 0x000fe40000000000 */
[----:B------:R-:W-:Y:S02]  /*1fc60*/  DFMA R6, R104, R6, -R106 ;  /* 0x000000066806722b */ /* 0x000fe4000000086a */
[----:B------:R-:W-:Y:S01]  /*1fc70*/  DFMA R4, R112, R4, -R110 ;  /* 0x000000047004722b */ /* 0x000fe2000000086e */
[----:B------:R-:W4:Y:S01]  /*1fc80*/  LDL.128 R104, [R1+0x1310] ;  /* 0x0013100001687983 */ /* 0x000f220000100c00 */
[----:B------:R-:W-:-:S03]  /*1fc90*/  DFMA R118, R114, R118, -R130 ;  /* 0x000000767276722b */ /* 0x000fc60000000882 */
[----:B------:R-:W4:Y:S04]  /*1fca0*/  LDL.128 R108, [R1+0x1300] ;  /* 0x00130000016c7983 */ /* 0x000f280000100c00 */
[----:B------:R-:W4:Y:S01]  /*1fcb0*/  LDL.128 R112, [R1+0x12f0] ;  /* 0x0012f00001707983 */ /* 0x000f220000100c00 */
[----:B------:R-:W-:Y:S02]  /*1fcc0*/  DMUL R138, R10, R138 ;  /* 0x0000008a0a8a7228 */ /* 0x000fe40000000000 */
[----:B------:R-:W-:Y:S02]  /*1fcd0*/  DFMA R146, R140, R146, -R142 ;  /* 0x000000928c92722b */ /* 0x000fe4000000088e */
[----:B------:R-:W-:Y:S01]  /*1fce0*/  DMUL R162, R10, R162 ;  /* 0x000000a20aa27228 */ /* 0x000fe20000000000 */
[----:B------:R-:W4:Y:S01]  /*1fcf0*/  LDL.128 R140, [R1+0x12c0] ;  /* 0x0012c000018c7983 */ /* 0x000f220000100c00 */
[----:B------:R-:W-:-:S02]  /*1fd00*/  DMUL R160, R160, R10 ;  /* 0x0000000aa0a07228 */ /* 0x000fc40000000000 */
[----:B------:R-:W-:Y:S01]  /*1fd10*/  DFMA R116, R128, R116, -R138 ;  /* 0x000000748074722b */ /* 0x000fe2000000088a */
[----:B------:R-:W4:Y:S03]  /*1fd20*/  LDL.128 R128, [R1+0x12e0] ;  /* 0x0012e00001807983 */ /* 0x000f260000100c00 */
[----:B------:R-:W-:Y:S02]  /*1fd30*/  DFMA R144, R152, R144, -R162 ;  /* 0x000000909890722b */ /* 0x000fe400000008a2 */
[----:B------:R-:W-:Y:S01]  /*1fd40*/  DFMA R150, R164, R150, -R160 ;  /* 0x00000096a496722b */ /* 0x000fe200000008a0 */
[----:B------:R-:W4:Y:S04]  /*1fd50*/  LDL.128 R136, [R1+0x12d0] ;  /* 0x0012d00001887983 */ /* 0x000f280000100c00 */
[----:B------:R-:W4:Y:S04]  /*1fd60*/  LDL.128 R152, [R1+0x12b0] ;  /* 0x0012b00001987983 */ /* 0x000f280000100c00 */
[----:B------:R-:W4:Y:S04]  /*1fd70*/  LDL.128 R160, [R1+0x1290] ;  /* 0x0012900001a07983 */ /* 0x000f280000100c00 */
[----:B------:R-:W4:Y:S01]  /*1fd80*/  LDL.128 R164, [R1+0x1280] ;  /* 0x0012800001a47983 */ /* 0x000f220000100c00 */
[----:B------:R-:W-:-:S02]  /*1fd90*/  DMUL R134, R10, R134 ;  /* 0x000000860a867228 */ /* 0x000fc40000000000 */
[----:B------:R-:W-:Y:S02]  /*1fda0*/  DMUL R120, R120, R10 ;  /* 0x0000000a78787228 */ /* 0x000fe40000000000 */
[----:B------:R-:W-:Y:S02]  /*1fdb0*/  DMUL R22, R10, R22 ;  /* 0x000000160a167228 */ /* 0x000fe40000000000 */
[----:B------:R-:W-:Y:S02]  /*1fdc0*/  DMUL R20, R20, R10 ;  /* 0x0000000a14147228 */ /* 0x000fe40000000000 */
[----:B------:R-:W-:Y:S02]  /*1fdd0*/  DFMA R148, R220, R148, -R134 ;  /* 0x00000094dc94722b */ /* 0x000fe40000000886 */
        /* <DEDUP_REMOVED lines=11> */
[----:B------:R-:W-:Y:S01]  /*1fe90*/  DMUL R28, R28, R148 ;  /* 0x000000941c1c7228 */ /* 0x000fe20000000000 */
[----:B------:R-:W-:Y:S04]  /*1fea0*/  STL.64 [R1+0x348], R8 ;  /* 0x0003480801007387 */ /* 0x000fe80000100a00 */
[----:B------:R-:W-:Y:S01]  /*1feb0*/  STL.64 [R1+0x388], R190 ;  /* 0x000388be01007387 */ /* 0x000fe20000100a00 */
[----:B--2---:R-:W-:-:S02]  /*1fec0*/  DFMA R134, R218, R194, -R134 ;  /* 0x000000c2da86722b */ /* 0x004fc40000000886 */
[----:B------:R-:W-:-:S06]  /*1fed0*/  DFMA R132, R216, R192, -R132 ;  /* 0x000000c0d884722b */ /* 0x000fcc0000000884 */
[----:B------:R-:W-:Y:S02]  /*1fee0*/  DMUL R34, R134, R34 ;  /* 0x0000002286227228 */ /* 0x000fe40000000000 */
[----:B------:R-:W-:Y:S01]  /*1fef0*/  DMUL R32, R32, R132 ;  /* 0x0000008420207228 */ /* 0x000fe20000000000 */
[----:B------:R-:W-:Y:S04]  /*1ff00*/  STL.64 [R1+0x390], R196 ;  /* 0x000390c401007387 */ /* 0x000fe80000100a00 */
[----:B------:R-:W-:Y:S04]  /*1ff10*/  STL.64 [R1+0x380], R188 ;  /* 0x000380bc01007387 */ /* 0x000fe80000100a00 */
[----:B------:R-:W-:Y:S04]  /*1ff20*/  STL.64 [R1+0x378], R186 ;  /* 0x000378ba01007387 */ /* 0x000fe80000100a00 */
[----:B------:R-:W-:Y:S04]  /*1ff30*/  STL.64 [R1+0x370], R184 ;  /* 0x000370b801007387 */ /* 0x000fe80000100a00 */
[----:B------:R-:W-:Y:S04]  /*1ff40*/  STL.64 [R1+0x368], R182 ;  /* 0x000368b601007387 */ /* 0x000fe80000100a00 */
[----:B------:R-:W-:Y:S01]  /*1ff50*/  STL.64 [R1+0x360], R180 ;  /* 0x000360b401007387 */ /* 0x000fe20000100a00 */
[----:B---3--:R-:W-:-:S02]  /*1ff60*/  DFMA R126, R214, R126, -R120 ;  /* 0x0000007ed67e722b */ /* 0x008fc40000000878 */
[----:B------:R-:W-:-:S06]  /*1ff70*/  DFMA R124, R212, R124, -R22 ;  /* 0x0000007cd47c722b */ /* 0x000fcc0000000816 */
[----:B------:R-:W-:Y:S02]  /*1ff80*/  DMUL R42, R126, R42 ;  /* 0x0000002a7e2a7228 */ /* 0x000fe40000000000 */
[----:B------:R-:W-:Y:S02]  /*1ff90*/  DMUL R40, R40, R124 ;  /* 0x0000007c28287228 */ /* 0x000fe40000000000 */
[----:B-----5:R-:W-:Y:S02]  /*1ffa0*/  DFMA R98, R224, R98, -R36 ;  /* 0x00000062e062722b */ /* 0x020fe40000000824 */
[----:B------:R-:W-:Y:S02]  /*1ffb0*/  DFMA R96, R226, R96, -R30 ;  /* 0x00000060e260722b */ /* 0x000fe4000000081e */
[----:B----4-:R-:W-:Y:S02]  /*1ffc0*/  DFMA R102, R228, R102, -R28 ;  /* 0x00000066e466722b */ /* 0x010fe4000000081c */
[----:B------:R-:W-:-:S08]  /*1ffd0*/  DFMA R86, R202, R86, -R12 ;  /* 0x00000056ca56722b */ /* 0x000fd0000000080c */
[----:B------:R-:W-:Y:S02]  /*1ffe0*/  DMUL R46, R86, R46 ;  /* 0x0000002e562e7228 */ /* 0x000fe40000000000 */
[----:B------:R-:W-:Y:S02]  /*1fff0*/  DMUL R74, R98, R74 ;  /* 0x0000004a624a7228 */ /* 0x000fe40000000000 */
[----:B------:R-:W-:Y:S02]  /*20000*/  DFMA R84, R198, R84, -R18 ;  /* 0x00000054c654722b */ /* 0x000fe40000000812 */
[----:B------:R-:W-:Y:S02]  /*20010*/  DFMA R90, R210, R90, -R16 ;  /* 0x0000005ad25a722b */ /* 0x000fe40000000810 */
[----:B------:R-:W-:Y:S02]  /*20020*/  DFMA R88, R208, R88, -R26 ;  /* 0x00000058d058722b */ /* 0x000fe4000000081a */
[----:B------:R-:W-:-:S02]  /*20030*/  DFMA R100, R230, R100, -R34 ;  /* 0x00000064e664722b */ /* 0x000fc40000000822 */
[----:B------:R-:W-:Y:S02]  /*20040*/  DFMA R82, R200, R82, -R20 ;  /* 0x00000052c852722b */ /* 0x000fe40000000814 */
[----:B------:R-:W-:-:S06]  /*20050*/  DFMA R80, R204, R80, -R14 ;  /* 0x00000050cc50722b */ /* 0x000fcc000000080e */
[----:B------:R-:W-:Y:S02]  /*20060*/  DMUL R50, R82, R50 ;  /* 0x0000003252327228 */ /* 0x000fe40000000000 */
[----:B------:R-:W-:Y:S02]  /*20070*/  DMUL R48, R48, R80 ;  /* 0x0000005030307228 */ /* 0x000fe40000000000 */
        /* <DEDUP_REMOVED lines=8> */
[----:B------:R-:W-:Y:S02]  /*20100*/  DMUL R44, R44, R84 ;  /* 0x000000542c2c7228 */ /* 0x000fe40000000000 */
[----:B------:R-:W-:-:S02]  /*20110*/  DFMA R140, R182, R140, -R74 ;  /* 0x0000008cb68c722b */ /* 0x000fc4000000084a */
        /* <DEDUP_REMOVED lines=12> */
[----:B------:R-:W-:Y:S01]  /*201e0*/  DMUL R54, R114, R54 ;  /* 0x0000003672367228 */ /* 0x000fe20000000000 */
[----:B------:R-:W-:Y:S01]  /*201f0*/  MOV R22, R116 ;  /* 0x0000007400167202 */ /* 0x000fe20000000f00 */
[----:B------:R-:W-:Y:S01]  /*20200*/  IMAD.MOV.U32 R23, RZ, RZ, R117 ;  /* 0x000000ffff177224 */ /* 0x000fe200078e0075 */
[----:B------:R-:W-:Y:S01]  /*20210*/  MOV R18, R144 ;  /* 0x0000009000127202 */ /* 0x000fe20000000f00 */
[----:B------:R-:W-:Y:S01]  /*20220*/  IMAD.MOV.U32 R20, RZ, RZ, R146 ;  /* 0x000000ffff147224 */ /* 0x000fe200078e0092 */
[----:B------:R-:W-:Y:S01]  /*20230*/  MOV R14, R148 ;  /* 0x00000094000e7202 */ /* 0x000fe20000000f00 */
[----:B------:R-:W-:Y:S02]  /*20240*/  IMAD.MOV.U32 R21, RZ, RZ, R147 ;  /* 0x000000ffff157224 */ /* 0x000fe400078e0093 */
[----:B------:R-:W-:Y:S02]  /*20250*/  IMAD.MOV.U32 R19, RZ, RZ, R145 ;  /* 0x000000ffff137224 */ /* 0x000fe400078e0091 */
[----:B------:R-:W-:-:S02]  /*20260*/  IMAD.MOV.U32 R16, RZ, RZ, R150 ;  /* 0x000000ffff107224 */ /* 0x000fc400078e0096 */
[----:B------:R-:W-:Y:S02]  /*20270*/  IMAD.MOV.U32 R17, RZ, RZ, R151 ;  /* 0x000000ffff117224 */ /* 0x000fe400078e0097 */
[----:B------:R-:W-:Y:S02]  /*20280*/  IMAD.MOV.U32 R15, RZ, RZ, R149 ;  /* 0x000000ffff0f7224 */ /* 0x000fe400078e0095 */
[----:B------:R-:W-:Y:S02]  /*20290*/  IMAD.MOV.U32 R12, RZ, RZ, R134 ;  /* 0x000000ffff0c7224 */ /* 0x000fe400078e0086 */
[----:B------:R-:W-:Y:S01]  /*202a0*/  IMAD.MOV.U32 R13, RZ, RZ, R135 ;  /* 0x000000ffff0d7224 */ /* 0x000fe200078e0087 */
[----:B------:R-:W-:Y:S01]  /*202b0*/  DFMA R130, R196, R130, -R44 ;  /* 0x00000082c482722b */ /* 0x000fe2000000082c */
[----:B------:R0:W-:Y:S01]  /*202c0*/  STL.128 [R1+0x760], R20 ;  /* 0x0007601401007387 */ /* 0x0001e20000100c00 */
[----:B------:R-:W-:Y:S02]  /*202d0*/  DFMA R128, R190, R128, -R62 ;  /* 0x00000080be80722b */ /* 0x000fe4000000083e */
[----:B------:R-:W-:Y:S01]  /*202e0*/  DFMA R138, R188, R138, -R60 ;  /* 0x0000008abc8a722b */ /* 0x000fe2000000083c */
[----:B------:R2:W-:Y:S01]  /*202f0*/  STL.128 [R1+0x750], R16 ;  /* 0x0007501001007387 */ /* 0x0005e20000100c00 */
[----:B------:R-:W-:-:S02]  /*20300*/  DFMA R136, R186, R136, -R78 ;  /* 0x00000088ba88722b */ /* 0x000fc4000000084e */
[----:B------:R-:W-:Y:S01]  /*20310*/  DFMA R142, R184, R142, -R76 ;  /* 0x0000008eb88e722b */ /* 0x000fe2000000084c */
[----:B------:R3:W-:Y:S01]  /*20320*/  STL.128 [R1+0x740], R12 ;  /* 0x0007400c01007387 */ /* 0x0007e20000100c00 */
        /* <DEDUP_REMOVED lines=8> */
[----:B------:R-:W-:Y:S01]  /*203b0*/  DFMA R164, R2, R164, -R54 ;  /* 0x000000a402a4722b */ /* 0x000fe20000000836 */
[----:B------:R-:W-:Y:S01]  /*203c0*/  MOV R26, R4 ;  /* 0x00000004001a7202 */ /* 0x000fe20000000f00 */
[----:B------:R-:W-:Y:S01]  /*203d0*/  IMAD.MOV.U32 R27, RZ, RZ, R5 ;  /* 0x000000ffff1b7224 */ /* 0x000fe200078e0005 */
[----:B0-----:R-:W-:Y:S01]  /*203e0*/  MOV R22, R132 ;  /* 0x0000008400167202 */ /* 0x001fe20000000f00 */
[----:B------:R-:W-:Y:S01]  /*203f0*/  IMAD.MOV.U32 R24, RZ, RZ, R118 ;  /* 0x000000ffff187224 */ /* 0x000fe200078e0076 */
[----:B--2---:R-:W-:Y:S01]  /*20400*/  MOV R18, R124 ;  /* 0x0000007c00127202 */ /* 0x004fe20000000f00 */
[----:B------:R-:W-:Y:S01]  /*20410*/  IMAD.MOV.U32 R25, RZ, RZ, R119 ;  /* 0x000000ffff197224 */ /* 0x000fe200078e0077 */
[----:B---3--:R-:W-:Y:S01]  /*20420*/  MOV R14, R80 ;  /* 0x00000050000e7202 */ /* 0x008fe20000000f00 */
        /* <DEDUP_REMOVED lines=12> */
[----:B------:R-:W-:Y:S01]  /*204f0*/  IMAD.MOV.U32 R73, RZ, RZ, R7 ;  /* 0x000000ffff497224 */ /* 0x000fe200078e0007 */
[----:B------:R0:W-:Y:S04]  /*20500*/  STL.128 [R1+0x770], R24 ;  /* 0x0007701801007387 */ /* 0x0001e80000100c00 */
[----:B------:R0:W-:Y:S04]  /*20510*/  STL.64 [R1+0x358], R178 ;  /* 0x000358b201007387 */ /* 0x0001e80000100a00 */
[----:B------:R0:W-:Y:S04]  /*20520*/  STL.64 [R1+0x350], R176 ;  /* 0x000350b001007387 */ /* 0x0001e80000100a00 */
[----:B------:R0:W-:Y:S04]  /*20530*/  STL.128 [R1+0x730], R20 ;  /* 0x0007301401007387 */ /* 0x0001e80000100c00 */
[----:B------:R0:W-:Y:S04]  /*20540*/  STL.128 [R1+0x720], R16 ;  /* 0x0007201001007387 */ /* 0x0001e80000100c00 */
[----:B------:R0:W-:Y:S04]  /*20550*/  STL.128 [R1+0x710], R12 ;  /* 0x0007100c01007387 */ /* 0x0001e80000100c00 */
[----:B------:R0:W-:Y:S04]  /*20560*/  STL.128 [R1+0x870], R8 ;  /* 0x0008700801007387 */ /* 0x0001e80000100c00 */
[----:B------:R0:W-:Y:S04]  /*20570*/  STL.64 [R1+0x340], R174 ;  /* 0x000340ae01007387 */ /* 0x0001e80000100a00 */
[----:B------:R0:W-:Y:S04]  /*20580*/  STL.64 [R1+0x320], R172 ;  /* 0x000320ac01007387 */ /* 0x0001e80000100a00 */
[----:B------:R0:W-:Y:S04]  /*20590*/  STL.64 [R1+0x338], R170 ;  /* 0x000338aa01007387 */ /* 0x0001e80000100a00 */
[----:B------:R0:W-:Y:S04]  /*205a0*/  STL.64 [R1+0x330], R168 ;  /* 0x000330a801007387 */ /* 0x0001e80000100a00 */
[----:B------:R0:W-:Y:S04]  /*205b0*/  STL.64 [R1+0x328], R2 ;  /* 0x0003280201007387 */ /* 0x0001e80000100a00 */
[----:B------:R0:W-:Y:S04]  /*205c0*/  STL.128 [R1+0x780], R72 ;  /* 0x0007804801007387 */ /* 0x0001e80000100c00 */
[----:B------:R0:W-:Y:S04]  /*205d0*/  STL.64 [R1+0x2a8], RZ ;  /* 0x0002a8ff01007387 */ /* 0x0001e80000100a00 */
[----:B------:R0:W-:Y:S04]  /*205e0*/  STL.128 [R1+0x2b0], RZ ;  /* 0x0002b0ff01007387 */ /* 0x0001e80000100c00 */
[----:B------:R0:W-:Y:S04]  /*205f0*/  STL.128 [R1+0x2c0], RZ ;  /* 0x0002c0ff01007387 */ /* 0x0001e80000100c00 */
[----:B------:R0:W-:Y:S04]  /*20600*/  STL.128 [R1+0x2d0], RZ ;  /* 0x0002d0ff01007387 */ /* 0x0001e80000100c00 */
[----:B------:R0:W-:Y:S04]  /*20610*/  STL.128 [R1+0x2e0], RZ ;  /* 0x0002e0ff01007387 */ /* 0x0001e80000100c00 */
[----:B------:R0:W-:Y:S04]  /*20620*/  STL.128 [R1+0x2f0], RZ ;  /* 0x0002f0ff01007387 */ /* 0x0001e80000100c00 */
[----:B------:R0:W-:Y:S04]  /*20630*/  STL.128 [R1+0x300], RZ ;  /* 0x000300ff01007387 */ /* 0x0001e80000100c00 */
[----:B------:R0:W-:Y:S04]  /*20640*/  STL.128 [R1+0x310], RZ ;  /* 0x000310ff01007387 */ /* 0x0001e80000100c00 */
        /* <DEDUP_REMOVED lines=46> */
[----:B------:R0:W-:Y:S01]  /*20930*/  STL.64 [R1+0x1108], R74 ;  /* 0x0011084a01007387 */ /* 0x0001e20000100a00 */
[----:B------:R-:W-:Y:S01]  /*20940*/  ISETP.NE.AND P0, PT, R0, RZ, PT ;  /* 0x000000ff0000720c */ /* 0x000fe20003f05270 */
[----:B------:R-:W-:-:S12]  /*20950*/  BSSY.RECONVERGENT B7, `(.L_x_236) ;  /* 0x000011b000077945 */ /* 0x000fd80003800200 */
[----:B0-----:R-:W-:Y:S05]  /*20960*/  @!P0 BRA `(.L_x_237) ;  /* 0x0000001000648947 */ /* 0x001fea0003800000 */
[----:B------:R-:W2:Y:S04]  /*20970*/  LDL.64 R62, [R1+0xc50] ;  /* 0x000c5000013e7983 */ /* 0x000ea80000100a00 */
[----:B------:R-:W3:Y:S04]  /*20980*/  LDL.128 R204, [R1+0xb60] ;  /* 0x000b600001cc7983 */ /* 0x000ee80000100c00 */
[----:B------:R-:W4:Y:S04]  /*20990*/  LDL.64 R64, [R1+0xc60] ;  /* 0x000c600001407983 */ /* 0x000f280000100a00 */
[----:B------:R-:W4:Y:S04]  /*209a0*/  LDL.128 R168, [R1+0xb70] ;  /* 0x000b700001a87983 */ /* 0x000f280000100c00 */
[----:B------:R-:W4:Y:S04]  /*209b0*/  LDL.128 R172, [R1+0xb80] ;  /* 0x000b800001ac7983 */ /* 0x000f280000100c00 */
        /* <DEDUP_REMOVED lines=14> */
[----:B------:R-:W4:Y:S04]  /*20aa0*/  LDL.128 R16, [R1+0xbd0] ;  /* 0x000bd00001107983 */ /* 0x000f280000100c00 */
[----:B------:R-:W4:Y:S04]  /*20ab0*/  LDL.128 R24, [R1+0xbe0] ;  /* 0x000be00001187983 */ /* 0x000f280000100c00 */
[----:B------:R-:W4:Y:S04]  /*20ac0*/  LDL.128 R12, [R1+0xbf0] ;  /* 0x000bf000010c7983 */ /* 0x000f280000100c00 */
        /* <DEDUP_REMOVED lines=22> */
[----:B------:R-:W4:Y:S04]  /*20c30*/  LDL.128 R52, [R1+0xc20] ;  /* 0x000c200001347983 */ /* 0x000f280000100c00 */
[----:B------:R-:W4:Y:S04]  /*20c40*/  LDL.64 R198, [R1+0xd18] ;  /* 0x000d180001c67983 */ /* 0x000f280000100a00 */
[----:B------:R-:W4:Y:S01]  /*20c50*/  LDL.64 R208, [R1+0xd20] ;  /* 0x000d200001d07983 */ /* 0x000f220000100a00 */
[----:B------:R-:W-:Y:S01]  /*20c60*/  MOV R0, 0x0 ;  /* 0x0000000000007802 */ /* 0x000fe20000000f00 */
[----:B------:R-:W0:Y:S01]  /*20c70*/  LDCU.64 UR4, c[0x4][0x28] ;  /* 0x01000500ff0477ac */ /* 0x000e220008000a00 */
[----:B--2---:R-:W-:-:S02]  /*20c80*/  DMUL R72, R112, R62 ;  /* 0x0000003e70487228 */ /* 0x004fc40000000000 */
[----:B---3--:R-:W-:Y:S02]  /*20c90*/  DMUL R60, R112, R206 ;  /* 0x000000ce703c7228 */ /* 0x008fe40000000000 */
[----:B----4-:R-:W-:Y:S01]  /*20ca0*/  DMUL R212, R114, R64 ;  /* 0x0000004072d47228 */ /* 0x010fe20000000000 */
[----:B------:R-:W2:Y:S03]  /*20cb0*/  LDL.128 R64, [R1+0xd90] ;  /* 0x000d900001407983 */ /* 0x000ea60000100c00 */
[----:B------:R-:W-:Y:S02]  /*20cc0*/  DFMA R206, R74, R206, R72 ;  /* 0x000000ce4ace722b */ /* 0x000fe40000000048 */
[----:B------:R-:W-:Y:S02]  /*20cd0*/  DMUL R210, R114, R170 ;  /* 0x000000aa72d27228 */ /* 0x000fe40000000000 */
[----:B------:R-:W-:-:S02]  /*20ce0*/  DFMA R204, R74, R204, R60 ;  /* 0x000000cc4acc722b */ /* 0x000fc4000000003c */
[C---:B------:R-:W-:Y:S01]  /*20cf0*/  DMUL R214, R108.reuse, R174 ;  /* 0x000000ae6cd67228 */ /* 0x040fe20000000000 */
[----:B------:R-:W3:Y:S01]  /*20d00*/  LDL.128 R72, [R1+0xda0] ;  /* 0x000da00001487983 */ /* 0x000ee20000100c00 */
[----:B------:R-:W-:Y:S02]  /*20d10*/  DMUL R216, R108, R216 ;  /* 0x000000d86cd87228 */ /* 0x000fe40000000000 */
[C---:B------:R-:W-:Y:S01]  /*20d20*/  DFMA R210, R164.reuse, R168, R210 ;  /* 0x000000a8a4d2722b */ /* 0x040fe200000000d2 */
[----:B------:R-:W4:Y:S01]  /*20d30*/  LDL.128 R60, [R1+0xc30] ;  /* 0x000c3000013c7983 */ /* 0x000f220000100c00 */
[----:B------:R-:W-:Y:S02]  /*20d40*/  DFMA R212, R164, R170, R212 ;  /* 0x000000aaa4d4722b */ /* 0x000fe400000000d4 */
[C---:B------:R-:W-:Y:S01]  /*20d50*/  DFMA R214, R166.reuse, R172, R214 ;  /* 0x000000aca6d6722b */ /* 0x040fe200000000d6 */
[----:B------:R-:W4:Y:S01]  /*20d60*/  LDL.128 R168, [R1+0xc40] ;  /* 0x000c400001a87983 */ /* 0x000f220000100c00 */
[----:B------:R-:W-:-:S02]  /*20d70*/  DFMA R216, R166, R174, R216 ;  /* 0x000000aea6d8722b */ /* 0x000fc400000000d8 */
[C---:B------:R-:W-:Y:S01]  /*20d80*/  DMUL R218, R110.reuse, R78 ;  /* 0x0000004e6eda7228 */ /* 0x040fe20000000000 */
[----:B------:R-:W4:Y:S01]  /*20d90*/  LDL.128 R164, [R1+0xdb0] ;  /* 0x000db00001a47983 */ /* 0x000f220000100c00 */
[----:B------:R-:W-:Y:S02]  /*20da0*/  DMUL R226, R110, R226 ;  /* 0x000000e26ee27228 */ /* 0x000fe40000000000 */
[C---:B------:R-:W-:Y:S01]  /*20db0*/  DMUL R230, R104.reuse, R122 ;  /* 0x0000007a68e67228 */ /* 0x040fe20000000000 */
[----:B------:R-:W4:Y:S01]  /*20dc0*/  LDL.128 R172, [R1+0xe20] ;  /* 0x000e200001ac7983 */ /* 0x000f220000100c00 */
[----:B------:R-:W-:Y:S02]  /*20dd0*/  DMUL R232, R104, R220 ;  /* 0x000000dc68e87228 */ /* 0x000fe40000000000 */
[C---:B------:R-:W-:Y:S01]  /*20de0*/  DFMA R218, R160.reuse, R76, R218 ;  /* 0x0000004ca0da722b */ /* 0x040fe200000000da */
[----:B------:R-:W4:Y:S01]  /*20df0*/  LDL.64 R220, [R1+0xd28] ;  /* 0x000d280001dc7983 */ /* 0x000f220000100a00 */
[----:B------:R-:W-:-:S03]  /*20e00*/  DFMA R226, R160, R78, R226 ;  /* 0x0000004ea0e2722b */ /* 0x000fc600000000e2 */
[----:B------:R-:W4:Y:S01]  /*20e10*/  LDL.128 R76, [R1+0xdc0] ;  /* 0x000dc000014c7983 */ /* 0x000f220000100c00 */
[C---:B------:R-:W-:Y:S02]  /*20e20*/  DMUL R236, R106.reuse, R70 ;  /* 0x000000466aec7228 */ /* 0x040fe40000000000 */
[----:B------:R-:W-:Y:S02]  /*20e30*/  DMUL R228, R106, R228 ;  /* 0x000000e46ae47228 */ /* 0x000fe40000000000 */
[C---:B------:R-:W-:Y:S02]  /*20e40*/  DFMA R230, R162.reuse, R120, R230 ;  /* 0x00000078a2e6722b */ /* 0x040fe400000000e6 */
[----:B------:R-:W-:Y:S01]  /*20e50*/  DFMA R232, R162, R122, R232 ;  /* 0x0000007aa2e8722b */ /* 0x000fe200000000e8 */
[----:B------:R-:W4:Y:S01]  /*20e60*/  LDL.128 R120, [R1+0xdd0] ;  /* 0x000dd00001787983 */ /* 0x000f220000100c00 */
[C---:B------:R-:W-:Y:S02]  /*20e70*/  DFMA R236, R156.reuse, R68, R236 ;  /* 0x000000449cec722b */ /* 0x040fe400000000ec */
[----:B------:R-:W-:Y:S01]  /*20e80*/  DFMA R228, R156, R70, R228 ;  /* 0x000000469ce4722b */ /* 0x000fe200000000e4 */
[----:B------:R-:W4:Y:S01]  /*20e90*/  LDL.128 R160, [R1+0xe10] ;  /* 0x000e100001a07983 */ /* 0x000f220000100c00 */
[----:B------:R-:W-:-:S02]  /*20ea0*/  DMUL R156, R100, R22 ;  /* 0x00000016649c7228 */ /* 0x000fc40000000000 */
[----:B------:R-:W-:Y:S01]  /*20eb0*/  DMUL R244, R100, R224 ;  /* 0x000000e064f47228 */ /* 0x000fe20000000000 */
[----:B------:R-:W4:Y:S05]  /*20ec0*/  LDL.128 R68, [R1+0xde0] ;  /* 0x000de00001447983 */ /* 0x000f2a0000100c00 */
[C---:B------:R-:W-:Y:S02]  /*20ed0*/  DFMA R224, R158.reuse, R20, R156 ;  /* 0x000000149ee0722b */ /* 0x040fe4000000009c */
[----:B------:R-:W-:Y:S01]  /*20ee0*/  DFMA R244, R158, R22, R244 ;  /* 0x000000169ef4722b */ /* 0x000fe200000000f4 */
[----:B------:R-:W4:Y:S04]  /*20ef0*/  LDL.128 R20, [R1+0xdf0] ;  /* 0x000df00001147983 */ /* 0x000f280000100c00 */
[----:B------:R-:W4:Y:S01]  /*20f00*/  LDL.128 R156, [R1+0xe00] ;  /* 0x000e0000019c7983 */ /* 0x000f220000100c00 */
[----:B------:R-:W-:-:S02]  /*20f10*/  DMUL R242, R102, R242 ;  /* 0x000000f266f27228 */ /* 0x000fc40000000000 */
[----:B------:R-:W-:Y:S02]  /*20f20*/  DMUL R240, R96, R240 ;  /* 0x000000f060f07228 */ /* 0x000fe40000000000 */
[----:B------:R-:W-:Y:S02]  /*20f30*/  DMUL R238, R98, R238 ;  /* 0x000000ee62ee7228 */ /* 0x000fe40000000000 */
[----:B------:R-:W-:Y:S02]  /*20f40*/  DMUL R114, R114, R188 ;  /* 0x000000bc72727228 */ /* 0x000fe40000000000 */
[-C--:B------:R-:W-:Y:S02]  /*20f50*/  DMUL R112, R112, R176.reuse ;  /* 0x000000b070707228 */ /* 0x080fe40000000000 */
[----:B------:R-:W-:Y:S02]  /*20f60*/  DFMA R206, R86, R176, R206 ;  /* 0x000000b056ce722b */ /* 0x000fe400000000ce */
[----:B------:R-:W-:-:S02]  /*20f70*/  DMUL R176, R102, R18 ;  /* 0x0000001266b07228 */ /* 0x000fc40000000000 */
[----:B------:R-:W-:Y:S02]  /*20f80*/  DFMA R242, R152, R18, R242 ;  /* 0x0000001298f2722b */ /* 0x000fe400000000f2 */
[-C--:B------:R-:W-:Y:S02]  /*20f90*/  DMUL R18, R96, R26.reuse ;  /* 0x0000001a60127228 */ /* 0x080fe40000000000 */
[----:B------:R-:W-:Y:S02]  /*20fa0*/  DFMA R240, R154, R26, R240 ;  /* 0x0000001a9af0722b */ /* 0x000fe400000000f0 */
[-C--:B------:R-:W-:Y:S02]  /*20fb0*/  DMUL R26, R98, R14.reuse ;  /* 0x0000000e621a7228 */ /* 0x080fe40000000000 */
[----:B------:R-:W-:Y:S02]  /*20fc0*/  DFMA R238, R140, R14, R238 ;  /* 0x0000000e8cee722b */ /* 0x000fe400000000ee */
[----:B------:R-:W-:-:S02]  /*20fd0*/  DFMA R14, R80, R28, R114 ;  /* 0x0000001c500e722b */ /* 0x000fc40000000072 */
[----:B------:R-:W-:Y:S02]  /*20fe0*/  DFMA R24, R154, R24, R18 ;  /* 0x000000189a18722b */ /* 0x000fe40000000012 */
[----:B------:R-:W-:Y:S02]  /*20ff0*/  DMUL R18, R92, R34 ;  /* 0x000000225c127228 */ /* 0x000fe40000000000 */
[----:B------:R-:W-:Y:S02]  /*21000*/  DFMA R12, R140, R12, R26 ;  /* 0x0000000c8c0c722b */ /* 0x000fe4000000001a */
[----:B------:R-:W-:Y:S02]  /*21010*/  DMUL R26, R94, R8 ;  /* 0x000000085e1a7228 */ /* 0x000fe40000000000 */
[-C--:B------:R-:W-:Y:S02]  /*21020*/  DFMA R14, R10, R30.reuse, R14 ;  /* 0x0000001e0a0e722b */ /* 0x080fe4000000000e */
[----:B------:R-:W-:-:S02]  /*21030*/  DMUL R30, R80, R30 ;  /* 0x0000001e501e7228 */ /* 0x000fc40000000000 */
[----:B------:R-:W-:Y:S02]  /*21040*/  DFMA R32, R142, R32, R18 ;  /* 0x000000208e20722b */ /* 0x000fe40000000012 */
[----:B------:R-:W-:Y:S02]  /*21050*/  DMUL R194, R92, R194 ;  /* 0x000000c25cc27228 */ /* 0x000fe40000000000 */
[----:B------:R-:W-:Y:S02]  /*21060*/  DMUL R18, R94, R42 ;  /* 0x0000002a5e127228 */ /* 0x000fe40000000000 */
[----:B------:R-:W-:Y:S02]  /*21070*/  DMUL R108, R108, R180 ;  /* 0x000000b46c6c7228 */ /* 0x000fe40000000000 */
[----:B------:R-:W-:Y:S02]  /*21080*/  DFMA R36, R86, R36, R112 ;  /* 0x000000245624722b */ /* 0x000fe40000000070 */
[----:B------:R-:W-:-:S02]  /*21090*/  DFMA R26, R136, R42, R26 ;  /* 0x0000002a881a722b */ /* 0x000fc4000000001a */
[----:B------:R-:W-:Y:S02]  /*210a0*/  DMUL R110, R110, R190 ;  /* 0x000000be6e6e7228 */ /* 0x000fe40000000000 */
[----:B------:R-:W-:Y:S02]  /*210b0*/  DFMA R30, R86, R38, R30 ;  /* 0x00000026561e722b */ /* 0x000fe4000000001e */
[----:B------:R-:W-:Y:S02]  /*210c0*/  DFMA R194, R142, R34, R194 ;  /* 0x000000228ec2722b */ /* 0x000fe400000000c2 */
[----:B------:R-:W-:Y:S02]  /*210d0*/  DFMA R40, R136, R40, R18 ;  /* 0x000000288828722b */ /* 0x000fe40000000012 */
[----:B------:R-:W-:Y:S02]  /*210e0*/  DFMA R8, R10, R38, R36 ;  /* 0x000000260a08722b */ /* 0x000fe40000000024 */
[----:B------:R-:W-:-:S02]  /*210f0*/  DADD R34, RZ, -R14 ;  /* 0x00000000ff227229 */ /* 0x000fc4000000080e */
[----:B------:R-:W-:Y:S02]  /*21100*/  DFMA R18, R82, R44, R108 ;  /* 0x0000002c5212722b */ /* 0x000fe4000000006c */
[-C--:B------:R-:W-:Y:S02]  /*21110*/  DMUL R94, R94, R200.reuse ;  /* 0x000000c85e5e7228 */ /* 0x080fe40000000000 */
[----:B------:R-:W-:Y:S02]  /*21120*/  DFMA R200, R116, R200, R26 ;  /* 0x000000c874c8722b */ /* 0x000fe4000000001a */
[----:B------:R-:W-:Y:S02]  /*21130*/  DFMA R26, R124, R48, R110 ;  /* 0x000000307c1a722b */ /* 0x000fe4000000006e */
[----:B------:R-:W-:Y:S02]  /*21140*/  DFMA R30, R82, R46, R30 ;  /* 0x0000002e521e722b */ /* 0x000fe4000000001e */
[----:B------:R-:W-:-:S02]  /*21150*/  DADD R28, RZ, -R8 ;  /* 0x00000000ff1c7229 */ /* 0x000fc40000000808 */
[----:B------:R-:W-:Y:S02]  /*21160*/  DMUL R34, R34, R34 ;  /* 0x0000002222227228 */ /* 0x000fe40000000000 */
[----:B------:R-:W-:Y:S02]  /*21170*/  DFMA R18, R10, R46, R18 ;  /* 0x0000002e0a12722b */ /* 0x000fe40000000012 */
[----:B------:R-:W-:Y:S02]  /*21180*/  DMUL R104, R104, R182 ;  /* 0x000000b668687228 */ /* 0x000fe40000000000 */
[-C--:B------:R-:W-:Y:S02]  /*21190*/  DFMA R26, R10, R50.reuse, R26 ;  /* 0x000000320a1a722b */ /* 0x080fe4000000001a */
[----:B------:R-:W-:Y:S02]  /*211a0*/  DFMA R50, R124, R50, R30 ;  /* 0x000000327c32722b */ /* 0x000fe4000000001e */
[----:B------:R-:W-:-:S02]  /*211b0*/  DFMA R34, R28, R28, R34 ;  /* 0x0000001c1c22722b */ /* 0x000fc40000000022 */
[----:B------:R-:W-:Y:S02]  /*211c0*/  DADD R36, RZ, -R18 ;  /* 0x00000000ff247229 */ /* 0x000fe40000000812 */
[C---:B------:R-:W-:Y:S02]  /*211d0*/  DFMA R28, R126.reuse, R56, R104 ;  /* 0x000000387e1c722b */ /* 0x040fe40000000068 */
[----:B------:R-:W-:Y:S02]  /*211e0*/  DFMA R50, R126, R58, R50 ;  /* 0x0000003a7e32722b */ /* 0x000fe40000000032 */
[----:B------:R-:W-:Y:S02]  /*211f0*/  DADD R38, RZ, -R26 ;  /* 0x00000000ff267229 */ /* 0x000fe4000000081a */
[----:B------:R-:W-:Y:S02]  /*21200*/  DFMA R36, R36, R36, R34 ;  /* 0x000000242424722b */ /* 0x000fe40000000022 */
[----:B------:R-:W-:-:S02]  /*21210*/  DFMA R28, R10, R58, R28 ;  /* 0x0000003a0a1c722b */ /* 0x000fc4000000001c */
[----:B------:R-:W-:-:S04]  /*21220*/  DMUL R102, R102, R178 ;  /* 0x000000b266667228 */ /* 0x000fc80000000000 */
[----:B------:R-:W-:Y:S02]  /*21230*/  DFMA R36, R38, R38, R36 ;  /* 0x000000262624722b */ /* 0x000fe40000000024 */
[----:B------:R-:W-:Y:S02]  /*21240*/  DADD R38, RZ, -R28 ;  /* 0x00000000ff267229 */ /* 0x000fe4000000081c */
[----:B------:R-:W-:-:S06]  /*21250*/  DFMA R178, R148, R178, R242 ;  /* 0x000000b294b2722b */ /* 0x000fcc00000000f2 */
[----:B------:R-:W-:Y:S02]  /*21260*/  DFMA R42, R38, R38, R36 ;  /* 0x00000026262a722b */ /* 0x000fe40000000024 */
[----:B------:R-:W-:Y:S02]  /*21270*/  DMUL R222, R84, R222 ;  /* 0x000000de54de7228 */ /* 0x000fe40000000000 */
[----:B--2---:R-:W-:-:S08]  /*21280*/  DFMA R50, R132, R66, R50 ;  /* 0x000000428432722b */ /* 0x004fd00000000032 */
[----:B---3--:R-:W-:Y:S02]  /*21290*/  DFMA R50, R134, R74, R50 ;  /* 0x0000004a8632722b */ /* 0x008fe40000000032 */
[----:B----4-:R-:W-:-:S06]  /*212a0*/  DFMA R36, R148, R164, R102 ;  /* 0x000000a49424722b */ /* 0x010fcc0000000066 */
[----:B------:R-:W-:-:S08]  /*212b0*/  DFMA R148, R148, R166, R50 ;  /* 0x000000a69494722b */ /* 0x000fd00000000032 */
[----:B------:R-:W-:-:S08]  /*212c0*/  DFMA R148, R150, R78, R148 ;  /* 0x0000004e9694722b */ /* 0x000fd00000000094 */
[----:B------:R-:W-:-:S08]  /*212d0*/  DFMA R148, R144, R122, R148 ;  /* 0x0000007a9094722b */ /* 0x000fd00000000094 */
[----:B------:R-:W-:-:S08]  /*212e0*/  DFMA R148, R146, R70, R148 ;  /* 0x000000469294722b */ /* 0x000fd00000000094 */
[----:B------:R-:W-:-:S08]  /*212f0*/  DFMA R148, R116, R22, R148 ;  /* 0x000000167494722b */ /* 0x000fd00000000094 */
[----:B------:R-:W-:Y:S02]  /*21300*/  DFMA R148, R118, R158, R148 ;  /* 0x0000009e7694722b */ /* 0x000fe40000000094 */
[-C--:B------:R-:W-:Y:S02]  /*21310*/  DMUL R38, R84, R170.reuse ;  /* 0x000000aa54267228 */ /* 0x080fe40000000000 */
[----:B------:R-:W-:Y:S02]  /*21320*/  DFMA R222, R130, R170, R222 ;  /* 0x000000aa82de722b */ /* 0x000fe400000000de */
[----:B------:R-:W-:Y:S02]  /*21330*/  DMUL R84, R84, R234 ;  /* 0x000000ea54547228 */ /* 0x000fe40000000000 */
[----:B------:R-:W-:-:S04]  /*21340*/  DFMA R148, R4, R162, R148 ;  /* 0x000000a20494722b */ /* 0x000fc80000000094 */
[C---:B------:R-:W-:Y:S02]  /*21350*/  DFMA R234, R6.reuse, R234, R222 ;  /* 0x000000ea06ea722b */ /* 0x040fe400000000de */
[C---:B------:R-:W-:Y:S02]  /*21360*/  DFMA R172, R6.reuse, R172, R84 ;  /* 0x000000ac06ac722b */ /* 0x040fe40000000054 */
[----:B------:R-:W-:Y:S01]  /*21370*/  DFMA R148, R6, R174, R148 ;  /* 0x000000ae0694722b */ /* 0x000fe20000000094 */
[----:B------:R2:W5:Y:S01]  /*21380*/  LDL R6, [R1+0x1560] ;  /* 0x0015600001067983 */ /* 0x0005620000100800 */
[----:B------:R-:W-:Y:S02]  /*21390*/  DMUL R106, R106, R192 ;  /* 0x000000c06a6a7228 */ /* 0x000fe40000000000 */
[----:B------:R-:W-:Y:S02]  /*213a0*/  DMUL R34, R90, R62 ;  /* 0x0000003e5a227228 */ /* 0x000fe40000000000 */
[----:B------:R-:W-:-:S04]  /*213b0*/  DMUL R100, R100, R186 ;  /* 0x000000ba64647228 */ /* 0x000fc80000000000 */
[----:B------:R-:W-:Y:S02]  /*213c0*/  DFMA R30, R132, R64, R106 ;  /* 0x00000040841e722b */ /* 0x000fe4000000006a */
[----:B------:R-:W-:Y:S02]  /*213d0*/  DFMA R60, R128, R60, R34 ;  /* 0x0000003c803c722b */ /* 0x000fe40000000022 */
[----:B------:R-:W-:-:S04]  /*213e0*/  DFMA R34, R134, R72, R100 ;  /* 0x000000488622722b */ /* 0x000fc80000000064 */
[----:B------:R-:W-:Y:S02]  /*213f0*/  DFMA R30, R10, R66, R30 ;  /* 0x000000420a1e722b */ /* 0x000fe4000000001e */
[----:B------:R-:W-:Y:S02]  /*21400*/  DMUL R96, R96, R196 ;  /* 0x000000c460607228 */ /* 0x000fe40000000000 */
[----:B------:R-:W-:-:S04]  /*21410*/  DFMA R34, R10, R74, R34 ;  /* 0x0000004a0a22722b */ /* 0x000fc80000000022 */
[----:B------:R-:W-:Y:S02]  /*21420*/  DADD R44, RZ, -R30 ;  /* 0x00000000ff2c7229 */ /* 0x000fe4000000081e */
[----:B------:R-:W-:Y:S02]  /*21430*/  DFMA R168, R130, R168, R38 ;  /* 0x000000a882a8722b */ /* 0x000fe40000000026 */
[----:B------:R-:W-:-:S04]  /*21440*/  DFMA R36, R10, R166, R36 ;  /* 0x000000a60a24722b */ /* 0x000fc80000000024 */
[----:B------:R-:W-:Y:S02]  /*21450*/  DFMA R42, R44, R44, R42 ;  /* 0x0000002c2c2a722b */ /* 0x000fe4000000002a */
[----:B------:R-:W-:Y:S02]  /*21460*/  DADD R44, RZ, -R34 ;  /* 0x00000000ff2c7229 */ /* 0x000fe40000000822 */
[----:B------:R-:W-:Y:S02]  /*21470*/  DFMA R38, R150, R76, R96 ;  /* 0x0000004c9626722b */ /* 0x000fe40000000060 */
[----:B------:R-:W-:-:S04]  /*21480*/  DMUL R98, R98, R202 ;  /* 0x000000ca62627228 */ /* 0x000fc80000000000 */
[----:B------:R-:W-:Y:S02]  /*21490*/  DFMA R42, R44, R44, R42 ;  /* 0x0000002c2c2a722b */ /* 0x000fe4000000002a */
[----:B------:R-:W-:Y:S02]  /*214a0*/  DADD R44, RZ, -R36 ;  /* 0x00000000ff2c7229 */ /* 0x000fe40000000824 */
[----:B------:R-:W-:Y:S02]  /*214b0*/  DFMA R38, R10, R78, R38 ;  /* 0x0000004e0a26722b */ /* 0x000fe40000000026 */
[----:B------:R-:W-:Y:S02]  /*214c0*/  DFMA R120, R144, R120, R98 ;  /* 0x000000789078722b */ /* 0x000fe40000000062 */
[----:B------:R-:W-:Y:S02]  /*214d0*/  DMUL R92, R92, R2 ;  /* 0x000000025c5c7228 */ /* 0x000fe40000000000 */
[----:B------:R-:W-:-:S02]  /*214e0*/  DFMA R42, R44, R44, R42 ;  /* 0x0000002c2c2a722b */ /* 0x000fc4000000002a */
[----:B------:R-:W-:Y:S02]  /*214f0*/  DMUL R184, R88, R184 ;  /* 0x000000b858b87228 */ /* 0x000fe40000000000 */
[----:B------:R-:W-:Y:S02]  /*21500*/  DADD R44, RZ, -R38 ;  /* 0x00000000ff2c7229 */ /* 0x000fe40000000826 */
[----:B------:R-:W-:Y:S02]  /*21510*/  DFMA R120, R10, R122, R120 ;  /* 0x0000007a0a78722b */ /* 0x000fe40000000078 */
[----:B------:R-:W-:Y:S02]  /*21520*/  DFMA R68, R146, R68, R92 ;  /* 0x000000449244722b */ /* 0x000fe4000000005c */
[----:B------:R-:W-:Y:S02]  /*21530*/  DFMA R184, R138, R54, R184 ;  /* 0x000000368ab8722b */ /* 0x000fe400000000b8 */
[----:B------:R-:W-:-:S02]  /*21540*/  DFMA R42, R44, R44, R42 ;  /* 0x0000002c2c2a722b */ /* 0x000fc4000000002a */
[C---:B------:R-:W-:Y:S02]  /*21550*/  DMUL R54, R88.reuse, R54 ;  /* 0x0000003658367228 */ /* 0x040fe40000000000 */
[----:B------:R-:W-:Y:S02]  /*21560*/  DADD R44, RZ, -R120 ;  /* 0x00000000ff2c7229 */ /* 0x000fe40000000878 */
[----:B------:R-:W-:Y:S02]  /*21570*/  DMUL R88, R88, R198 ;  /* 0x000000c658587228 */ /* 0x000fe40000000000 */
[----:B------:R-:W-:Y:S02]  /*21580*/  DFMA R68, R10, R70, R68 ;  /* 0x000000460a44722b */ /* 0x000fe40000000044 */
[----:B------:R-:W-:Y:S02]  /*21590*/  DFMA R20, R116, R20, R94 ;  /* 0x000000147414722b */ /* 0x000fe4000000005e */
[----:B------:R-:W-:-:S02]  /*215a0*/  DMUL R208, R90, R208 ;  /* 0x000000d05ad07228 */ /* 0x000fc40000000000 */
[----:B------:R-:W-:Y:S02]  /*215b0*/  DFMA R42, R44, R44, R42 ;  /* 0x0000002c2c2a722b */ /* 0x000fe4000000002a */
[----:B------:R-:W-:Y:S02]  /*215c0*/  DFMA R16, R152, R16, R176 ;  /* 0x000000109810722b */ /* 0x000fe400000000b0 */
[----:B------:R-:W-:Y:S02]  /*215d0*/  DMUL R90, R90, R220 ;  /* 0x000000dc5a5a7228 */ /* 0x000fe40000000000 */
[----:B------:R-:W-:Y:S02]  /*215e0*/  DADD R44, RZ, -R68 ;  /* 0x00000000ff2c7229 */ /* 0x000fe40000000844 */
[----:B------:R-:W-:Y:S02]  /*215f0*/  DFMA R20, R10, R22, R20 ;  /* 0x000000160a14722b */ /* 0x000fe40000000014 */
[----:B------:R-:W-:Y:S01]  /*21600*/  DFMA R156, R118, R156, R88 ;  /* 0x0000009c769c722b */ /* 0x000fe20000000058 */
[----:B------:R3:W-:Y:S01]  /*21610*/  STL.64 [R1+0x11b8], R16 ;  /* 0x0011b81001007387 */ /* 0x0007e20000100a00 */
[----:B------:R-:W-:-:S02]  /*21620*/  DFMA R160, R4, R160, R90 ;  /* 0x000000a004a0722b */ /* 0x000fc4000000005a */
[----:B------:R-:W-:-:S04]  /*21630*/  DFMA R42, R44, R44, R42 ;  /* 0x0000002c2c2a722b */ /* 0x000fc8000000002a */
[----:B------:R-:W-:Y:S02]  /*21640*/  DFMA R156, R10, R158, R156 ;  /* 0x0000009e0a9c722b */ /* 0x000fe4000000009c */
[----:B---3--:R-:W-:Y:S01]  /*21650*/  DADD R16, RZ, -R20 ;  /* 0x00000000ff107229 */ /* 0x008fe20000000814 */
[----:B------:R3:W-:Y:S01]  /*21660*/  STL.64 [R1+0x11c8], R12 ;  /* 0x0011c80c01007387 */ /* 0x0007e20000100a00 */
[----:B------:R-:W-:Y:S02]  /*21670*/  DFMA R2, R146, R2, R194 ;  /* 0x000000029202722b */ /* 0x000fe400000000c2 */
[----:B------:R-:W-:-:S04]  /*21680*/  DFMA R160, R10, R162, R160 ;  /* 0x000000a20aa0722b */ /* 0x000fc800000000a0 */
[----:B------:R-:W-:Y:S02]  /*21690*/  DFMA R42, R16, R16, R42 ;  /* 0x00000010102a722b */ /* 0x000fe4000000002a */
[----:B---3--:R-:W-:Y:S01]  /*216a0*/  DADD R12, RZ, -R156 ;  /* 0x00000000ff0c7229 */ /* 0x008fe2000000089c */
[----:B------:R3:W-:Y:S01]  /*216b0*/  STL.64 [R1+0x1248], R2 ;  /* 0x0012480201007387 */ /* 0x0007e20000100a00 */
[----:B------:R-:W-:-:S06]  /*216c0*/  DFMA R172, R10, R174, R172 ;  /* 0x000000ae0aac722b */ /* 0x000fcc00000000ac */
[----:B------:R-:W-:Y:S02]  /*216d0*/  DFMA R42, R12, R12, R42 ;  /* 0x0000000c0c2a722b */ /* 0x000fe4000000002a */
[----:B---3--:R-:W-:Y:S02]  /*216e0*/  DADD R2, RZ, -R160 ;  /* 0x00000000ff027229 */ /* 0x008fe400000008a0 */
[----:B------:R-:W-:-:S06]  /*216f0*/  DFMA R208, R128, R62, R208 ;  /* 0x0000003e80d0722b */ /* 0x000fcc00000000d0 */
[----:B------:R-:W-:Y:S02]  /*21700*/  DFMA R42, R2, R2, R42 ;  /* 0x00000002022a722b */ /* 0x000fe4000000002a */
[----:B------:R-:W-:Y:S02]  /*21710*/  DADD R2, RZ, -R172 ;  /* 0x00000000ff027229 */ /* 0x000fe400000008ac */
        /* <DEDUP_REMOVED lines=12> */
[----:B------:R2:W-:Y:S01]  /*217e0*/  STL.64 [R1+0x1180], R204 ;  /* 0x001180cc01007387 */ /* 0x0005e20000100a00 */
[----:B------:R2:W3:Y:S03]  /*217f0*/  LDC.64 R2, c[0x4][R0] ;  /* 0x0100000000027b82 */ /* 0x0004e60000000a00 */
        /* <DEDUP_REMOVED lines=42> */
[----:B------:R2:W-:Y:S01]  /*21aa0*/  STL.64 [R1], R42 ;  /* 0x0000002a01007387 */ /* 0x0005e20000100a00 */
[----:B0-----:R-:W-:Y:S01]  /*21ab0*/  MOV R4, UR4 ;  /* 0x0000000400047c02 */ /* 0x001fe20008000f00 */
[----:B------:R-:W-:-:S02]  /*21ac0*/  IMAD.U32 R5, RZ, RZ, UR5 ;  /* 0x00000005ff057e24 */ /* 0x000fc4000f8e00ff */
[----:B---3--:R-:W-:-:S07]  /*21ad0*/  IMAD.MOV.U32 R7, RZ, RZ, R252 ;  /* 0x000000ffff077224 */ /* 0x008fce00078e00fc */
[----:B--2---:R-:W-:-:S07]  /*21ae0*/  LEPC R20, `(.L_x_237) ;  /* 0x000000001014794e */ /* 0x004fce0000000000 */
[----:B-1---5:R-:W-:Y:S05]  /*21af0*/  CALL.ABS.NOINC R2 ;  /* 0x0000000002007343 */ /* 0x022fea0003c00000 */
.L_x_237:
[----:B------:R-:W-:Y:S05]  /*21b00*/  BSYNC.RECONVERGENT B7 ;  /* 0x0000000000077941 */ /* 0x000fea0003800200 */
.L_x_236:
[----:B------:R-:W2:Y:S01]  /*21b10*/  LDL R250, [R1+0x1434] ;  /* 0x0014340001fa7983 */ /* 0x000ea20000100800 */
[----:B------:R-:W-:Y:S01]  /*21b20*/  BSSY.RECONVERGENT B7, `(.L_x_238) ;  /* 0x0000483000077945 */ /* 0x000fe20003800200 */
[----:B--2---:R-:W-:-:S13]  /*21b30*/  ISETP.GE.AND P0, PT, R250, 0x1, PT ;  /* 0x00000001fa00780c */ /* 0x004fda0003f06270 */
[----:B------:R-:W-:Y:S05]  /*21b40*/  @!P0 BRA `(.L_x_239) ;  /* 0x0000004800008947 */ /* 0x000fea0003800000 */
        /* <DEDUP_REMOVED lines=23> */
[----:B------:R-:W-:-:S07]  /*21cc0*/  IMAD.MOV.U32 R246, RZ, RZ, RZ ;  /* 0x000000fffff67224 */ /* 0x000fce00078e00ff */
.L_x_247:
        /* <DEDUP_REMOVED lines=366> */
[----:B--2---:R-:W-:-:S04]  /*233b0*/  DFMA R2, R184, R184, R6 ;  /* 0x000000b8b802722b */ /* 0x004fc80000000006 */
[----:B------:R-:W-:Y:S07]  /*233c0*/  @!P0 BRA `(.L_x_241) ;  /* 0x0000000000588947 */ /* 0x000fee0003800000 */
[----:B------:R-:W2:Y:S01]  /*233d0*/  LDL R247, [R1+0x1560] ;  /* 0x0015600001f77983 */ /* 0x000ea20000100800 */
[----:B------:R-:W-:Y:S02]  /*233e0*/  ISETP.NE.AND P0, PT, R246, RZ, PT ;  /* 0x000000fff600720c */ /* 0x000fe40003f05270 */
[----:B--2---:R-:W-:-:S04]  /*233f0*/  IADD3 R6, P1, PT, R247, 0x8, RZ ;  /* 0x00000008f7067810 */ /* 0x004fc80007f3e0ff */
[----:B------:R-:W-:-:S07]  /*23400*/  IADD3.X R7, PT, PT, RZ, R252, RZ, P1, !PT ;  /* 0x000000fcff077210 */ /* 0x000fce0000ffe4ff */
[----:B------:R-:W-:Y:S05]  /*23410*/  @P0 BRA `(.L_x_242) ;  /* 0x0000000000240947 */ /* 0x000fea0003800000 */
[----:B------:R-:W-:Y:S01]  /*23420*/  MOV R0, 0x0 ;  /* 0x0000000000007802 */ /* 0x000fe20000000f00 */
[----:B------:R2:W-:Y:S01]  /*23430*/  STL.64 [R1+0x8], R2 ;  /* 0x0000080201007387 */ /* 0x0005e20000100a00 */
[----:B------:R-:W3:Y:S02]  /*23440*/  LDCU.64 UR4, c[0x4][0x8] ;  /* 0x01000100ff0477ac */ /* 0x000ee40008000a00 */
[----:B------:R2:W4:Y:S01]  /*23450*/  LDC.64 R8, c[0x4][R0] ;  /* 0x0100000000087b82 */ /* 0x0005220000000a00 */
[----:B---3--:R-:W-:Y:S02]  /*23460*/  IMAD.U32 R4, RZ, RZ, UR4 ;  /* 0x00000004ff047e24 */ /* 0x008fe4000f8e00ff */
[----:B--2---:R-:W-:-:S07]  /*23470*/  IMAD.U32 R5, RZ, RZ, UR5 ;  /* 0x00000005ff057e24 */ /* 0x004fce000f8e00ff */
[----:B------:R-:W-:-:S07]  /*23480*/  LEPC R20, `(.L_x_243) ;  /* 0x000000001014794e */ /* 0x000fce0000000000 */
[----:B01--4-:R-:W-:Y:S05]  /*23490*/  CALL.ABS.NOINC R8 ;  /* 0x0000000008007343 */ /* 0x013fea0003c00000 */
.L_x_243:
[----:B------:R-:W-:Y:S05]  /*234a0*/  BRA `(.L_x_241) ;  /* 0x0000000000207947 */ /* 0x000fea0003800000 */
.L_x_242:
[----:B------:R-:W-:Y:S01]  /*234b0*/  MOV R0, 0x0 ;  /* 0x0000000000007802 */ /* 0x000fe20000000f00 */
[----:B------:R2:W-:Y:S01]  /*234c0*/  STL.64 [R1+0x8], R2 ;  /* 0x0000080201007387 */ /* 0x0005e20000100a00 */
[----:B------:R-:W3:Y:S02]  /*234d0*/  LDCU.64 UR4, c[0x4][0x10] ;  /* 0x01000200ff0477ac */ /* 0x000ee40008000a00 */
[----:B------:R2:W4:Y:S01]  /*234e0*/  LDC.64 R8, c[0x4][R0] ;  /* 0x0100000000087b82 */ /* 0x0005220000000a00 */
[----:B---3--:R-:W-:Y:S01]  /*234f0*/  IMAD.U32 R4, RZ, RZ, UR4 ;  /* 0x00000004ff047e24 */ /* 0x008fe2000f8e00ff */
[----:B--2---:R-:W-:-:S07]  /*23500*/  MOV R5, UR5 ;  /* 0x0000000500057c02 */ /* 0x004fce0008000f00 */
[----:B------:R-:W-:-:S07]  /*23510*/  LEPC R20, `(.L_x_241) ;  /* 0x000000001014794e */ /* 0x000fce0000000000 */
[----:B01--4-:R-:W-:Y:S05]  /*23520*/  CALL.ABS.NOINC R8 ;  /* 0x0000000008007343 */ /* 0x013fea0003c00000 */
.L_x_241:
[----:B------:R-:W-:Y:S05]  /*23530*/  BSYNC.RECONVERGENT B8 ;  /* 0x0000000000087941 */ /* 0x000fea0003800200 */
.L_x_240:
        /* <DEDUP_REMOVED lines=177> */
[----:B------:R-:W-:-:S02]  /*24050*/  IMAD.MOV.U32 R73, RZ, RZ, R19 ;  /* 0x000000ffff497224 */ /* 0x000fc400078e0013 */
[----:B------:R-:W-:Y:S02]  /*24060*/  IMAD.MOV.U32 R80, RZ, RZ, R10 ;  /* 0x000000ffff507224 */ /* 0x000fe400078e000a */
[----:B------:R-:W-:Y:S02]  /*24070*/  IMAD.MOV.U32 R81, RZ, RZ, R11 ;  /* 0x000000ffff517224 */ /* 0x000fe400078e000b */
[----:B------:R-:W-:Y:S02]  /*24080*/  IMAD.MOV.U32 R82, RZ, RZ, R12 ;  /* 0x000000ffff527224 */ /* 0x000fe400078e000c */
[----:B------:R-:W-:Y:S02]  /*24090*/  IMAD.MOV.U32 R86, RZ, RZ, R204 ;  /* 0x000000ffff567224 */ /* 0x000fe400078e00cc */
[----:B------:R-:W-:Y:S01]  /*240a0*/  IMAD.MOV.U32 R87, RZ, RZ, R205 ;  /* 0x000000ffff577224 */ /* 0x000fe200078e00cd */
[----:B------:R-:W-:Y:S04]  /*240b0*/  STL.128 [R1+0x1220], R80 ;  /* 0x0012205001007387 */ /* 0x000fe80000100c00 */
[----:B------:R-:W-:Y:S04]  /*240c0*/  STL.64 [R1+0x1270], R34 ;  /* 0x0012702201007387 */ /* 0x000fe80000100a00 */
        /* <DEDUP_REMOVED lines=8> */
[----:B------:R-:W-:Y:S01]  /*24150*/  MOV R71, R25 ;  /* 0x0000001900477202 */ /* 0x000fe20000000f00 */
        /* <DEDUP_REMOVED lines=21> */
[----:B------:R-:W-:Y:S01]  /*242b0*/  DFMA R134, R134, R198, -R92 ;  /* 0x000000c68686722b */ /* 0x000fe2000000085c */
[----:B------:R2:W-:Y:S01]  /*242c0*/  STL.128 [R1+0x1260], R64 ;  /* 0x0012604001007387 */ /* 0x0005e20000100c00 */
[----:B------:R-:W-:-:S02]  /*242d0*/  DFMA R130, R130, R202, -R108 ;  /* 0x000000ca8282722b */ /* 0x000fc4000000086c */
[----:B------:R-:W-:Y:S01]  /*242e0*/  DFMA R128, R128, R200, -R114 ;  /* 0x000000c88080722b */ /* 0x000fe20000000872 */
[----:B------:R3:W-:Y:S01]  /*242f0*/  STL.128 [R1+0x1250], R68 ;  /* 0x0012504401007387 */ /* 0x0007e20000100c00 */
[----:B-----5:R-:W-:Y:S02]  /*24300*/  DFMA R150, R150, R182, -R84 ;  /* 0x000000b69696722b */ /* 0x020fe40000000854 */
[----:B------:R-:W-:Y:S02]  /*24310*/  DFMA R148, R148, R180, -R98 ;  /* 0x000000b49494722b */ /* 0x000fe40000000862 */
[----:B------:R-:W-:Y:S02]  /*24320*/  DFMA R146, R146, R186, -R96 ;  /* 0x000000ba9292722b */ /* 0x000fe40000000860 */
[----:B------:R-:W-:Y:S02]  /*24330*/  DFMA R144, R144, R184, -R102 ;  /* 0x000000b89090722b */ /* 0x000fe40000000866 */
[----:B------:R-:W-:-:S02]  /*24340*/  DFMA R142, R142, R190, -R100 ;  /* 0x000000be8e8e722b */ /* 0x000fc40000000864 */
[----:B------:R-:W-:Y:S02]  /*24350*/  DFMA R140, R140, R188, -R106 ;  /* 0x000000bc8c8c722b */ /* 0x000fe4000000086a */
[----:B------:R-:W-:Y:S02]  /*24360*/  DFMA R138, R138, R194, -R104 ;  /* 0x000000c28a8a722b */ /* 0x000fe40000000868 */
[----:B------:R-:W-:Y:S01]  /*24370*/  DFMA R136, R136, R192, -R94 ;  /* 0x000000c08888722b */ /* 0x000fe2000000085e */
[----:B------:R-:W-:Y:S01]  /*24380*/  IMAD.MOV.U32 R74, RZ, RZ, R20 ;  /* 0x000000ffff4a7224 */ /* 0x000fe200078e0014 */
[----:B------:R-:W-:Y:S01]  /*24390*/  MOV R75, R21 ;  /* 0x00000015004b7202 */ /* 0x000fe20000000f00 */
[----:B------:R-:W-:Y:S01]  /*243a0*/  IMAD.MOV.U32 R77, RZ, RZ, R15 ;  /* 0x000000ffff4d7224 */ /* 0x000fe200078e000f */
[----:B------:R-:W-:Y:S01]  /*243b0*/  MOV R79, R17 ;  /* 0x00000011004f7202 */ /* 0x000fe20000000f00 */
        /* <DEDUP_REMOVED lines=57> */
[----:B------:R-:W3:Y:S04]  /*24750*/  LDL.128 R240, [R1+0xb60] ;  /* 0x000b600001f07983 */ /* 0x000ee80000100c00 */
[----:B--2---:R-:W2:Y:S04]  /*24760*/  LDL.64 R66, [R1+0xc50] ;  /* 0x000c500001427983 */ /* 0x004ea80000100a00 */
        /* <DEDUP_REMOVED lines=34> */
[----:B---3--:R-:W-:-:S02]  /*24990*/  DMUL R64, R176, R242 ;  /* 0x000000f2b0407228 */ /* 0x008fc40000000000 */
[----:B--2---:R-:W-:Y:S02]  /*249a0*/  DMUL R66, R176, R66 ;  /* 0x00000042b0427228 */ /* 0x004fe40000000000 */
        /* <DEDUP_REMOVED lines=239> */
[----:B------:R-:W-:Y:S02]  /*258a0*/  IMAD.U32 R5, RZ, RZ, UR5 ;  /* 0x00000005ff057e24 */ /* 0x000fe4000f8e00ff */
[----:B----4-:R-:W-:Y:S01]  /*258b0*/  IMAD.MOV.U32 R6, RZ, RZ, R247 ;  /* 0x000000ffff067224 */ /* 0x010fe200078e00f7 */
[----:B--23--:R-:W-:-:S07]  /*258c0*/  MOV R7, R252 ;  /* 0x000000fc00077202 */ /* 0x00cfce0000000f00 */
[----:B------:R-:W-:-:S07]  /*258d0*/  LEPC R20, `(.L_x_246) ;  /* 0x000000001014794e */ /* 0x000fce0000000000 */
[----:B-1----:R-:W-:Y:S05]  /*258e0*/  CALL.ABS.NOINC R2 ;  /* 0x0000000002007343 */ /* 0x002fea0003c00000 */
.L_x_246:
        /* <DEDUP_REMOVED lines=23> */
.L_x_245:
[----:B------:R-:W-:Y:S05]  /*25a60*/  BSYNC.RECONVERGENT B8 ;  /* 0x0000000000087941 */ /* 0x000fea0003800200 */
.L_x_244:
[----:B------:R-:W4:Y:S04]  /*25a70*/  LDL.64 R154, [R1+0x710] ;  /* 0x00071000019a7983 */ /* 0x000f280000100a00 */
[----:B------:R-:W3:Y:S04]  /*25a80*/  LDL.64 R98, [R1+0x718] ;  /* 0x0007180001627983 */ /* 0x000ee80000100a00 */
[----:B--2---:R-:W2:Y:S04]  /*25a90*/  LDL.64 R68, [R1+0x720] ;  /* 0x0007200001447983 */ /* 0x004ea80000100a00 */
        /* <DEDUP_REMOVED lines=45> */
[----:B----45:R-:W-:-:S02]  /*25d70*/  DADD R204, R154, -R204 ;  /* 0x000000009acc7229 */ /* 0x030fc400000008cc */
[----:B---3--:R-:W-:-:S05]  /*25d80*/  DADD R206, -R206, R98 ;  /* 0x00000000cece7229 */ /* 0x008fca0000000162 */
        /* <DEDUP_REMOVED lines=92> */
.L_x_239:
[----:B------:R-:W-:Y:S05]  /*26350*/  BSYNC.RECONVERGENT B7 ;  /* 0x0000000000077941 */ /* 0x000fea0003800200 */
.L_x_238:
[----:B------:R-:W2:Y:S01]  /*26360*/  LDL R0, [R1+0x1454] ;  /* 0x0014540001007983 */ /* 0x000ea20000100800 */
[----:B------:R-:W-:Y:S01]  /*26370*/  BSSY.RECONVERGENT B7, `(.L_x_248) ;  /* 0x00001b3000077945 */ /* 0x000fe20003800200 */
[----:B--2---:R-:W-:-:S13]  /*26380*/  ISETP.NE.AND P0, PT, R0, RZ, PT ;  /* 0x000000ff0000720c */ /* 0x004fda0003f05270 */
[----:B------:R-:W-:Y:S05]  /*26390*/  @!P0 BRA `(.L_x_249) ;  /* 0x0000001800c08947 */ /* 0x000fea0003800000 */
[----:B------:R-:W2:Y:S04]  /*263a0*/  LDL.64 R212, [R1+0x800] ;  /* 0x0008000001d47983 */ /* 0x000ea80000100a00 */
[----:B---3--:R-:W2:Y:S04]  /*263b0*/  LDL.64 R8, [R1+0xc50] ;  /* 0x000c500001087983 */ /* 0x008ea80000100a00 */
        /* <DEDUP_REMOVED lines=411> */
[----:B--2---:R-:W-:-:S04]  /*27d70*/  DFMA R2, R30, R30, R4 ;  /* 0x0000001e1e02722b */ /* 0x004fc80000000004 */
[----:B------:R-:W-:Y:S07]  /*27d80*/  @P0 BRA `(.L_x_250) ;  /* 0x0000000000240947 */ /* 0x000fee0003800000 */
        /* <DEDUP_REMOVED lines=8> */
.L_x_251:
[----:B------:R-:W-:Y:S05]  /*27e10*/  BRA `(.L_x_249) ;  /* 0x0000000000207947 */ /* 0x000fea0003800000 */
.L_x_250:
        /* <DEDUP_REMOVED lines=8> */
.L_x_249:
[----:B------:R-:W-:Y:S05]  /*27ea0*/  BSYNC.RECONVERGENT B7 ;  /* 0x0000000000077941 */ /* 0x000fea0003800200 */
.L_x_248:
[----:B---3--:R-:W2:Y:S04]  /*27eb0*/  LDL.64 R4, [R1+0x710] ;  /* 0x0007100001047983 */ /* 0x008ea80000100a00 */
[----:B------:R-:W2:Y:S04]  /*27ec0*/  LDL.64 R6, [R1+0x5a0] ;  /* 0x0005a00001067983 */ /* 0x000ea80000100a00 */
[----:B------:R-:W3:Y:S04]  /*27ed0*/  LDL.64 R8, [R1+0x718] ;  /* 0x0007180001087983 */ /* 0x000ee80000100a00 */
[----:B------:R-:W3:Y:S04]  /*27ee0*/  LDL.64 R158, [R1+0x5a8] ;  /* 0x0005a800019e7983 */ /* 0x000ee80000100a00 */
[----:B------:R-:W4:Y:S04]  /*27ef0*/  LDL.64 R10, [R1+0x720] ;  /* 0x00072000010a7983 */ /* 0x000f280000100a00 */
        /* <DEDUP_REMOVED lines=88> */
[----:B--2---:R-:W-:-:S02]  /*28480*/  DADD R4, R4, R6 ;  /* 0x0000000004047229 */ /* 0x004fc40000000006 */
[----:B---3--:R-:W-:Y:S02]  /*28490*/  DADD R6, R8, R158 ;  /* 0x0000000008067229 */ /* 0x008fe4000000009e */
[----:B----4-:R-:W-:Y:S02]  /*284a0*/  DADD R8, R10, R12 ;  /* 0x000000000a087229 */ /* 0x010fe4000000000c */
[----:B-----5:R-:W-:Y:S02]  /*284b0*/  DADD R10, R14, R160 ;  /* 0x000000000e0a7229 */ /* 0x020fe400000000a0 */
[----:B------:R-:W-:Y:S02]  /*284c0*/  DADD R12, R16, R18 ;  /* 0x00000000100c7229 */ /* 0x000fe40000000012 */
[----:B------:R-:W-:Y:S02]  /*284d0*/  DADD R14, R20, R162 ;  /* 0x00000000140e7229 */ /* 0x000fe400000000a2 */
[----:B------:R-:W-:-:S02]  /*284e0*/  DADD R16, R22, R24 ;  /* 0x0000000016107229 */ /* 0x000fc40000000018 */
[----:B------:R-:W-:Y:S02]  /*284f0*/  DADD R18, R26, R164 ;  /* 0x000000001a127229 */ /* 0x000fe400000000a4 */
[----:B------:R-:W-:Y:S02]  /*28500*/  DADD R20, R28, R30 ;  /* 0x000000001c147229 */ /* 0x000fe4000000001e */
[----:B------:R-:W-:Y:S02]  /*28510*/  DADD R22, R32, R166 ;  /* 0x0000000020167229 */ /* 0x000fe400000000a6 */
        /* <DEDUP_REMOVED lines=8> */
[----:B------:R-:W-:Y:S01]  /*285a0*/  DADD R40, R58, R60 ;  /* 0x000000003a287229 */ /* 0x000fe2000000003c */
[----:B------:R-:W-:Y:S01]  /*285b0*/  STL.64 [R1+0x5a0], R4 ;  /* 0x0005a00401007387 */ /* 0x000fe20000100a00 */
[----:B------:R-:W-:-:S03]  /*285c0*/  DADD R96, R186, R96 ;  /* 0x00000000ba607229 */ /* 0x000fc60000000060 */
[----:B------:R-:W-:Y:S01]  /*285d0*/  STL.64 [R1+0x5a8], R6 ;  /* 0x0005a80601007387 */ /* 0x000fe20000100a00 */
[----:B------:R-:W-:-:S03]  /*285e0*/  DADD R42, R128, R176 ;  /* 0x00000000802a7229 */ /* 0x000fc600000000b0 */
[----:B------:R2:W-:Y:S01]  /*285f0*/  STL.64 [R1+0x708], R96 ;  /* 0x0007086001007387 */ /* 0x0005e20000100a00 */
        /* <DEDUP_REMOVED lines=68> */
[----:B------:R-:W4:Y:S01]  /*28a40*/  LD.E.64 R116, desc[UR36][R2.64] ;  /* 0x0000002402747980 */ /* 0x000f22000c101b00 */
[----:B------:R-:W-:Y:S01]  /*28a50*/  IMAD.MOV.U32 R94, RZ, RZ, 0x1 ;  /* 0x00000001ff5e7424 */ /* 0x000fe200078e00ff */
[----:B------:R-:W-:Y:S01]  /*28a60*/  FSETP.GEU.AND P2, PT, |R35|, 6.5827683646048100446e-37, PT ;  /* 0x036000002300780b */ /* 0x000fe20003f4e200 */
[----:B------:R-:W-:Y:S01]  /*28a70*/  BSSY.RECONVERGENT B1, `(.L_x_252) ;  /* 0x0000015000017945 */ /* 0x000fe20003800200 */
[----:B----4-:R-:W2:Y:S03]  /*28a80*/  MUFU.RCP64H R95, R117 ;  /* 0x00000075005f7308 */ /* 0x010ea60000001800 */
[----:B--2---:R-:W-:-:S08]  /*28a90*/  DFMA R96, -R116, R94, 1 ;  /* 0x3ff000007460742b */ /* 0x004fd0000000015e */
[----:B------:R-:W-:-:S08]  /*28aa0*/  DFMA R96, R96, R96, R96 ;  /* 0x000000606060722b */ /* 0x000fd00000000060 */
[----:B------:R-:W-:-:S08]  /*28ab0*/  DFMA R96, R94, R96, R94 ;  /* 0x000000605e60722b */ /* 0x000fd0000000005e */
[----:B------:R-:W-:-:S08]  /*28ac0*/  DFMA R94, -R116, R96, 1 ;  /* 0x3ff00000745e742b */ /* 0x000fd00000000160 */
[----:B------:R-:W-:-:S08]  /*28ad0*/  DFMA R94, R96, R94, R96 ;  /* 0x0000005e605e722b */ /* 0x000fd00000000060 */
[----:B------:R-:W-:-:S08]  /*28ae0*/  DMUL R96, R34, R94 ;  /* 0x0000005e22607228 */ /* 0x000fd00000000000 */
[----:B------:R-:W-:-:S08]  /*28af0*/  DFMA R98, -R116, R96, R34 ;  /* 0x000000607462722b */ /* 0x000fd00000000122 */
[----:B------:R-:W-:-:S10]  /*28b00*/  DFMA R94, R94, R98, R96 ;  /* 0x000000625e5e722b */ /* 0x000fd40000000060 */
[----:B------:R-:W-:-:S05]  /*28b10*/  FFMA R0, RZ, R117, R95 ;  /* 0x00000075ff007223 */ /* 0x000fca000000005f */
[----:B------:R-:W-:Y:S01]  /*28b20*/  FSETP.GT.AND P0, PT, |R0|, 1.469367938527859385e-39, PT ;  /* 0x001000000000780b */ /* 0x000fe20003f04200 */
[----:B------:R-:W-:-:S08]  /*28b30*/  DMUL R96, RZ, R116 ;  /* 0x00000074ff607228 */ /* 0x000fd00000000000 */
[----:B------:R-:W-:-:S04]  /*28b40*/  DSETP.GEU.AND P1, PT, R34, R96, PT ;  /* 0x000000602200722a */ /* 0x000fc80003f2e000 */
[----:B---3--:R-:W-:Y:S10]  /*28b50*/  @P0 BRA P2, `(.L_x_253) ;  /* 0x0000000000180947 */ /* 0x008ff40001000000 */
[----:B------:R-:W-:Y:S01]  /*28b60*/  MOV R110, R34 ;  /* 0x00000022006e7202 */ /* 0x000fe20000000f00 */
[----:B------:R-:W-:Y:S01]  /*28b70*/  IMAD.MOV.U32 R111, RZ, RZ, R35 ;  /* 0x000000ffff6f7224 */ /* 0x000fe200078e0023 */
[----:B------:R-:W-:-:S07]  /*28b80*/  MOV R0, 0x28ba0 ;  /* 0x00028ba000007802 */ /* 0x000fce0000000f00 */
[----:B01----:R-:W-:Y:S05]  /*28b90*/  CALL.REL.NOINC `($__internal_1_$__cuda_sm20_div_rn_f64_full) ;  /* 0x0000005c00e87944 */ /* 0x003fea0003c00000 */
[----:B------:R-:W-:Y:S02]  /*28ba0*/  IMAD.MOV.U32 R94, RZ, RZ, R120 ;  /* 0x000000ffff5e7224 */ /* 0x000fe400078e0078 */
[----:B------:R-:W-:-:S07]  /*28bb0*/  IMAD.MOV.U32 R95, RZ, RZ, R121 ;  /* 0x000000ffff5f7224 */ /* 0x000fce00078e0079 */
.L_x_253:
[----:B------:R-:W-:Y:S05]  /*28bc0*/  BSYNC.RECONVERGENT B1 ;  /* 0x0000000000017941 */ /* 0x000fea0003800200 */
.L_x_252:
[----:B------:R-:W2:Y:S01]  /*28bd0*/  LD.E.64 R116, desc[UR36][R2.64+0x8] ;  /* 0x0000082402747980 */ /* 0x000ea2000c101b00 */
[----:B------:R-:W-:Y:S01]  /*28be0*/  MOV R96, 0x1 ;  /* 0x0000000100607802 */ /* 0x000fe20000000f00 */
[----:B------:R-:W-:Y:S01]  /*28bf0*/  BSSY.RECONVERGENT B1, `(.L_x_254) ;  /* 0x0000018000017945 */ /* 0x000fe20003800200 */
[----:B------:R-:W-:Y:S02]  /*28c00*/  FSEL R102, R94, RZ, !P1 ;  /* 0x000000ff5e667208 */ /* 0x000fe40004800000 */
[----:B------:R-:W-:Y:S02]  /*28c10*/  FSEL R103, R95, RZ, !P1 ;  /* 0x000000ff5f677208 */ /* 0x000fe40004800000 */
[----:B------:R-:W-:Y:S01]  /*28c20*/  FSETP.GEU.AND P2, PT, |R37|, 6.5827683646048100446e-37, PT ;  /* 0x036000002500780b */ /* 0x000fe20003f4e200 */
[----:B--2---:R-:W2:Y:S02]  /*28c30*/  MUFU.RCP64H R97, R117 ;  /* 0x0000007500617308 */ /* 0x004ea40000001800 */
[----:B--2---:R-:W-:-:S08]  /*28c40*/  DFMA R98, -R116, R96, 1 ;  /* 0x3ff000007462742b */ /* 0x004fd00000000160 */
[----:B------:R-:W-:-:S08]  /*28c50*/  DFMA R98, R98, R98, R98 ;  /* 0x000000626262722b */ /* 0x000fd00000000062 */
[----:B------:R-:W-:-:S08]  /*28c60*/  DFMA R98, R96, R98, R96 ;  /* 0x000000626062722b */ /* 0x000fd00000000060 */
[----:B------:R-:W-:-:S08]  /*28c70*/  DFMA R96, -R116, R98, 1 ;  /* 0x3ff000007460742b */ /* 0x000fd00000000162 */
[----:B------:R-:W-:-:S08]  /*28c80*/  DFMA R96, R98, R96, R98 ;  /* 0x000000606260722b */ /* 0x000fd00000000062 */
[----:B------:R-:W-:-:S08]  /*28c90*/  DMUL R98, R36, R96 ;  /* 0x0000006024627228 */ /* 0x000fd00000000000 */
        /* <DEDUP_REMOVED lines=8> */
[----:B------:R-:W-:Y:S01]  /*28d20*/  MOV R0, 0x28d50 ;  /* 0x00028d5000007802 */ /* 0x000fe20000000f00 */
[----:B------:R-:W-:-:S07]  /*28d30*/  IMAD.MOV.U32 R111, RZ, RZ, R37 ;  /* 0x000000ffff6f7224 */ /* 0x000fce00078e0025 */
[----:B01----:R-:W-:Y:S05]  /*28d40*/  CALL.REL.NOINC `($__internal_1_$__cuda_sm20_div_rn_f64_full) ;  /* 0x0000005c007c7944 */ /* 0x003fea0003c00000 */
[----:B------:R-:W-:Y:S01]  /*28d50*/  IMAD.MOV.U32 R94, RZ, RZ, R120 ;  /* 0x000000ffff5e7224 */ /* 0x000fe200078e0078 */
[----:B------:R-:W-:-:S07]  /*28d60*/  MOV R95, R121 ;  /* 0x00000079005f7202 */ /* 0x000fce0000000f00 */
.L_x_255:
[----:B------:R-:W-:Y:S05]  /*28d70*/  BSYNC.RECONVERGENT B1 ;  /* 0x0000000000017941 */ /* 0x000fea0003800200 */
.L_x_254:
[----:B------:R-:W2:Y:S01]  /*28d80*/  LD.E.64 R116, desc[UR36][R2.64+0x10] ;  /* 0x0000102402747980 */ /* 0x000ea2000c101b00 */
[----:B------:R-:W-:Y:S01]  /*28d90*/  IMAD.MOV.U32 R36, RZ, RZ, 0x1 ;  /* 0x00000001ff247424 */ /* 0x000fe200078e00ff */
[----:B------:R-:W-:Y:S01]  /*28da0*/  FSEL R100, R94, R102, !P1 ;  /* 0x000000665e647208 */ /* 0x000fe20004800000 */
[----:B------:R-:W-:Y:S01]  /*28db0*/  BSSY.RECONVERGENT B1, `(.L_x_256) ;  /* 0x0000017000017945 */ /* 0x000fe20003800200 */
[----:B------:R-:W-:Y:S02]  /*28dc0*/  FSEL R101, R95, R103, !P1 ;  /* 0x000000675f657208 */ /* 0x000fe40004800000 */
[----:B------:R-:W-:Y:S01]  /*28dd0*/  FSETP.GEU.AND P2, PT, |R39|, 6.5827683646048100446e-37, PT ;  /* 0x036000002700780b */ /* 0x000fe20003f4e200 */
[----:B--2---:R-:W2:Y:S03]  /*28de0*/  MUFU.RCP64H R37, R117 ;  /* 0x0000007500257308 */ /* 0x004ea60000001800 */
[----:B------:R-:W-:-:S08]  /*28df0*/  DMUL R94, R116, R100 ;  /* 0x00000064745e7228 */ /* 0x000fd00000000000 */
[----:B------:R-:W-:Y:S02]  /*28e00*/  DSETP.GEU.AND P1, PT, R38, R94, PT ;  /* 0x0000005e2600722a */ /* 0x000fe40003f2e000 */
        /* <DEDUP_REMOVED lines=9> */
[----:B------:R-:W-:-:S13]  /*28ea0*/  FSETP.GT.AND P0, PT, |R0|, 1.469367938527859385e-39, PT ;  /* 0x001000000000780b */ /* 0x000fda0003f04200 */
[----:B------:R-:W-:Y:S05]  /*28eb0*/  @P0 BRA P2, `(.L_x_257) ;  /* 0x0000000000180947 */ /* 0x000fea0001000000 */
[----:B------:R-:W-:Y:S01]  /*28ec0*/  IMAD.MOV.U32 R110, RZ, RZ, R38 ;  /* 0x000000ffff6e7224 */ /* 0x000fe200078e0026 */
[----:B------:R-:W-:Y:S01]  /*28ed0*/  MOV R0, 0x28f00 ;  /* 0x00028f0000007802 */ /* 0x000fe20000000f00 */
[----:B------:R-:W-:-:S07]  /*28ee0*/  IMAD.MOV.U32 R111, RZ, RZ, R39 ;  /* 0x000000ffff6f7224 */ /* 0x000fce00078e0027 */
[----:B01----:R-:W-:Y:S05]  /*28ef0*/  CALL.REL.NOINC `($__internal_1_$__cuda_sm20_div_rn_f64_full) ;  /* 0x0000005c00107944 */ /* 0x003fea0003c00000 */
[----:B------:R-:W-:Y:S01]  /*28f00*/  MOV R36, R120 ;  /* 0x0000007800247202 */ /* 0x000fe20000000f00 */
[----:B------:R-:W-:-:S07]  /*28f10*/  IMAD.MOV.U32 R37, RZ, RZ, R121 ;  /* 0x000000ffff257224 */ /* 0x000fce00078e0079 */
.L_x_257:
[----:B------:R-:W-:Y:S05]  /*28f20*/  BSYNC.RECONVERGENT B1 ;  /* 0x0000000000017941 */ /* 0x000fea0003800200 */
.L_x_256:
[----:B------:R-:W2:Y:S01]  /*28f30*/  LD.E.64 R116, desc[UR36][R2.64+0x18] ;  /* 0x0000182402747980 */ /* 0x000ea2000c101b00 */
[----:B------:R-:W-:Y:S01]  /*28f40*/  IMAD.MOV.U32 R38, RZ, RZ, 0x1 ;  /* 0x00000001ff267424 */ /* 0x000fe200078e00ff */
[----:B------:R-:W-:Y:S01]  /*28f50*/  FSEL R98, R36, R100, !P1 ;  /* 0x0000006424627208 */ /* 0x000fe20004800000 */
[----:B------:R-:W-:Y:S01]  /*28f60*/  BSSY.RECONVERGENT B1, `(.L_x_258) ;  /* 0x0000017000017945 */ /* 0x000fe20003800200 */
[----:B------:R-:W-:Y:S02]  /*28f70*/  FSEL R99, R37, R101, !P1 ;  /* 0x0000006525637208 */ /* 0x000fe40004800000 */
        /* <DEDUP_REMOVED lines=16> */
[----:B------:R-:W-:Y:S02]  /*29080*/  MOV R111, R41 ;  /* 0x00000029006f7202 */ /* 0x000fe40000000f00 */
[----:B------:R-:W-:-:S07]  /*29090*/  MOV R0, 0x290b0 ;  /* 0x000290b000007802 */ /* 0x000fce0000000f00 */
[----:B01----:R-:W-:Y:S05]  /*290a0*/  CALL.REL.NOINC `($__internal_1_$__cuda_sm20_div_rn_f64_full) ;  /* 0x0000005800a47944 */ /* 0x003fea0003c00000 */
[----:B------:R-:W-:Y:S02]  /*290b0*/  IMAD.MOV.U32 R36, RZ, RZ, R120 ;  /* 0x000000ffff247224 */ /* 0x000fe400078e0078 */
[----:B------:R-:W-:-:S07]  /*290c0*/  IMAD.MOV.U32 R37, RZ, RZ, R121 ;  /* 0x000000ffff257224 */ /* 0x000fce00078e0079 */
.L_x_259:
[----:B------:R-:W-:Y:S05]  /*290d0*/  BSYNC.RECONVERGENT B1 ;  /* 0x0000000000017941 */ /* 0x000fea0003800200 */
.L_x_258:
        /* <DEDUP_REMOVED lines=20> */
[----:B------:R-:W-:Y:S01]  /*29220*/  MOV R110, R42 ;  /* 0x0000002a006e7202 */ /* 0x000fe20000000f00 */
[----:B------:R-:W-:Y:S01]  /*29230*/  IMAD.MOV.U32 R111, RZ, RZ, R43 ;  /* 0x000000ffff6f7224 */ /* 0x000fe200078e002b */
[----:B------:R-:W-:-:S07]  /*29240*/  MOV R0, 0x29260 ;  /* 0x0002926000007802 */ /* 0x000fce0000000f00 */
[----:B01----:R-:W-:Y:S05]  /*29250*/  CALL.REL.NOINC `($__internal_1_$__cuda_sm20_div_rn_f64_full) ;  /* 0x0000005800387944 */ /* 0x003fea0003c00000 */
[----:B------:R-:W-:Y:S02]  /*29260*/  IMAD.MOV.U32 R36, RZ, RZ, R120 ;  /* 0x000000ffff247224 */ /* 0x000fe400078e0078 */
[----:B------:R-:W-:-:S07]  /*29270*/  IMAD.MOV.U32 R37, RZ, RZ, R121 ;  /* 0x000000ffff257224 */ /* 0x000fce00078e0079 */
.L_x_261:
[----:B------:R-:W-:Y:S05]  /*29280*/  BSYNC.RECONVERGENT B1 ;  /* 0x0000000000017941 */ /* 0x000fea0003800200 */
.L_x_260:
[----:B------:R-:W2:Y:S01]  /*29290*/  LD.E.64 R116, desc[UR36][R2.64+0x28] ;  /* 0x0000282402747980 */ /* 0x000ea2000c101b00 */
[----:B------:R-:W-:Y:S01]  /*292a0*/  MOV R38, 0x1 ;  /* 0x0000000100267802 */ /* 0x000fe20000000f00 */
[----:B------:R-:W-:Y:S01]  /*292b0*/  BSSY.RECONVERGENT B1, `(.L_x_262) ;  /* 0x0000018000017945 */ /* 0x000fe20003800200 */
[----:B------:R-:W-:Y:S02]  /*292c0*/  FSEL R94, R36, R96, !P1 ;  /* 0x00000060245e7208 */ /* 0x000fe40004800000 */
        /* <DEDUP_REMOVED lines=22> */
.L_x_263:
[----:B------:R-:W-:Y:S05]  /*29430*/  BSYNC.RECONVERGENT B1 ;  /* 0x0000000000017941 */ /* 0x000fea0003800200 */
.L_x_262:
        /* <DEDUP_REMOVED lines=26> */
.L_x_265:
[----:B------:R-:W-:Y:S05]  /*295e0*/  BSYNC.RECONVERGENT B1 ;  /* 0x0000000000017941 */ /* 0x000fea0003800200 */
.L_x_264:
        /* <DEDUP_REMOVED lines=26> */
.L_x_267:
[----:B------:R-:W-:Y:S05]  /*29790*/  BSYNC.RECONVERGENT B1 ;  /* 0x0000000000017941 */ /* 0x000fea0003800200 */
.L_x_266:
        /* <DEDUP_REMOVED lines=26> */
.L_x_269:
[----:B------:R-:W-:Y:S05]  /*29940*/  BSYNC.RECONVERGENT B1 ;  /* 0x0000000000017941 */ /* 0x000fea0003800200 */
.L_x_268:
        /* <DEDUP_REMOVED lines=26> */
.L_x_271:
[----:B------:R-:W-:Y:S05]  /*29af0*/  BSYNC.RECONVERGENT B1 ;  /* 0x0000000000017941 */ /* 0x000fea0003800200 */
.L_x_270:
        /* <DEDUP_REMOVED lines=26> */
.L_x_273:
[----:B------:R-:W-:Y:S05]  /*29ca0*/  BSYNC.RECONVERGENT B1 ;  /* 0x0000000000017941 */ /* 0x000fea0003800200 */
.L_x_272:
        /* <DEDUP_REMOVED lines=26> */
.L_x_275:
[----:B------:R-:W-:Y:S05]  /*29e50*/  BSYNC.RECONVERGENT B1 ;  /* 0x0000000000017941 */ /* 0x000fea0003800200 */
.L_x_274:
        /* <DEDUP_REMOVED lines=26> */
.L_x_277:
[----:B------:R-:W-:Y:S05]  /*2a000*/  BSYNC.RECONVERGENT B1 ;  /* 0x0000000000017941 */ /* 0x000fea0003800200 */
.L_x_276:
        /* <DEDUP_REMOVED lines=26> */
.L_x_279:
[----:B------:R-:W-:Y:S05]  /*2a1b0*/  BSYNC.RECONVERGENT B1 ;  /* 0x0000000000017941 */ /* 0x000fea0003800200 */
.L_x_278:
        /* <DEDUP_REMOVED lines=26> */
.L_x_281:
[----:B------:R-:W-:Y:S05]  /*2a360*/  BSYNC.RECONVERGENT B1 ;  /* 0x0000000000017941 */ /* 0x000fea0003800200 */
.L_x_280:
[----:B------:R-:W2:Y:S04]  /*2a370*/  LDL.64 R44, [R1+0x590] ;  /* 0x00059000012c7983 */ /* 0x000ea80000100a00 */
[----:B--2---:R-:W2:Y:S01]  /*2a380*/  LD.E.64 R116, desc[UR36][R44.64] ;  /* 0x000000242c747980 */ /* 0x004ea2000c101b00 */
        /* <DEDUP_REMOVED lines=25> */
.L_x_283:
[----:B------:R-:W-:Y:S05]  /*2a520*/  BSYNC.RECONVERGENT B1 ;  /* 0x0000000000017941 */ /* 0x000fea0003800200 */
.L_x_282:
        /* <DEDUP_REMOVED lines=26> */
.L_x_285:
[----:B------:R-:W-:Y:S05]  /*2a6d0*/  BSYNC.RECONVERGENT B1 ;  /* 0x0000000000017941 */ /* 0x000fea0003800200 */
.L_x_284:
        /* <DEDUP_REMOVED lines=26> */
.L_x_287:
[----:B------:R-:W-:Y:S05]  /*2a880*/  BSYNC.RECONVERGENT B1 ;  /* 0x0000000000017941 */ /* 0x000fea0003800200 */
.L_x_286:
        /* <DEDUP_REMOVED lines=26> */
.L_x_289:
[----:B------:R-:W-:Y:S05]  /*2aa30*/  BSYNC.RECONVERGENT B1 ;  /* 0x0000000000017941 */ /* 0x000fea0003800200 */
.L_x_288:
        /* <DEDUP_REMOVED lines=26> */
.L_x_291:
[----:B------:R-:W-:Y:S05]  /*2abe0*/  BSYNC.RECONVERGENT B1 ;  /* 0x0000000000017941 */ /* 0x000fea0003800200 */
.L_x_290:
        /* <DEDUP_REMOVED lines=26> */
.L_x_293:
[----:B------:R-:W-:Y:S05]  /*2ad90*/  BSYNC.RECONVERGENT B1 ;  /* 0x0000000000017941 */ /* 0x000fea0003800200 */
.L_x_292:
        /* <DEDUP_REMOVED lines=26> */
.L_x_295:
[----:B------:R-:W-:Y:S05]  /*2af40*/  BSYNC.RECONVERGENT B1 ;  /* 0x0000000000017941 */ /* 0x000fea0003800200 */
.L_x_294:
        /* <DEDUP_REMOVED lines=26> */
.L_x_297:
[----:B------:R-:W-:Y:S05]  /*2b0f0*/  BSYNC.RECONVERGENT B1 ;  /* 0x0000000000017941 */ /* 0x000fea0003800200 */
.L_x_296:
        /* <DEDUP_REMOVED lines=26> */
.L_x_299:
[----:B------:R-:W-:Y:S05]  /*2b2a0*/  BSYNC.RECONVERGENT B1 ;  /* 0x0000000000017941 */ /* 0x000fea0003800200 */
.L_x_298:
        /* <DEDUP_REMOVED lines=26> */
.L_x_301:
[----:B------:R-:W-:Y:S05]  /*2b450*/  BSYNC.RECONVERGENT B1 ;  /* 0x0000000000017941 */ /* 0x000fea0003800200 */
.L_x_300:
        /* <DEDUP_REMOVED lines=26> */
.L_x_303:
[----:B------:R-:W-:Y:S05]  /*2b600*/  BSYNC.RECONVERGENT B1 ;  /* 0x0000000000017941 */ /* 0x000fea0003800200 */
.L_x_302:
        /* <DEDUP_REMOVED lines=26> */
.L_x_305:
[----:B------:R-:W-:Y:S05]  /*2b7b0*/  BSYNC.RECONVERGENT B1 ;  /* 0x0000000000017941 */ /* 0x000fea0003800200 */
.L_x_304:
        /* <DEDUP_REMOVED lines=26> */
.L_x_307:
[----:B------:R-:W-:Y:S05]  /*2b960*/  BSYNC.RECONVERGENT B1 ;  /* 0x0000000000017941 */ /* 0x000fea0003800200 */
.L_x_306:
        /* <DEDUP_REMOVED lines=26> */
.L_x_309:
[----:B------:R-:W-:Y:S05]  /*2bb10*/  BSYNC.RECONVERGENT B1 ;  /* 0x0000000000017941 */ /* 0x000fea0003800200 */
.L_x_308:
        /* <DEDUP_REMOVED lines=26> */
.L_x_311:
[----:B------:R-:W-:Y:S05]  /*2bcc0*/  BSYNC.RECONVERGENT B1 ;  /* 0x0000000000017941 */ /* 0x000fea0003800200 */
.L_x_310:
[----:B------:R-:W-:Y:S01]  /*2bcd0*/  FSEL R117, R37, R47, !P1 ;  /* 0x0000002f25757208 */ /* 0x000fe20004800000 */
[----:B------:R-:W-:Y:S01]  /*2bce0*/  UMOV UR4, 0x7ae147ae ;  /* 0x7ae147ae00047882 */ /* 0x000fe20000000000 */
[----:B------:R-:W-:Y:S01]  /*2bcf0*/  FSEL R116, R36, R46, !P1 ;  /* 0x0000002e24747208 */ /* 0x000fe20004800000 */
[----:B------:R-:W-:Y:S01]  /*2bd00*/  IMAD.MOV.U32 R36, RZ, RZ, 0x1 ;  /* 0x00000001ff247424 */ /* 0x000fe200078e00ff */
[----:B------:R-:W2:Y:S01]  /*2bd10*/  MUFU.RCP64H R37, R117 ;  /* 0x0000007500257308 */ /* 0x000ea20000001800 */
[----:B------:R-:W-:Y:S01]  /*2bd20*/  UMOV UR5, 0x3fefae14 ;  /* 0x3fefae1400057882 */ /* 0x000fe20000000000 */
[----:B------:R-:W-:Y:S02]  /*2bd30*/  BSSY.RECONVERGENT B1, `(.L_x_312) ;  /* 0x0000013000017945 */ /* 0x000fe40003800200 */
[C---:B------:R-:W-:Y:S02]  /*2bd40*/  DSETP.GT.AND P1, PT, R116.reuse, -UR4, PT ;  /* 0x8000000474007e2a */ /* 0x040fe4000bf24000 */
[----:B--2---:R-:W-:-:S08]  /*2bd50*/  DFMA R38, -R116, R36, 1 ;  /* 0x3ff000007426742b */ /* 0x004fd00000000124 */
[----:B------:R-:W-:-:S08]  /*2bd60*/  DFMA R38, R38, R38, R38 ;  /* 0x000000262626722b */ /* 0x000fd00000000026 */
[----:B------:R-:W-:-:S08]  /*2bd70*/  DFMA R38, R36, R38, R36 ;  /* 0x000000262426722b */ /* 0x000fd00000000024 */
[----:B------:R-:W-:-:S08]  /*2bd80*/  DFMA R36, -R116, R38, 1 ;  /* 0x3ff000007424742b */ /* 0x000fd00000000126 */
[----:B------:R-:W-:-:S08]  /*2bd90*/  DFMA R36, R38, R36, R38 ;  /* 0x000000242624722b */ /* 0x000fd00000000026 */
[----:B------:R-:W-:-:S08]  /*2bda0*/  DMUL R38, R36, -UR4 ;  /* 0x8000000424267c28 */ /* 0x000fd00008000000 */
[----:B------:R-:W-:-:S08]  /*2bdb0*/  DFMA R40, -R116, R38, -UR4 ;  /* 0x8000000474287e2b */ /* 0x000fd00008000126 */
[----:B------:R-:W-:-:S10]  /*2bdc0*/  DFMA R36, R36, R40, R38 ;  /* 0x000000282424722b */ /* 0x000fd40000000026 */
[----:B------:R-:W-:-:S05]  /*2bdd0*/  FFMA R0, RZ, R117, R37 ;  /* 0x00000075ff007223 */ /* 0x000fca0000000025 */
[----:B------:R-:W-:-:S13]  /*2bde0*/  FSETP.GT.AND P0, PT, |R0|, 1.469367938527859385e-39, PT ;  /* 0x001000000000780b */ /* 0x000fda0003f04200 */
[----:B------:R-:W-:Y:S05]  /*2bdf0*/  @P0 BRA `(.L_x_313) ;  /* 0x0000000000180947 */ /* 0x000fea0003800000 */
[----:B------:R-:W-:Y:S01]  /*2be00*/  IMAD.MOV.U32 R110, RZ, RZ, 0x7ae147ae ;  /* 0x7ae147aeff6e7424 */ /* 0x000fe200078e00ff */
[----:B------:R-:W-:Y:S01]  /*2be10*/  MOV R0, 0x2be40 ;  /* 0x0002be4000007802 */ /* 0x000fe20000000f00 */
[----:B------:R-:W-:-:S07]  /*2be20*/  IMAD.MOV.U32 R111, RZ, RZ, -0x401051ec ;  /* 0xbfefae14ff6f7424 */ /* 0x000fce00078e00ff */
[----:B01----:R-:W-:Y:S05]  /*2be30*/  CALL.REL.NOINC `($__internal_1_$__cuda_sm20_div_rn_f64_full) ;  /* 0x0000002c00407944 */ /* 0x003fea0003c00000 */
[----:B------:R-:W-:Y:S01]  /*2be40*/  MOV R36, R120 ;  /* 0x0000007800247202 */ /* 0x000fe20000000f00 */
[----:B------:R-:W-:-:S07]  /*2be50*/  IMAD.MOV.U32 R37, RZ, RZ, R121 ;  /* 0x000000ffff257224 */ /* 0x000fce00078e0079 */
.L_x_313:
[----:B------:R-:W-:Y:S05]  /*2be60*/  BSYNC.RECONVERGENT B1 ;  /* 0x0000000000017941 */ /* 0x000fea0003800200 */
.L_x_312:
[----:B------:R-:W2:Y:S04]  /*2be70*/  LDL.64 R68, [R1+0x418] ;  /* 0x0004180001447983 */ /* 0x000ea80000100a00 */
        /* <DEDUP_REMOVED lines=14> */
[----:B------:R-:W-:-:S02]  /*2bf60*/  FSEL R38, R36, RZ, !P1 ;  /* 0x000000ff24267208 */ /* 0x000fc40004800000 */
[----:B------:R-:W-:-:S06]  /*2bf70*/  FSEL R39, R37, 1.875, !P1 ;  /* 0x3ff0000025277808 */ /* 0x000fcc0004800000 */
[-C--:B--2---:R-:W-:Y:S02]  /*2bf80*/  DFMA R4, R4, R38.reuse, R68 ;  /* 0x000000260404722b */ /* 0x084fe40000000044 */
[----:B---3--:R-:W-:-:S05]  /*2bf90*/  DFMA R40, R6, R38, R40 ;  /* 0x000000260628722b */ /* 0x008fca0000000028 */
[----:B------:R2:W-:Y:S01]  /*2bfa0*/  STL.64 [R1+0x418], R4 ;  /* 0x0004180401007387 */ /* 0x0005e20000100a00 */
[----:B----4-:R-:W-:-:S03]  /*2bfb0*/  DFMA R8, R8, R38, R54 ;  /* 0x000000260808722b */ /* 0x010fc60000000036 */
[----:B------:R-:W-:Y:S01]  /*2bfc0*/  STL.64 [R1+0x420], R40 ;  /* 0x0004202801007387 */ /* 0x000fe20000100a00 */
[----:B-----5:R-:W-:-:S03]  /*2bfd0*/  DFMA R42, R10, R38, R42 ;  /* 0x000000260a2a722b */ /* 0x020fc6000000002a */
[----:B------:R3:W-:Y:S01]  /*2bfe0*/  STL.64 [R1+0x428], R8 ;  /* 0x0004280801007387 */ /* 0x0007e20000100a00 */
[----:B------:R-:W-:-:S03]  /*2bff0*/  DFMA R12, R12, R38, R56 ;  /* 0x000000260c0c722b */ /* 0x000fc60000000038 */
[----:B------:R-:W-:Y:S01]  /*2c000*/  STL.64 [R1+0x430], R42 ;  /* 0x0004302a01007387 */ /* 0x000fe20000100a00 */
[----:B------:R-:W-:-:S03]  /*2c010*/  DFMA R44, R14, R38, R44 ;  /* 0x000000260e2c722b */ /* 0x000fc6000000002c */
[----:B------:R4:W-:Y:S01]  /*2c020*/  STL.64 [R1+0x438], R12 ;  /* 0x0004380c01007387 */ /* 0x0009e20000100a00 */
[----:B------:R-:W-:-:S03]  /*2c030*/  DFMA R16, R16, R38, R58 ;  /* 0x000000261010722b */ /* 0x000fc6000000003a */
[----:B------:R-:W-:Y:S01]  /*2c040*/  STL.64 [R1+0x440], R44 ;  /* 0x0004402c01007387 */ /* 0x000fe20000100a00 */
        /* <DEDUP_REMOVED lines=15> */
[----:B------:R-:W-:Y:S04]  /*2c140*/  STL.64 [R1+0x480], R52 ;  /* 0x0004803401007387 */ /* 0x000fe80000100a00 */
[----:B------:R-:W-:Y:S04]  /*2c150*/  STL.64 [R1+0x488], R32 ;  /* 0x0004882001007387 */ /* 0x000fe80000100a00 */
[----:B--2---:R-:W2:Y:S02]  /*2c160*/  LD.E.64 R4, desc[UR36][R2.64] ;  /* 0x0000002402047980 */ /* 0x004ea4000c101b00 */
[----:B--2---:R-:W-:-:S07]  /*2c170*/  DFMA R4, R34, R38, R4 ;  /* 0x000000262204722b */ /* 0x004fce0000000004 */
[----:B------:R2:W-:Y:S04]  /*2c180*/  ST.E.64 desc[UR36][R2.64], R4 ;  /* 0x0000000402007985 */ /* 0x0005e8000c101b24 */
[----:B---3--:R-:W3:Y:S04]  /*2c190*/  LDL.64 R8, [R1+0x588] ;  /* 0x0005880001087983 */ /* 0x008ee80000100a00 */
[----:B------:R-:W5:Y:S04]  /*2c1a0*/  LDL.64 R6, [R1+0x620] ;  /* 0x0006200001067983 */ /* 0x000f680000100a00 */
[----:B---3--:R-:W5:Y:S02]  /*2c1b0*/  LD.E.64 R10, desc[UR36][R8.64+0x8] ;  /* 0x00000824080a7980 */ /* 0x008f64000c101b00 */
[----:B-----5:R-:W-:-:S07]  /*2c1c0*/  DFMA R6, R38, R6, R10 ;  /* 0x000000062606722b */ /* 0x020fce000000000a */
[----:B------:R3:W-:Y:S04]  /*2c1d0*/  ST.E.64 desc[UR36][R8.64+0x8], R6 ;  /* 0x0000080608007985 */ /* 0x0007e8000c101b24 */
[----:B----4-:R-:W4:Y:S04]  /*2c1e0*/  LDL.64 R12, [R1+0x588] ;  /* 0x00058800010c7983 */ /* 0x010f280000100a00 */
[----:B------:R-:W5:Y:S04]  /*2c1f0*/  LDL.64 R10, [R1+0x628] ;  /* 0x00062800010a7983 */ /* 0x000f680000100a00 */
[----:B----4-:R-:W5:Y:S02]  /*2c200*/  LD.E.64 R14, desc[UR36][R12.64+0x10] ;  /* 0x000010240c0e7980 */ /* 0x010f64000c101b00 */
[----:B-----5:R-:W-:-:S07]  /*2c210*/  DFMA R10, R38, R10, R14 ;  /* 0x0000000a260a722b */ /* 0x020fce000000000e */
[----:B------:R4:W-:Y:S04]  /*2c220*/  ST.E.64 desc[UR36][R12.64+0x10], R10 ;  /* 0x0000100a0c007985 */ /* 0x0009e8000c101b24 */
[----:B--2---:R-:W2:Y:S04]  /*2c230*/  LDL.64 R4, [R1+0x588] ;  /* 0x0005880001047983 */ /* 0x004ea80000100a00 */
[----:B------:R-:W5:Y:S04]  /*2c240*/  LDL.64 R2, [R1+0x630] ;  /* 0x0006300001027983 */ /* 0x000f680000100a00 */
[----:B--2---:R-:W5:Y:S02]  /*2c250*/  LD.E.64 R14, desc[UR36][R4.64+0x18] ;  /* 0x00001824040e7980 */ /* 0x004f64000c101b00 */
[----:B-----5:R-:W-:-:S07]  /*2c260*/  DFMA R2, R38, R2, R14 ;  /* 0x000000022602722b */ /* 0x020fce000000000e */
        /* <DEDUP_REMOVED lines=131> */
[----:B------:R-:W5:Y:S04]  /*2caa0*/  LDL.64 R14, [R1+0x598] ;  /* 0x00059800010e7983 */ /* 0x000f680000100a00 */
[----:B--2---:R-:W2:Y:S04]  /*2cab0*/  LDL.64 R2, [R1+0x708] ;  /* 0x0007080001027983 */ /* 0x004ea80000100a00 */
[----:B-----5:R-:W2:Y:S02]  /*2cac0*/  LD.E.64 R4, desc[UR36][R14.64] ;  /* 0x000000240e047980 */ /* 0x020ea4000c101b00 */
[----:B--2---:R-:W-:-:S07]  /*2cad0*/  DFMA R2, R38, R2, R4 ;  /* 0x000000022602722b */ /* 0x004fce0000000004 */
[----:B------:R2:W-:Y:S04]  /*2cae0*/  ST.E.64 desc[UR36][R14.64], R2 ;  /* 0x000000020e007985 */ /* 0x0005e8000c101b24 */
[----:B------:R-:W5:Y:S04]  /*2caf0*/  LDL.64 R36, [R1+0x588] ;  /* 0x0005880001247983 */ /* 0x000f680000100a00 */
[----:B------:R-:W5:Y:S04]  /*2cb00*/  LDL.64 R34, [R1+0x590] ;  /* 0x0005900001227983 */ /* 0x000f680000100a00 */
[----:B------:R-:W5:Y:S04]  /*2cb10*/  LDL.64 R32, [R1+0x418] ;  /* 0x0004180001207983 */ /* 0x000f680000100a00 */
[----:B---3--:R-:W3:Y:S04]  /*2cb20*/  LDL.128 R4, [R1+0x420] ;  /* 0x0004200001047983 */ /* 0x008ee80000100c00 */
[----:B----4-:R-:W4:Y:S04]  /*2cb30*/  LDL.128 R8, [R1+0x430] ;  /* 0x0004300001087983 */ /* 0x010f280000100c00 */
[----:B--2---:R-:W2:Y:S04]  /*2cb40*/  LDL.128 R12, [R1+0x440] ;  /* 0x00044000010c7983 */ /* 0x004ea80000100c00 */
[----:B------:R-:W2:Y:S04]  /*2cb50*/  LDL.128 R16, [R1+0x450] ;  /* 0x0004500001107983 */ /* 0x000ea80000100c00 */
[----:B------:R-:W2:Y:S04]  /*2cb60*/  LDL.128 R20, [R1+0x460] ;  /* 0x0004600001147983 */ /* 0x000ea80000100c00 */
[----:B------:R-:W2:Y:S04]  /*2cb70*/  LDL.128 R24, [R1+0x470] ;  /* 0x0004700001187983 */ /* 0x000ea80000100c00 */
[----:B------:R-:W3:Y:S04]  /*2cb80*/  LDL.128 R28, [R1+0x480] ;  /* 0x00048000011c7983 */ /* 0x000ee80000100c00 */
[----:B------:R-:W2:Y:S04]  /*2cb90*/  LDL.64 R98, [R1+0x228] ;  /* 0x0002280001627983 */ /* 0x000ea80000100a00 */
[----:B------:R-:W2:Y:S04]  /*2cba0*/  LDL R0, [R1+0x1450] ;  /* 0x0014500001007983 */ /* 0x000ea80000100800 */
[----:B-----5:R-:W5:Y:S04]  /*2cbb0*/  LD.E.64 R42, desc[UR36][R36.64] ;  /* 0x00000024242a7980 */ /* 0x020f68000c101b00 */
[----:B------:R-:W5:Y:S04]  /*2cbc0*/  LD.E.64 R40, desc[UR36][R34.64] ;  /* 0x0000002422287980 */ /* 0x000f68000c101b00 */
[----:B------:R-:W4:Y:S04]  /*2cbd0*/  LD.E.64 R46, desc[UR36][R36.64+0x8] ;  /* 0x00000824242e7980 */ /* 0x000f28000c101b00 */
[----:B------:R-:W4:Y:S04]  /*2cbe0*/  LD.E.64 R44, desc[UR36][R34.64+0x8] ;  /* 0x00000824222c7980 */ /* 0x000f28000c101b00 */
[----:B------:R-:W2:Y:S04]  /*2cbf0*/  LD.E.64 R50, desc[UR36][R36.64+0x10] ;  /* 0x0000102424327980 */ /* 0x000ea8000c101b00 */
        /* <DEDUP_REMOVED lines=24> */
[----:B------:R0:W2:Y:S04]  /*2cd80*/  LD.E.64 R94, desc[UR36][R34.64+0x70] ;  /* 0x00007024225e7980 */ /* 0x0000a8000c101b00 */
[----:B---3--:R-:W-:Y:S01]  /*2cd90*/  STL.64 [R1+0x8f0], R30 ;  /* 0x0008f01e01007387 */ /* 0x008fe20000100a00 */
[----:B0-----:R-:W-:-:S02]  /*2cda0*/  IMAD.MOV.U32 R34, RZ, RZ, R4 ;  /* 0x000000ffff227224 */ /* 0x001fc400078e0004 */
[----:B------:R-:W-:-:S05]  /*2cdb0*/  IMAD.MOV.U32 R35, RZ, RZ, R5 ;  /* 0x000000ffff237224 */ /* 0x000fca00078e0005 */
[----:B------:R-:W-:Y:S01]  /*2cdc0*/  STL.128 [R1+0x880], R32 ;  /* 0x0008802001007387 */ /* 0x000fe20000100c00 */
[----:B-----5:R-:W-:Y:S02]  /*2cdd0*/  DFMA R40, R40, R42, RZ ;  /* 0x0000002a2828722b */ /* 0x020fe400000000ff */
[----:B------:R-:W-:-:S08]  /*2cde0*/  DADD R42, -R32, -R4 ;  /* 0x00000000202a7229 */ /* 0x000fd00000000904 */
[----:B------:R-:W-:Y:S02]  /*2cdf0*/  DADD R42, R42, -R6 ;  /* 0x000000002a2a7229 */ /* 0x000fe40000000806 */
[----:B----4-:R-:W-:-:S06]  /*2ce00*/  DFMA R40, R44, R46, R40 ;  /* 0x0000002e2c28722b */ /* 0x010fcc0000000028 */
[----:B------:R-:W-:Y:S02]  /*2ce10*/  DADD R42, R42, -R8 ;  /* 0x000000002a2a7229 */ /* 0x000fe40000000808 */
[----:B--2---:R-:W-:-:S06]  /*2ce20*/  DFMA R40, R48, R50, R40 ;  /* 0x000000323028722b */ /* 0x004fcc0000000028 */
[----:B------:R-:W-:Y:S02]  /*2ce30*/  DADD R42, R42, -R10 ;  /* 0x000000002a2a7229 */ /* 0x000fe4000000080a */
[----:B------:R-:W-:-:S06]  /*2ce40*/  DFMA R2, R2, R52, R40 ;  /* 0x000000340202722b */ /* 0x000fcc0000000028 */
        /* <DEDUP_REMOVED lines=8> */
[----:B------:R-:W-:Y:S01]  /*2ced0*/  DADD R42, R42, -R20 ;  /* 0x000000002a2a7229 */ /* 0x000fe20000000814 */
[----:B------:R-:W-:Y:S01]  /*2cee0*/  IMAD.MOV.U32 R44, RZ, RZ, R6 ;  /* 0x000000ffff2c7224 */ /* 0x000fe200078e0006 */
[----:B------:R-:W-:Y:S01]  /*2cef0*/  DFMA R2, R70, R72, R2 ;  /* 0x000000484602722b */ /* 0x000fe20000000002 */
[----:B------:R-:W-:Y:S01]  /*2cf00*/  IMAD.MOV.U32 R45, RZ, RZ, R7 ;  /* 0x000000ffff2d7224 */ /* 0x000fe200078e0007 */
[----:B------:R-:W-:Y:S01]  /*2cf10*/  MOV R46, R8 ;  /* 0x00000008002e7202 */ /* 0x000fe20000000f00 */
[----:B------:R-:W-:Y:S01]  /*2cf20*/  IMAD.MOV.U32 R47, RZ, RZ, R9 ;  /* 0x000000ffff2f7224 */ /* 0x000fe200078e0009 */
[----:B------:R-:W-:Y:S01]  /*2cf30*/  MOV R50, R12 ;  /* 0x0000000c00327202 */ /* 0x000fe20000000f00 */
[----:B------:R-:W-:Y:S01]  /*2cf40*/  IMAD.MOV.U32 R48, RZ, RZ, R10 ;  /* 0x000000ffff307224 */ /* 0x000fe200078e000a */
        /* <DEDUP_REMOVED lines=20> */
[----:B------:R-:W2:Y:S04]  /*2d090*/  LDL.64 R68, [R1+0x128] ;  /* 0x0001280001447983 */ /* 0x000ea80000100a00 */
[----:B------:R-:W-:Y:S01]  /*2d0a0*/  DADD R42, R42, -R28 ;  /* 0x000000002a2a7229 */ /* 0x000fe2000000081c */
[----:B------:R-:W-:Y:S01]  /*2d0b0*/  IMAD.MOV.U32 R63, RZ, RZ, R25 ;  /* 0x000000ffff3f7224 */ /* 0x000fe200078e0019 */
[----:B------:R-:W-:Y:S01]  /*2d0c0*/  DFMA R2, R86, R88, R2 ;  /* 0x000000585602722b */ /* 0x000fe20000000002 */
[----:B------:R-:W-:Y:S01]  /*2d0d0*/  IMAD.MOV.U32 R64, RZ, RZ, R26 ;  /* 0x000000ffff407224 */ /* 0x000fe200078e001a */
[----:B------:R-:W3:Y:S04]  /*2d0e0*/  LDL.64 R70, [R1+0x130] ;  /* 0x0001300001467983 */ /* 0x000ee80000100a00 */
[----:B------:R-:W-:-:S02]  /*2d0f0*/  DADD R42, R42, -R30 ;  /* 0x000000002a2a7229 */ /* 0x000fc4000000081e */
[----:B------:R-:W-:-:S06]  /*2d100*/  DFMA R2, R90, R92, R2 ;  /* 0x0000005c5a02722b */ /* 0x000fcc0000000002 */
[----:B------:R-:W-:Y:S02]  /*2d110*/  DADD R98, R42, R98 ;  /* 0x000000002a627229 */ /* 0x000fe40000000062 */
[----:B------:R-:W-:Y:S01]  /*2d120*/  DFMA R40, R94, R96, R2 ;  /* 0x000000605e28722b */ /* 0x000fe20000000002 */
[----:B------:R-:W-:Y:S02]  /*2d130*/  IMAD.MOV.U32 R65, RZ, RZ, R27 ;  /* 0x000000ffff417224 */ /* 0x000fe400078e001b */
[----:B------:R-:W-:-:S03]  /*2d140*/  IMAD.MOV.U32 R67, RZ, RZ, R29 ;  /* 0x000000ffff437224 */ /* 0x000fc600078e001d */
[----:B------:R-:W-:Y:S01]  /*2d150*/  DMUL R2, R98, R98 ;  /* 0x0000006262027228 */ /* 0x000fe20000000000 */
[----:B------:R0:W-:Y:S04]  /*2d160*/  STL.128 [R1+0x890], R44 ;  /* 0x0008902c01007387 */ /* 0x0001e80000100c00 */
[----:B------:R4:W-:Y:S04]  /*2d170*/  STL.128 [R1+0x8a0], R48 ;  /* 0x0008a03001007387 */ /* 0x0009e80000100c00 */
[----:B------:R5:W-:Y:S04]  /*2d180*/  STL.128 [R1+0x8b0], R52 ;  /* 0x0008b03401007387 */ /* 0x000be80000100c00 */
[----:B------:R1:W-:Y:S04]  /*2d190*/  STL.128 [R1+0x8c0], R56 ;  /* 0x0008c03801007387 */ /* 0x0003e80000100c00 */
[----:B------:R1:W-:Y:S04]  /*2d1a0*/  STL.128 [R1+0x8d0], R60 ;  /* 0x0008d03c01007387 */ /* 0x0003e80000100c00 */
[----:B------:R1:W-:Y:S04]  /*2d1b0*/  STL.128 [R1+0x8e0], R64 ;  /* 0x0008e04001007387 */ /* 0x0003e80000100c00 */
[----:B------:R-:W-:Y:S04]  /*2d1c0*/  STL.64 [R1+0x13e8], R40 ;  /* 0x0013e82801007387 */ /* 0x000fe80000100a00 */
[----:B------:R-:W-:Y:S04]  /*2d1d0*/  STL.64 [R1+0x1400], R2 ;  /* 0x0014000201007387 */ /* 0x000fe80000100a00 */
[----:B0-----:R-:W2:Y:S04]  /*2d1e0*/  LDL.64 R44, [R1+0xc0] ;  /* 0x0000c000012c7983 */ /* 0x001ea80000100a00 */
[----:B------:R-:W2:Y:S04]  /*2d1f0*/  LD.E.64 R42, desc[UR36][R36.64] ;  /* 0x00000024242a7980 */ /* 0x000ea8000c101b00 */
[----:B------:R-:W3:Y:S04]  /*2d200*/  LDL.64 R46, [R1+0xc8] ;  /* 0x0000c800012e7983 */ /* 0x000ee80000100a00 */
[----:B----4-:R-:W4:Y:S04]  /*2d210*/  LDL.64 R48, [R1+0xd8] ;  /* 0x0000d80001307983 */ /* 0x010f280000100a00 */
[----:B------:R-:W4:Y:S04]  /*2d220*/  LDL.64 R50, [R1+0xe0] ;  /* 0x0000e00001327983 */ /* 0x000f280000100a00 */
[----:B-----5:R-:W5:Y:S04]  /*2d230*/  LDL.64 R52, [R1+0xe8] ;  /* 0x0000e80001347983 */ /* 0x020f680000100a00 */
[----:B------:R-:W5:Y:S04]  /*2d240*/  LDL.64 R54, [R1+0xf0] ;  /* 0x0000f00001367983 */ /* 0x000f680000100a00 */
[----:B-1----:R-:W5:Y:S04]  /*2d250*/  LDL.64 R56, [R1+0xf8] ;  /* 0x0000f80001387983 */ /* 0x002f680000100a00 */
[----:B------:R-:W5:Y:S04]  /*2d260*/  LDL.64 R58, [R1+0x100] ;  /* 0x00010000013a7983 */ /* 0x000f680000100a00 */
[----:B------:R-:W5:Y:S04]  /*2d270*/  LDL.64 R60, [R1+0x108] ;  /* 0x00010800013c7983 */ /* 0x000f680000100a00 */
[----:B------:R-:W5:Y:S04]  /*2d280*/  LDL.64 R62, [R1+0x110] ;  /* 0x00011000013e7983 */ /* 0x000f680000100a00 */
[----:B------:R-:W5:Y:S04]  /*2d290*/  LDL.64 R64, [R1+0x118] ;  /* 0x0001180001407983 */ /* 0x000f680000100a00 */
[----:B------:R-:W5:Y:S01]  /*2d2a0*/  LDL.64 R66, [R1+0x120] ;  /* 0x0001200001427983 */ /* 0x000f620000100a00 */
[----:B--2---:R-:W-:-:S08]  /*2d2b0*/  DADD R42, -R42, R44 ;  /* 0x000000002a2a7229 */ /* 0x004fd0000000012c */
[----:B------:R-:W-:-:S07]  /*2d2c0*/  DADD R42, R32, R42 ;  /* 0x00000000202a7229 */ /* 0x000fce000000002a */
[----:B------:R-:W-:Y:S04]  /*2d2d0*/  STL.64 [R1+0x880], R42 ;  /* 0x0008802a01007387 */ /* 0x000fe80000100a00 */
[----:B------:R-:W3:Y:S02]  /*2d2e0*/  LD.E.64 R44, desc[UR36][R36.64+0x8] ;  /* 0x00000824242c7980 */ /* 0x000ee4000c101b00 */
[----:B---3--:R-:W-:Y:S02]  /*2d2f0*/  DADD R44, -R44, R46 ;  /* 0x000000002c2c7229 */ /* 0x008fe4000000012e */
[----:B------:R-:W2:Y:S06]  /*2d300*/  LDL.64 R46, [R1+0xd0] ;  /* 0x0000d000012e7983 */ /* 0x000eac0000100a00 */
[----:B------:R-:W-:-:S07]  /*2d310*/  DADD R44, R4, R44 ;  /* 0x00000000042c7229 */ /* 0x000fce000000002c */
[----:B------:R0:W-:Y:S04]  /*2d320*/  STL.64 [R1+0x888], R44 ;  /* 0x0008882c01007387 */ /* 0x0001e80000100a00 */
[----:B------:R-:W2:Y:S02]  /*2d330*/  LD.E.64 R34, desc[UR36][R36.64+0x10] ;  /* 0x0000102424227980 */ /* 0x000ea4000c101b00 */
[----:B--2---:R-:W-:-:S08]  /*2d340*/  DADD R34, -R34, R46 ;  /* 0x0000000022227229 */ /* 0x004fd0000000012e */
[----:B------:R-:W-:-:S07]  /*2d350*/  DADD R34, R34, R6 ;  /* 0x0000000022227229 */ /* 0x000fce0000000006 */
[----:B------:R1:W-:Y:S04]  /*2d360*/  STL.64 [R1+0x890], R34 ;  /* 0x0008902201007387 */ /* 0x0003e80000100a00 */
[----:B------:R-:W4:Y:S02]  /*2d370*/  LD.E.64 R46, desc[UR36][R36.64+0x18] ;  /* 0x00001824242e7980 */ /* 0x000f24000c101b00 */
[----:B----4-:R-:W-:-:S08]  /*2d380*/  DADD R46, -R46, R48 ;  /* 0x000000002e2e7229 */ /* 0x010fd00000000130 */
[----:B------:R-:W-:-:S07]  /*2d390*/  DADD R46, R8, R46 ;  /* 0x00000000082e7229 */ /* 0x000fce000000002e */
[----:B------:R2:W-:Y:S04]  /*2d3a0*/  STL.64 [R1+0x898], R46 ;  /* 0x0008982e01007387 */ /* 0x0005e80000100a00 */
[----:B------:R-:W3:Y:S02]  /*2d3b0*/  LD.E.64 R48, desc[UR36][R36.64+0x20] ;  /* 0x0000202424307980 */ /* 0x000ee4000c101b00 */
[----:B---3--:R-:W-:-:S08]  /*2d3c0*/  DADD R48, -R48, R50 ;  /* 0x0000000030307229 */ /* 0x008fd00000000132 */
[----:B------:R-:W-:-:S07]  /*2d3d0*/  DADD R48, R48, R10 ;  /* 0x0000000030307229 */ /* 0x000fce000000000a */
[----:B------:R2:W-:Y:S04]  /*2d3e0*/  STL.64 [R1+0x8a0], R48 ;  /* 0x0008a03001007387 */ /* 0x0005e80000100a00 */
[----:B------:R-:W5:Y:S02]  /*2d3f0*/  LD.E.64 R50, desc[UR36][R36.64+0x28] ;  /* 0x0000282424327980 */ /* 0x000f64000c101b00 */
[----:B-----5:R-:W-:-:S08]  /*2d400*/  DADD R50, -R50, R52 ;  /* 0x0000000032327229 */ /* 0x020fd00000000134 */
[----:B------:R-:W-:-:S07]  /*2d410*/  DADD R50, R12, R50 ;  /* 0x000000000c327229 */ /* 0x000fce0000000032 */
[----:B------:R2:W-:Y:S04]  /*2d420*/  STL.64 [R1+0x8a8], R50 ;  /* 0x0008a83201007387 */ /* 0x0005e80000100a00 */
[----:B------:R-:W3:Y:S02]  /*2d430*/  LD.E.64 R52, desc[UR36][R36.64+0x30] ;  /* 0x0000302424347980 */ /* 0x000ee4000c101b00 */
[----:B---3--:R-:W-:-:S08]  /*2d440*/  DADD R52, -R52, R54 ;  /* 0x0000000034347229 */ /* 0x008fd00000000136 */
        /* <DEDUP_REMOVED lines=26> */
[----:B------:R-:W3:Y:S01]  /*2d5f0*/  LD.E.64 R66, desc[UR36][R36.64+0x68] ;  /* 0x0000682424427980 */ /* 0x000ee2000c101b00 */
[----:B0-----:R-:W-:-:S08]  /*2d600*/  DMUL R44, R44, R44 ;  /* 0x0000002c2c2c7228 */ /* 0x001fd00000000000 */
[----:B------:R-:W-:-:S08]  /*2d610*/  DFMA R44, R42, R42, R44 ;  /* 0x0000002a2a2c722b */ /* 0x000fd0000000002c */
[----:B------:R-:W-:-:S08]  /*2d620*/  DFMA R44, R34, R34, R44 ;  /* 0x00000022222c722b */ /* 0x000fd0000000002c */
[----:B------:R-:W-:-:S08]  /*2d630*/  DFMA R44, R46, R46, R44 ;  /* 0x0000002e2e2c722b */ /* 0x000fd0000000002c */
[----:B------:R-:W-:Y:S02]  /*2d640*/  DFMA R44, R48, R48, R44 ;  /* 0x00000030302c722b */ /* 0x000fe4000000002c */
[----:B---3--:R-:W-:-:S08]  /*2d650*/  DADD R66, -R66, R68 ;  /* 0x0000000042427229 */ /* 0x008fd00000000144 */
[----:B------:R-:W-:-:S07]  /*2d660*/  DADD R66, R28, R66 ;  /* 0x000000001c427229 */ /* 0x000fce0000000042 */
[----:B------:R2:W-:Y:S04]  /*2d670*/  STL.64 [R1+0x8e8], R66 ;  /* 0x0008e84201007387 */ /* 0x0005e80000100a00 */
[----:B------:R-:W3:Y:S01]  /*2d680*/  LD.E.64 R68, desc[UR36][R36.64+0x70] ;  /* 0x0000702424447980 */ /* 0x000ee2000c101b00 */
        /* <DEDUP_REMOVED lines=8> */
[----:B-1----:R-:W-:Y:S01]  /*2d710*/  DFMA R34, R66, R66, R44 ;  /* 0x000000424222722b */ /* 0x002fe2000000002c */
[----:B------:R-:W-:Y:S01]  /*2d720*/  ISETP.NE.AND P0, PT, R0, RZ, PT ;  /* 0x000000ff0000720c */ /* 0x000fe20003f05270 */
[----:B------:R-:W-:Y:S01]  /*2d730*/  BSSY.RECONVERGENT B7, `(.L_x_314) ;  /* 0x0000092000077945 */ /* 0x000fe20003800200 */
[----:B---3--:R-:W-:-:S08]  /*2d740*/  DADD R36, -R68, R70 ;  /* 0x0000000044247229 */ /* 0x008fd00000000146 */
[----:B------:R-:W-:-:S08]  /*2d750*/  DADD R36, R36, R30 ;  /* 0x0000000024247229 */ /* 0x000fd0000000001e */
[----:B------:R-:W-:Y:S01]  /*2d760*/  DFMA R34, R36, R36, R34 ;  /* 0x000000242422722b */ /* 0x000fe20000000022 */
[----:B------:R2:W-:Y:S06]  /*2d770*/  STL.64 [R1+0x8f0], R36 ;  /* 0x0008f02401007387 */ /* 0x0005ec0000100a00 */
[----:B------:R2:W-:Y:S01]  /*2d780*/  STL.64 [R1+0x13f8], R34 ;  /* 0x0013f82201007387 */ /* 0x0005e20000100a00 */
[----:B------:R-:W-:Y:S05]  /*2d790*/  @!P0 BRA `(.L_x_315) ;  /* 0x00000008002c8947 */ /* 0x000fea0003800000 */
[----:B------:R-:W3:Y:S04]  /*2d7a0*/  LDL.128 R100, [R1+0x230] ;  /* 0x0002300001647983 */ /* 0x000ee80000100c00 */
[----:B------:R-:W4:Y:S04]  /*2d7b0*/  LDL.128 R76, [R1+0x240] ;  /* 0x00024000014c7983 */ /* 0x000f280000100c00 */
[----:B------:R-:W5:Y:S04]  /*2d7c0*/  LDL.128 R80, [R1+0x250] ;  /* 0x0002500001507983 */ /* 0x000f680000100c00 */
[----:B------:R-:W5:Y:S04]  /*2d7d0*/  LDL.128 R84, [R1+0x260] ;  /* 0x0002600001547983 */ /* 0x000f680000100c00 */
[----:B------:R-:W5:Y:S04]  /*2d7e0*/  LDL.128 R88, [R1+0x270] ;  /* 0x0002700001587983 */ /* 0x000f680000100c00 */
[----:B------:R-:W5:Y:S04]  /*2d7f0*/  LDL.128 R92, [R1+0x280] ;  /* 0x00028000015c7983 */ /* 0x000f680000100c00 */
[----:B--2---:R-:W2:Y:S04]  /*2d800*/  LDL.128 R52, [R1+0x290] ;  /* 0x0002900001347983 */ /* 0x004ea80000100c00 */
[----:B------:R-:W2:Y:S04]  /*2d810*/  LDL.64 R96, [R1+0x2a0] ;  /* 0x0002a00001607983 */ /* 0x000ea80000100a00 */
[----:B------:R-:W2:Y:S04]  /*2d820*/  LDL.64 R98, [R1+0x1410] ;  /* 0x0014100001627983 */ /* 0x000ea80000100a00 */
[----:B------:R-:W2:Y:S01]  /*2d830*/  LDL R104, [R1+0x1564] ;  /* 0x0015640001687983 */ /* 0x000ea20000100800 */
[----:B------:R-:W-:-:S02]  /*2d840*/  DADD R36, R32, R32 ;  /* 0x0000000020247229 */ /* 0x000fc40000000020 */
[----:B------:R-:W-:-:S06]  /*2d850*/  DADD R44, R4, R4 ;  /* 0x00000000042c7229 */ /* 0x000fcc0000000004 */
[----:B------:R-:W-:Y:S02]  /*2d860*/  DFMA R42, R32, R36, RZ ;  /* 0x00000024202a722b */ /* 0x000fe400000000ff */
[----:B------:R-:W-:-:S06]  /*2d870*/  DADD R46, R6, R6 ;  /* 0x00000000062e7229 */ /* 0x000fcc0000000006 */
[----:B------:R-:W-:Y:S02]  /*2d880*/  DFMA R42, R4, R44, R42 ;  /* 0x0000002c042a722b */ /* 0x000fe4000000002a */
        /* <DEDUP_REMOVED lines=23> */
[----:B------:R-:W-:-:S08]  /*2da00*/  DFMA R42, R28, R72, R42 ;  /* 0x000000481c2a722b */ /* 0x000fd0000000002a */
[----:B------:R-:W-:Y:S01]  /*2da10*/  DFMA R42, R74, R30, R42 ;  /* 0x0000001e4a2a722b */ /* 0x000fe2000000002a */
[----:B------:R0:W-:Y:S04]  /*2da20*/  STL.128 [R1+0x2b0], R44 ;  /* 0x0002b02c01007387 */ /* 0x0001e80000100c00 */
[----:B------:R0:W-:Y:S01]  /*2da30*/  STL.128 [R1+0x2c0], R48 ;  /* 0x0002c03001007387 */ /* 0x0001e20000100c00 */
[----:B---3--:R-:W-:-:S08]  /*2da40*/  DMUL R100, R32, R100 ;  /* 0x0000006420647228 */ /* 0x008fd00000000000 */
[----:B------:R-:W-:-:S08]  /*2da50*/  DFMA R42, R42, 0.5, R100 ;  /* 0x3fe000002a2a782b */ /* 0x000fd00000000064 */
[----:B------:R-:W-:-:S08]  /*2da60*/  DFMA R42, R4, R102, R42 ;  /* 0x00000066042a722b */ /* 0x000fd0000000002a */
[----:B----4-:R-:W-:-:S08]  /*2da70*/  DFMA R42, R76, R6, R42 ;  /* 0x000000064c2a722b */ /* 0x010fd0000000002a */
[----:B------:R-:W-:-:S08]  /*2da80*/  DFMA R42, R8, R78, R42 ;  /* 0x0000004e082a722b */ /* 0x000fd0000000002a */
[----:B-----5:R-:W-:-:S08]  /*2da90*/  DFMA R42, R80, R10, R42 ;  /* 0x0000000a502a722b */ /* 0x020fd0000000002a */
[----:B------:R-:W-:-:S08]  /*2daa0*/  DFMA R42, R12, R82, R42 ;  /* 0x000000520c2a722b */ /* 0x000fd0000000002a */
[----:B------:R-:W-:-:S08]  /*2dab0*/  DFMA R42, R84, R14, R42 ;  /* 0x0000000e542a722b */ /* 0x000fd0000000002a */
[----:B------:R-:W-:-:S08]  /*2dac0*/  DFMA R42, R16, R86, R42 ;  /* 0x00000056102a722b */ /* 0x000fd0000000002a */
[----:B------:R-:W-:Y:S01]  /*2dad0*/  DFMA R42, R88, R18, R42 ;  /* 0x00000012582a722b */ /* 0x000fe2000000002a */
[----:B------:R-:W1:Y:S07]  /*2dae0*/  MUFU.RSQ64H R11, R3 ;  /* 0x00000003000b7308 */ /* 0x000e6e0000001c00 */
[----:B------:R-:W-:-:S08]  /*2daf0*/  DFMA R42, R20, R90, R42 ;  /* 0x0000005a142a722b */ /* 0x000fd0000000002a */
[----:B------:R-:W-:Y:S01]  /*2db00*/  DFMA R42, R92, R22, R42 ;  /* 0x000000165c2a722b */ /* 0x000fe2000000002a */
[----:B------:R-:W-:-:S07]  /*2db10*/  IADD3 R10, PT, PT, R3, -0x3500000, RZ ;  /* 0xfcb00000030a7810 */ /* 0x000fce0007ffe0ff */
[----:B------:R-:W-:Y:S02]  /*2db20*/  DFMA R42, R24, R94, R42 ;  /* 0x0000005e182a722b */ /* 0x000fe4000000002a */
[----:B-1----:R-:W-:-:S06]  /*2db30*/  DMUL R4, R10, R10 ;  /* 0x0000000a0a047228 */ /* 0x002fcc0000000000 */
[----:B--2---:R-:W-:Y:S02]  /*2db40*/  DFMA R42, R52, R26, R42 ;  /* 0x0000001a342a722b */ /* 0x004fe4000000002a */
[----:B------:R-:W-:Y:S01]  /*2db50*/  DFMA R4, R2, -R4, 1 ;  /* 0x3ff000000204742b */ /* 0x000fe20000000804 */
[----:B------:R-:W-:Y:S02]  /*2db60*/  IMAD.MOV.U32 R6, RZ, RZ, 0x0 ;  /* 0x00000000ff067424 */ /* 0x000fe400078e00ff */
[----:B------:R-:W-:-:S03]  /*2db70*/  IMAD.MOV.U32 R7, RZ, RZ, 0x3fd80000 ;  /* 0x3fd80000ff077424 */ /* 0x000fc600078e00ff */
[----:B------:R-:W-:-:S03]  /*2db80*/  DFMA R42, R28, R54, R42 ;  /* 0x000000361c2a722b */ /* 0x000fc6000000002a */
[----:B------:R-:W-:Y:S02]  /*2db90*/  DFMA R6, R4, R6, 0.5 ;  /* 0x3fe000000406742b */ /* 0x000fe40000000006 */
[----:B------:R-:W-:-:S03]  /*2dba0*/  DMUL R4, R10, R4 ;  /* 0x000000040a047228 */ /* 0x000fc60000000000 */
[----:B------:R-:W-:-:S05]  /*2dbb0*/  DFMA R42, R96, R30, R42 ;  /* 0x0000001e602a722b */ /* 0x000fca000000002a */
[----:B------:R-:W-:-:S03]  /*2dbc0*/  DFMA R12, R6, R4, R10 ;  /* 0x00000004060c722b */ /* 0x000fc6000000000a */
[----:B------:R-:W-:Y:S01]  /*2dbd0*/  DADD R98, R42, R98 ;  /* 0x000000002a627229 */ /* 0x000fe20000000062 */
[----:B------:R0:W-:Y:S04]  /*2dbe0*/  STL.128 [R1+0x2d0], R56 ;  /* 0x0002d03801007387 */ /* 0x0001e80000100c00 */
[----:B------:R0:W-:Y:S01]  /*2dbf0*/  STL.128 [R1+0x2e0], R60 ;  /* 0x0002e03c01007387 */ /* 0x0001e20000100c00 */
[----:B------:R-:W-:-:S03]  /*2dc00*/  DMUL R4, R2, R12 ;  /* 0x0000000c02047228 */ /* 0x000fc60000000000 */
[----:B------:R0:W-:Y:S04]  /*2dc10*/  STL.128 [R1+0x2f0], R64 ;  /* 0x0002f04001007387 */ /* 0x0001e80000100c00 */
[----:B------:R0:W-:Y:S04]  /*2dc20*/  STL.128 [R1+0x300], R68 ;  /* 0x0003004401007387 */ /* 0x0001e80000100c00 */
[----:B------:R0:W-:Y:S04]  /*2dc30*/  STL.128 [R1+0x310], R72 ;  /* 0x0003104801007387 */ /* 0x0001e80000100c00 */
[----:B------:R0:W-:Y:S04]  /*2dc40*/  STL.64 [R1+0x2a8], R36 ;  /* 0x0002a82401007387 */ /* 0x0001e80000100a00 */
[----:B------:R0:W-:Y:S01]  /*2dc50*/  STL.64 [R1+0x13f0], R98 ;  /* 0x0013f06201007387 */ /* 0x0001e20000100a00 */
[----:B------:R-:W-:Y:S01]  /*2dc60*/  ISETP.GE.U32.AND P0, PT, R10, 0x7ca00000, PT ;  /* 0x7ca000000a00780c */ /* 0x000fe20003f06070 */
[----:B------:R-:W-:Y:S01]  /*2dc70*/  DFMA R6, R4, -R4, R2 ;  /* 0x800000040406722b */ /* 0x000fe20000000002 */
[----:B------:R-:W-:Y:S01]  /*2dc80*/  VIADD R9, R13, 0xfff00000 ;  /* 0xfff000000d097836 */ /* 0x000fe20000000000 */
[----:B------:R-:W-:Y:S01]  /*2dc90*/  MOV R8, R12 ;  /* 0x0000000c00087202 */ /* 0x000fe20000000f00 */
[----:B------:R-:W-:Y:S01]  /*2dca0*/  BSSY.RECONVERGENT B0, `(.L_x_316) ;  /* 0x0000010000007945 */ /* 0x000fe20003800200 */
[----:B------:R-:W-:-:S04]  /*2dcb0*/  VIADD R0, R104, 0x1 ;  /* 0x0000000168007836 */ /* 0x000fc80000000000 */
[----:B------:R-:W-:-:S04]  /*2dcc0*/  DFMA R42, R6, R8, R4 ;  /* 0x00000008062a722b */ /* 0x000fc80000000004 */
[----:B0-----:R-:W-:Y:S07]  /*2dcd0*/  @!P0 BRA `(.L_x_317) ;  /* 0x0000000000308947 */ /* 0x001fee0003800000 */
[----:B------:R-:W-:Y:S01]  /*2dce0*/  IMAD.MOV.U32 R14, RZ, RZ, R12 ;  /* 0x000000ffff0e7224 */ /* 0x000fe200078e000c */
[----:B------:R-:W-:Y:S01]  /*2dcf0*/  MOV R8, R6 ;  /* 0x0000000600087202 */ /* 0x000fe20000000f00 */
[----:B------:R-:W-:Y:S01]  /*2dd00*/  IMAD.MOV.U32 R12, RZ, RZ, R2 ;  /* 0x000000ffff0c7224 */ /* 0x000fe200078e0002 */
[----:B------:R-:W-:Y:S01]  /*2dd10*/  MOV R2, R10 ;  /* 0x0000000a00027202 */ /* 0x000fe20000000f00 */
[----:B------:R-:W-:Y:S01]  /*2dd20*/  IMAD.MOV.U32 R13, RZ, RZ, R7 ;  /* 0x000000ffff0d7224 */ /* 0x000fe200078e0007 */
[----:B------:R-:W-:Y:S01]  /*2dd30*/  MOV R10, 0x2dd80 ;  /* 0x0002dd80000a7802 */ /* 0x000fe20000000f00 */
[----:B------:R-:W-:Y:S02]  /*2dd40*/  IMAD.MOV.U32 R15, RZ, RZ, R4 ;  /* 0x000000ffff0f7224 */ /* 0x000fe400078e0004 */
[----:B------:R-:W-:Y:S02]  /*2dd50*/  IMAD.MOV.U32 R16, RZ, RZ, R5 ;  /* 0x000000ffff107224 */ /* 0x000fe400078e0005 */
[----:B------:R-:W-:-:S07]  /*2dd60*/  IMAD.MOV.U32 R7, RZ, RZ, R9 ;  /* 0x000000ffff077224 */ /* 0x000fce00078e0009 */
[----:B------:R-:W-:Y:S05]  /*2dd70*/  CALL.REL.NOINC `($__internal_2_$__cuda_sm20_dsqrt_rn_f64_mediumpath_v1) ;  /* 0x0000001000e07944 */ /* 0x000fea0003c00000 */
[----:B------:R-:W-:Y:S02]  /*2dd80*/  IMAD.MOV.U32 R42, RZ, RZ, R36 ;  /* 0x000000ffff2a7224 */ /* 0x000fe400078e0024 */
[----:B------:R-:W-:-:S07]  /*2dd90*/  IMAD.MOV.U32 R43, RZ, RZ, R37 ;  /* 0x000000ffff2b7224 */ /* 0x000fce00078e0025 */
.L_x_317:
[----:B------:R-:W-:Y:S05]  /*2dda0*/  BSYNC.RECONVERGENT B0 ;  /* 0x0000000000007941 */ /* 0x000fea0003800200 */
.L_x_316:
[----:B------:R-:W0:Y:S01]  /*2ddb0*/  MUFU.RSQ64H R3, R35 ;  /* 0x0000002300037308 */ /* 0x000e220000001c00 */
[----:B------:R-:W-:Y:S01]  /*2ddc0*/  IADD3 R2, PT, PT, R35, -0x3500000, RZ ;  /* 0xfcb0000023027810 */ /* 0x000fe20007ffe0ff */
[----:B------:R-:W-:Y:S01]  /*2ddd0*/  IMAD.MOV.U32 R6, RZ, RZ, 0x0 ;  /* 0x00000000ff067424 */ /* 0x000fe200078e00ff */
[----:B------:R-:W-:Y:S01]  /*2dde0*/  BSSY.RECONVERGENT B0, `(.L_x_318) ;  /* 0x0000017000007945 */ /* 0x000fe20003800200 */
[----:B------:R-:W-:Y:S01]  /*2ddf0*/  IMAD.MOV.U32 R7, RZ, RZ, 0x3fd80000 ;  /* 0x3fd80000ff077424 */ /* 0x000fe200078e00ff */
[----:B------:R-:W-:Y:S02]  /*2de00*/  ISETP.GE.U32.AND P0, PT, R2, 0x7ca00000, PT ;  /* 0x7ca000000200780c */ /* 0x000fe40003f06070 */
[----:B0-----:R-:W-:-:S08]  /*2de10*/  DMUL R4, R2, R2 ;  /* 0x0000000202047228 */ /* 0x001fd00000000000 */
[----:B------:R-:W-:-:S08]  /*2de20*/  DFMA R4, R34, -R4, 1 ;  /* 0x3ff000002204742b */ /* 0x000fd00000000804 */
[----:B------:R-:W-:Y:S02]  /*2de30*/  DFMA R6, R4, R6, 0.5 ;  /* 0x3fe000000406742b */ /* 0x000fe40000000006 */
[----:B------:R-:W-:-:S08]  /*2de40*/  DMUL R4, R2, R4 ;  /* 0x0000000402047228 */ /* 0x000fd00000000000 */
[----:B------:R-:W-:-:S08]  /*2de50*/  DFMA R4, R6, R4, R2 ;  /* 0x000000040604722b */ /* 0x000fd00000000002 */
[----:B------:R-:W-:Y:S02]  /*2de60*/  DMUL R6, R34, R4 ;  /* 0x0000000422067228 */ /* 0x000fe40000000000 */
[----:B------:R-:W-:Y:S01]  /*2de70*/  VIADD R11, R5, 0xfff00000 ;  /* 0xfff00000050b7836 */ /* 0x000fe20000000000 */
[----:B------:R-:W-:-:S05]  /*2de80*/  MOV R10, R4 ;  /* 0x00000004000a7202 */ /* 0x000fca0000000f00 */
[----:B------:R-:W-:-:S08]  /*2de90*/  DFMA R8, R6, -R6, R34 ;  /* 0x800000060608722b */ /* 0x000fd00000000022 */
[----:B------:R-:W-:Y:S01]  /*2dea0*/  DFMA R36, R8, R10, R6 ;  /* 0x0000000a0824722b */ /* 0x000fe20000000006 */
[----:B------:R-:W-:Y:S10]  /*2deb0*/  @!P0 BRA `(.L_x_319) ;  /* 0x0000000000248947 */ /* 0x000ff40003800000 */
[----:B------:R-:W-:Y:S01]  /*2dec0*/  IMAD.MOV.U32 R16, RZ, RZ, R7 ;  /* 0x000000ffff107224 */ /* 0x000fe200078e0007 */
[----:B------:R-:W-:Y:S01]  /*2ded0*/  MOV R13, R9 ;  /* 0x00000009000d7202 */ /* 0x000fe20000000f00 */
[----:B------:R-:W-:Y:S01]  /*2dee0*/  IMAD.MOV.U32 R14, RZ, RZ, R4 ;  /* 0x000000ffff0e7224 */ /* 0x000fe200078e0004 */
[----:B------:R-:W-:Y:S01]  /*2def0*/  MOV R10, 0x2df50 ;  /* 0x0002df50000a7802 */ /* 0x000fe20000000f00 */
[----:B------:R-:W-:Y:S02]  /*2df00*/  IMAD.MOV.U32 R12, RZ, RZ, R34 ;  /* 0x000000ffff0c7224 */ /* 0x000fe400078e0022 */
[----:B------:R-:W-:Y:S02]  /*2df10*/  IMAD.MOV.U32 R3, RZ, RZ, R35 ;  /* 0x000000ffff037224 */ /* 0x000fe400078e0023 */
[----:B------:R-:W-:Y:S02]  /*2df20*/  IMAD.MOV.U32 R15, RZ, RZ, R6 ;  /* 0x000000ffff0f7224 */ /* 0x000fe400078e0006 */
[----:B------:R-:W-:-:S07]  /*2df30*/  IMAD.MOV.U32 R7, RZ, RZ, R11 ;  /* 0x000000ffff077224 */ /* 0x000fce00078e000b */
[----:B------:R-:W-:Y:S05]  /*2df40*/  CALL.REL.NOINC `($__internal_2_$__cuda_sm20_dsqrt_rn_f64_mediumpath_v1) ;  /* 0x00000010006c7944 */ /* 0x000fea0003c00000 */
.L_x_319:
[----:B------:R-:W-:Y:S05]  /*2df50*/  BSYNC.RECONVERGENT B0 ;  /* 0x0000000000007941 */ /* 0x000fea0003800200 */
.L_x_318:
[----:B------:R-:W2:Y:S01]  /*2df60*/  LDL R4, [R1+0x1560] ;  /* 0x0015600001047983 */ /* 0x000ea20000100800 */
[----:B------:R-:W-:Y:S01]  /*2df70*/  MOV R2, 0x0 ;  /* 0x0000000000027802 */ /* 0x000fe20000000f00 */
[----:B------:R-:W0:Y:S02]  /*2df80*/  LDCU.64 UR4, c[0x4][0x20] ;  /* 0x01000400ff0477ac */ /* 0x000e240008000a00 */
[----:B------:R1:W-:Y:S03]  /*2df90*/  STL.128 [R1+0x20], R40 ;  /* 0x0000202801007387 */ /* 0x0003e60000100c00 */
[----:B------:R-:W3:Y:S01]  /*2dfa0*/  LDC.64 R2, c[0x4][R2] ;  /* 0x0100000002027b82 */ /* 0x000ee20000000a00 */
[----:B------:R1:W-:Y:S04]  /*2dfb0*/  STL.128 [R1+0x30], R36 ;  /* 0x0000302401007387 */ /* 0x0003e80000100c00 */
[----:B------:R1:W-:Y:S04]  /*2dfc0*/  STL.64 [R1+0x18], R98 ;  /* 0x0000186201007387 */ /* 0x0003e80000100a00 */
[----:B------:R1:W-:Y:S01]  /*2dfd0*/  STL [R1+0x10], R0 ;  /* 0x0000100001007387 */ /* 0x0003e20000100800 */
[----:B0-----:R-:W-:Y:S01]  /*2dfe0*/  IMAD.U32 R5, RZ, RZ, UR5 ;  /* 0x00000005ff057e24 */ /* 0x001fe2000f8e00ff */
[----:B--2---:R-:W-:-:S02]  /*2dff0*/  IADD3 R6, P0, PT, R4, 0x10, RZ ;  /* 0x0000001004067810 */ /* 0x004fc40007f1e0ff */
[----:B------:R-:W-:-:S03]  /*2e000*/  MOV R4, UR4 ;  /* 0x0000000400047c02 */ /* 0x000fc60008000f00 */
[----:B-1-3--:R-:W-:-:S08]  /*2e010*/  IMAD.X R7, RZ, RZ, R252, P0 ;  /* 0x000000ffff077224 */ /* 0x00afd000000e06fc */
[----:B------:R-:W-:-:S07]  /*2e020*/  LEPC R20, `(.L_x_320) ;  /* 0x000000001014794e */ /* 0x000fce0000000000 */
[----:B------:R-:W-:Y:S05]  /*2e030*/  CALL.ABS.NOINC R2 ;  /* 0x0000000002007343 */ /* 0x000fea0003c00000 */
.L_x_320:
[----:B------:R0:W5:Y:S02]  /*2e040*/  LDL.64 R40, [R1+0x13e8] ;  /* 0x0013e80001287983 */ /* 0x0001640000100a00 */
.L_x_315:
[----:B------:R-:W-:Y:S05]  /*2e050*/  BSYNC.RECONVERGENT B7 ;  /* 0x0000000000077941 */ /* 0x000fea0003800200 */
.L_x_314:
[----:B------:R-:W3:Y:S01]  /*2e060*/  LDL.128 R4, [R1+0x1420] ;  /* 0x0014200001047983 */ /* 0x000ee20000100c00 */
[----:B------:R-:W-:Y:S01]  /*2e070*/  BSSY.RELIABLE B0, `(.L_x_321) ;  /* 0x000000a000007945 */ /* 0x000fe20003800100 */
[----:B---3-5:R-:W-:-:S14]  /*2e080*/  DSETP.GEU.AND P0, PT, R40, R6, PT ;  /* 0x000000062800722a */ /* 0x028fdc0003f0e000 */
[----:B------:R-:W-:Y:S05]  /*2e090*/  @P0 BRA `(.L_x_322) ;  /* 0x00000000001c0947 */ /* 0x000fea0003800000 */
[----:B------:R-:W3:Y:S04]  /*2e0a0*/  LDL.64 R6, [R1+0x13f8] ;  /* 0x0013f80001067983 */ /* 0x000ee80000100a00 */
[----:B------:R-:W4:Y:S01]  /*2e0b0*/  LDL.64 R2, [R1+0x1400] ;  /* 0x0014000001027983 */ /* 0x000f220000100a00 */
[----:B------:R-:W-:-:S08]  /*2e0c0*/  DMUL R4, R4, R4 ;  /* 0x0000000404047228 */ /* 0x000fd00000000000 */
[----:B---3--:R-:W-:-:S06]  /*2e0d0*/  DSETP.GTU.AND P0, PT, R6, R4, PT ;  /* 0x000000040600722a */ /* 0x008fcc0003f0c000 */
[----:B----4-:R-:W-:-:S14]  /*2e0e0*/  DSETP.GTU.OR P0, PT, R2, R4, P0 ;  /* 0x000000040200722a */ /* 0x010fdc000070c400 */
[----:B------:R-:W-:Y:S05]  /*2e0f0*/  @!P0 BREAK.RELIABLE B0 ;  /* 0x0000000000008942 */ /* 0x000fea0003800100 */
[----:B------:R-:W-:Y:S05]  /*2e100*/  @!P0 BRA `(.L_x_323) ;  /* 0x0000000000208947 */ /* 0x000fea0003800000 */
.L_x_322:
[----:B------:R-:W-:Y:S05]  /*2e110*/  BSYNC.RELIABLE B0 ;  /* 0x0000000000007941 */ /* 0x000fea0003800100 */
.L_x_321:
[----:B------:R-:W3:Y:S04]  /*2e120*/  LDL.LU R2, [R1+0x1564] ;  /* 0x0015640001027983 */ /* 0x000ee80000300800 */
[----:B------:R-:W4:Y:S01]  /*2e130*/  LDL R0, [R1+0x1430] ;  /* 0x0014300001007983 */ /* 0x000f220000100800 */
[----:B---3--:R-:W-:-:S05]  /*2e140*/  VIADD R2, R2, 0x1 ;  /* 0x0000000102027836 */ /* 0x008fca0000000000 */
[----:B------:R1:W-:Y:S01]  /*2e150*/  STL [R1+0x1564], R2 ;  /* 0x0015640201007387 */ /* 0x0003e20000100800 */
[----:B----4-:R-:W-:-:S13]  /*2e160*/  ISETP.GE.AND P0, PT, R2, R0, PT ;  /* 0x000000000200720c */ /* 0x010fda0003f06270 */
[----:B-1----:R-:W-:Y:S05]  /*2e170*/  @!P0 BRA `(.L_x_324) ;  /* 0xfffffda400708947 */ /* 0x002fea000383ffff */
[----:B------:R-:W-:Y:S05]  /*2e180*/  BRA `(.L_x_30) ;  /* 0x0000000400647947 */ /* 0x000fea0003800000 */
.L_x_323:
[----:B------:R-:W3:Y:S04]  /*2e190*/  LDL.64 R92, [R1+0x418] ;  /* 0x00041800015c7983 */ /* 0x000ee80000100a00 */
[----:B------:R-:W4:Y:S04]  /*2e1a0*/  LDL.64 R16, [R1+0x420] ;  /* 0x0004200001107983 */ /* 0x000f280000100a00 */
[----:B------:R-:W5:Y:S04]  /*2e1b0*/  LDL.64 R20, [R1+0x428] ;  /* 0x0004280001147983 */ /* 0x000f680000100a00 */
[----:B------:R-:W5:Y:S04]  /*2e1c0*/  LDL.64 R24, [R1+0x430] ;  /* 0x0004300001187983 */ /* 0x000f680000100a00 */
[----:B------:R-:W5:Y:S04]  /*2e1d0*/  LDL.64 R28, [R1+0x438] ;  /* 0x00043800011c7983 */ /* 0x000f680000100a00 */
[----:B------:R-:W5:Y:S04]  /*2e1e0*/  LDL.64 R32, [R1+0x440] ;  /* 0x0004400001207983 */ /* 0x000f680000100a00 */
        /* <DEDUP_REMOVED lines=9> */
[----:B------:R-:W2:Y:S04]  /*2e280*/  LDL.128 R72, [R1+0x230] ;  /* 0x0002300001487983 */ /* 0x000ea80000100c00 */
[----:B------:R-:W2:Y:S04]  /*2e290*/  LDL.128 R76, [R1+0x240] ;  /* 0x00024000014c7983 */ /* 0x000ea80000100c00 */
[----:B------:R-:W2:Y:S04]  /*2e2a0*/  LDL.128 R80, [R1+0x250] ;  /* 0x0002500001507983 */ /* 0x000ea80000100c00 */
[----:B------:R-:W2:Y:S04]  /*2e2b0*/  LDL.128 R84, [R1+0x260] ;  /* 0x0002600001547983 */ /* 0x000ea80000100c00 */
[----:B------:R-:W2:Y:S04]  /*2e2c0*/  LDL.128 R12, [R1+0x270] ;  /* 0x00027000010c7983 */ /* 0x000ea80000100c00 */
[----:B------:R-:W2:Y:S04]  /*2e2d0*/  LDL.128 R8, [R1+0x280] ;  /* 0x0002800001087983 */ /* 0x000ea80000100c00 */
[----:B------:R-:W2:Y:S04]  /*2e2e0*/  LDL.128 R4, [R1+0x290] ;  /* 0x0002900001047983 */ /* 0x000ea80000100c00 */
[----:B------:R-:W2:Y:S04]  /*2e2f0*/  LDL.64 R88, [R1+0x2a0] ;  /* 0x0002a00001587983 */ /* 0x000ea80000100a00 */
[----:B------:R-:W2:Y:S01]  /*2e300*/  LDL.64 R90, [R1+0x1410] ;  /* 0x00141000015a7983 */ /* 0x000ea20000100a00 */
[----:B------:R-:W-:-:S05]  /*2e310*/  MOV R0, 0x1 ;  /* 0x0000000100007802 */ /* 0x000fca0000000f00 */
[----:B------:R1:W-:Y:S01]  /*2e320*/  STL [R1+0x1418], R0 ;  /* 0x0014180001007387 */ /* 0x0003e20000100800 */
[----:B---3--:R-:W-:Y:S02]  /*2e330*/  DADD R2, R92, R92 ;  /* 0x000000005c027229 */ /* 0x008fe4000000005c */
[----:B----4-:R-:W-:-:S05]  /*2e340*/  DADD R18, R16, R16 ;  /* 0x0000000010127229 */ /* 0x010fca0000000010 */
[----:B------:R1:W-:Y:S01]  /*2e350*/  STL.64 [R1+0x2a8], R2 ;  /* 0x0002a80201007387 */ /* 0x0003e20000100a00 */
[----:B------:R-:W-:Y:S02]  /*2e360*/  DFMA R26, R92, R2, RZ ;  /* 0x000000025c1a722b */ /* 0x000fe400000000ff */
[----:B-----5:R-:W-:Y:S01]  /*2e370*/  DADD R22, R20, R20 ;  /* 0x0000000014167229 */ /* 0x020fe20000000014 */
[----:B------:R1:W-:Y:S05]  /*2e380*/  STL.64 [R1+0x2b0], R18 ;  /* 0x0002b01201007387 */ /* 0x0003ea0000100a00 */
[----:B------:R-:W-:Y:S01]  /*2e390*/  DFMA R30, R16, R18, R26 ;  /* 0x00000012101e722b */ /* 0x000fe2000000001a */
[----:B------:R1:W-:Y:S01]  /*2e3a0*/  STL.64 [R1+0x2b8], R22 ;  /* 0x0002b81601007387 */ /* 0x0003e20000100a00 */
[----:B------:R-:W-:-:S06]  /*2e3b0*/  DADD R26, R24, R24 ;  /* 0x00000000181a7229 */ /* 0x000fcc0000000018 */
        /* <DEDUP_REMOVED lines=8> */
[----:B--2---:R-:W-:-:S06]  /*2e440*/  DADD R38, R36, R36 ;  /* 0x0000000024267229 */ /* 0x004fcc0000000024 */
[----:B------:R-:W-:Y:S01]  /*2e450*/  DFMA R46, R32, R34, R42 ;  /* 0x00000022202e722b */ /* 0x000fe2000000002a */
[----:B------:R1:W-:Y:S01]  /*2e460*/  STL.64 [R1+0x2d8], R38 ;  /* 0x0002d82601007387 */ /* 0x0003e20000100a00 */
[----:B------:R-:W-:-:S06]  /*2e470*/  DADD R42, R40, R40 ;  /* 0x00000000282a7229 */ /* 0x000fcc0000000028 */
[----:B------:R-:W-:Y:S01]  /*2e480*/  DFMA R50, R36, R38, R46 ;  /* 0x000000262432722b */ /* 0x000fe2000000002e */
[----:B------:R1:W-:Y:S01]  /*2e490*/  STL.64 [R1+0x2e0], R42 ;  /* 0x0002e02a01007387 */ /* 0x0003e20000100a00 */
[----:B------:R-:W-:Y:S02]  /*2e4a0*/  DADD R46, R44, R44 ;  /* 0x000000002c2e7229 */ /* 0x000fe4000000002c */
[----:B------:R-:W-:-:S04]  /*2e4b0*/  DMUL R72, R92, R72 ;  /* 0x000000485c487228 */ /* 0x000fc80000000000 */
        /* <DEDUP_REMOVED lines=19> */
[----:B------:R1:W-:Y:S07]  /*2e5f0*/  STL.64 [R1+0x318], R70 ;  /* 0x0003184601007387 */ /* 0x0003ee0000100a00 */
[----:B------:R-:W-:-:S08]  /*2e600*/  DFMA R94, R68, R70, R94 ;  /* 0x00000046445e722b */ /* 0x000fd0000000005e */
[----:B------:R-:W-:-:S08]  /*2e610*/  DFMA R72, R94, 0.5, R72 ;  /* 0x3fe000005e48782b */ /* 0x000fd00000000048 */
        /* <DEDUP_REMOVED lines=14> */
[----:B------:R-:W-:-:S07]  /*2e700*/  DADD R88, R88, R90 ;  /* 0x0000000058587229 */ /* 0x000fce000000005a */
[----:B------:R1:W-:Y:S04]  /*2e710*/  STL.64 [R1+0x13f0], R88 ;  /* 0x0013f05801007387 */ /* 0x0003e80000100a00 */
.L_x_30:
[----:B------:R-:W-:Y:S05]  /*2e720*/  BSYNC.RECONVERGENT B6 ;  /* 0x0000000000067941 */ /* 0x000fea0003800200 */
.L_x_29:
[----:B-1-34-:R-:W1:Y:S01]  /*2e730*/  S2R R2, SR_TID.Y ;  /* 0x0000000000027919 */ /* 0x01ae620000002200 */
[----:B------:R-:W1:Y:S02]  /*2e740*/  LDC R19, c[0x0][0x3a0] ;  /* 0x0000e800ff137b82 */ /* 0x000e640000000800 */
[----:B-1----:R-:W-:-:S13]  /*2e750*/  ISETP.GE.AND P0, PT, R2, R19, PT ;  /* 0x000000130200720c */ /* 0x002fda0003f06270 */
[----:B------:R-:W-:Y:S05]  /*2e760*/  @P0 EXIT ;  /* 0x000000000000094d */ /* 0x000fea0003800000 */
[----:B------:R1:W5:Y:S01]  /*2e770*/  LDL.64 R10, [R1+0x40] ;  /* 0x00004000010a7983 */ /* 0x0003620000100a00 */
[----:B------:R-:W3:Y:S01]  /*2e780*/  S2UR UR4, SR_CTAID.X ;  /* 0x00000000000479c3 */ /* 0x000ee20000002500 */
[----:B------:R-:W3:Y:S07]  /*2e790*/  S2R R0, SR_TID.X ;  /* 0x0000000000007919 */ /* 0x000eee0000002100 */
[----:B------:R-:W3:Y:S08]  /*2e7a0*/  LDC R3, c[0x0][0x360] ;  /* 0x0000d800ff037b82 */ /* 0x000ef00000000800 */
[----:B------:R-:W4:Y:S08]  /*2e7b0*/  LDC.64 R6, c[0x0][0x380] ;  /* 0x0000e000ff067b82 */ /* 0x000f300000000a00 */
[----:B------:R-:W0:Y:S08]  /*2e7c0*/  LDC.64 R8, c[0x0][0x388] ;  /* 0x0000e200ff087b82 */ /* 0x000e300000000a00 */
[----:B------:R-:W0:Y:S01]  /*2e7d0*/  LDC R5, c[0x0][0x364] ;  /* 0x0000d900ff057b82 */ /* 0x000e220000000800 */
[----:B---3--:R-:W-:-:S02]  /*2e7e0*/  IMAD R3, R3, UR4, R0 ;  /* 0x0000000403037c24 */ /* 0x008fc4000f8e0200 */
[----:B-1----:R-:W-:-:S07]  /*2e7f0*/  IMAD.MOV.U32 R0, RZ, RZ, R2 ;  /* 0x000000ffff007224 */ /* 0x002fce00078e0002 */
.L_x_325:
[----:B-1---5:R-:W-:-:S06]  /*2e800*/  IMAD.WIDE R12, R0, 0x8, R10 ;  /* 0x00000008000c7825 */ /* 0x022fcc00078e020a */
[----:B------:R-:W3:Y:S01]  /*2e810*/  LD.E.64 R12, desc[UR36][R12.64] ;  /* 0x000000240c0c7980 */ /* 0x000ee2000c101b00 */
[--C-:B------:R-:W-:Y:S02]  /*2e820*/  IMAD R17, R3, R19, R0.reuse ;  /* 0x0000001303117224 */ /* 0x100fe400078e0200 */
[----:B0-----:R-:W-:Y:S02]  /*2e830*/  IMAD.IADD R0, R5, 0x1, R0 ;  /* 0x0000000105007824 */ /* 0x001fe400078e0200 */
[----:B----4-:R-:W-:-:S03]  /*2e840*/  IMAD.WIDE R14, R17, 0x8, R6 ;  /* 0x00000008110e7825 */ /* 0x010fc600078e0206 */
[----:B------:R-:W-:Y:S01]  /*2e850*/  ISETP.GE.AND P0, PT, R0, R19, PT ;  /* 0x000000130000720c */ /* 0x000fe20003f06270 */
[----:B------:R-:W-:Y:S01]  /*2e860*/  IMAD.WIDE R16, R17, 0x8, R8 ;  /* 0x0000000811107825 */ /* 0x000fe200078e0208 */
[----:B---3--:R1:W-:Y:S04]  /*2e870*/  STG.E.64 desc[UR36][R14.64], R12 ;  /* 0x0000000c0e007986 */ /* 0x0083e8000c101b24 */
[----:B------:R1:W-:Y:S07]  /*2e880*/  STG.E.64 desc[UR36][R16.64], R12 ;  /* 0x0000000c10007986 */ /* 0x0003ee000c101b24 */
[----:B------:R-:W-:Y:S05]  /*2e890*/  @!P0 BRA `(.L_x_325) ;  /* 0xfffffffc00d88947 */ /* 0x000fea000383ffff */
[----:B------:R-:W-:Y:S05]  /*2e8a0*/  EXIT ;  /* 0x000000000000794d */ /* 0x000fea0003800000 */
        .weak           $__internal_0_$__cuda_sm20_dblrcp_rn_slowpath_v3
        .type           $__internal_0_$__cuda_sm20_dblrcp_rn_slowpath_v3,@function
        .size           $__internal_0_$__cuda_sm20_dblrcp_rn_slowpath_v3,($__internal_1_$__cuda_sm20_div_rn_f64_full - $__internal_0_$__cuda_sm20_dblrcp_rn_slowpath_v3)
$__internal_0_$__cuda_sm20_dblrcp_rn_slowpath_v3:
[----:B------:R-:W-:Y:S01]  /*2e8b0*/  DSETP.GTU.AND P0, PT, |R120|, +INF , PT ;  /* 0x7ff000007800742a */ /* 0x000fe20003f0c200 */
[----:B------:R-:W-:-:S13]  /*2e8c0*/  BSSY.RECONVERGENT B0, `(.L_x_326) ;  /* 0x0000024000007945 */ /* 0x000fda0003800200 */
[----:B------:R-:W-:Y:S05]  /*2e8d0*/  @P0 BRA `(.L_x_327) ;  /* 0x0000000000800947 */ /* 0x000fea0003800000 */
[----:B------:R-:W-:-:S05]  /*2e8e0*/  LOP3.LUT R124, R121, 0x7fffffff, RZ, 0xc0, !PT ;  /* 0x7fffffff797c7812 */ /* 0x000fca00078ec0ff */
[----:B------:R-:W-:-:S05]  /*2e8f0*/  VIADD R122, R124, 0xffffffff ;  /* 0xffffffff7c7a7836 */ /* 0x000fca0000000000 */
[----:B------:R-:W-:-:S13]  /*2e900*/  ISETP.GE.U32.AND P0, PT, R122, 0x7fefffff, PT ;  /* 0x7fefffff7a00780c */ /* 0x000fda0003f06070 */
[----:B------:R-:W-:Y:S02]  /*2e910*/  @P0 LOP3.LUT R123, R121, 0x7ff00000, RZ, 0x3c, !PT ;  /* 0x7ff00000797b0812 */ /* 0x000fe400078e3cff */
[----:B------:R-:W-:Y:S01]  /*2e920*/  @P0 MOV R122, RZ ;  /* 0x000000ff007a0202 */ /* 0x000fe20000000f00 */
[----:B------:R-:W-:Y:S06]  /*2e930*/  @P0 BRA `(.L_x_328) ;  /* 0x0000000000700947 */ /* 0x000fec0003800000 */
[----:B------:R-:W-:-:S13]  /*2e940*/  ISETP.GE.U32.AND P0, PT, R124, 0x1000001, PT ;  /* 0x010000017c00780c */ /* 0x000fda0003f06070 */
[----:B------:R-:W-:Y:S05]  /*2e950*/  @!P0 BRA `(.L_x_329) ;  /* 0x0000000000388947 */ /* 0x000fea0003800000 */
[----:B------:R-:W-:Y:S02]  /*2e960*/  VIADD R123, R121, 0xc0200000 ;  /* 0xc0200000797b7836 */ /* 0x000fe40000000000 */
[----:B------:R-:W-:Y:S02]  /*2e970*/  IMAD.MOV.U32 R124, RZ, RZ, R0 ;  /* 0x000000ffff7c7224 */ /* 0x000fe400078e0000 */
[----:B------:R-:W0:Y:S01]  /*2e980*/  MUFU.RCP64H R125, R123 ;  /* 0x0000007b007d7308 */ /* 0x000e220000001800 */
[----:B------:R-:W-:-:S06]  /*2e990*/  IMAD.MOV.U32 R122, RZ, RZ, R120 ;  /* 0x000000ffff7a7224 */ /* 0x000fcc00078e0078 */
[----:B0-----:R-:W-:-:S08]  /*2e9a0*/  DFMA R128, -R122, R124, 1 ;  /* 0x3ff000007a80742b */ /* 0x001fd0000000017c */
[----:B------:R-:W-:-:S08]  /*2e9b0*/  DFMA R128, R128, R128, R128 ;  /* 0x000000808080722b */ /* 0x000fd00000000080 */
[----:B------:R-:W-:-:S08]  /*2e9c0*/  DFMA R124, R124, R128, R124 ;  /* 0x000000807c7c722b */ /* 0x000fd0000000007c */
[----:B------:R-:W-:-:S08]  /*2e9d0*/  DFMA R122, -R122, R124, 1 ;  /* 0x3ff000007a7a742b */ /* 0x000fd0000000017c */
[----:B------:R-:W-:-:S08]  /*2e9e0*/  DFMA R122, R124, R122, R124 ;  /* 0x0000007a7c7a722b */ /* 0x000fd0000000007c */
[----:B------:R-:W-:-:S08]  /*2e9f0*/  DMUL R122, R122, 2.2250738585072013831e-308 ;  /* 0x001000007a7a7828 */ /* 0x000fd00000000000 */
[----:B------:R-:W-:-:S08]  /*2ea00*/  DFMA R120, -R120, R122, 1 ;  /* 0x3ff000007878742b */ /* 0x000fd0000000017a */
[----:B------:R-:W-:-:S08]  /*2ea10*/  DFMA R120, R120, R120, R120 ;  /* 0x000000787878722b */ /* 0x000fd00000000078 */
[----:B------:R-:W-:Y:S01]  /*2ea20*/  DFMA R122, R122, R120, R122 ;  /* 0x000000787a7a722b */ /* 0x000fe2000000007a */
[----:B------:R-:W-:Y:S10]  /*2ea30*/  BRA `(.L_x_328) ;  /* 0x0000000000307947 */ /* 0x000ff40003800000 */
.L_x_329:
[----:B------:R-:W-:Y:S01]  /*2ea40*/  DMUL R122, R120, 8.11296384146066816958e+31 ;  /* 0x46900000787a7828 */ /* 0x000fe20000000000 */
[----:B------:R-:W-:-:S05]  /*2ea50*/  MOV R120, R0 ;  /* 0x0000000000787202 */ /* 0x000fca0000000f00 */
[----:B------:R-:W0:Y:S02]  /*2ea60*/  MUFU.RCP64H R121, R123 ;  /* 0x0000007b00797308 */ /* 0x000e240000001800 */
[----:B0-----:R-:W-:-:S08]  /*2ea70*/  DFMA R124, -R122, R120, 1 ;  /* 0x3ff000007a7c742b */ /* 0x001fd00000000178 */
[----:B------:R-:W-:-:S08]  /*2ea80*/  DFMA R124, R124, R124, R124 ;  /* 0x0000007c7c7c722b */ /* 0x000fd0000000007c */
[----:B------:R-:W-:-:S08]  /*2ea90*/  DFMA R120, R120, R124, R120 ;  /* 0x0000007c7878722b */ /* 0x000fd00000000078 */
[----:B------:R-:W-:-:S08]  /*2eaa0*/  DFMA R122, -R122, R120, 1 ;  /* 0x3ff000007a7a742b */ /* 0x000fd00000000178 */
[----:B------:R-:W-:-:S08]  /*2eab0*/  DFMA R120, R120, R122, R120 ;  /* 0x0000007a7878722b */ /* 0x000fd00000000078 */
[----:B------:R-:W-:Y:S01]  /*2eac0*/  DMUL R122, R120, 8.11296384146066816958e+31 ;  /* 0x46900000787a7828 */ /* 0x000fe20000000000 */
[----:B------:R-:W-:Y:S10]  /*2ead0*/  BRA `(.L_x_328) ;  /* 0x0000000000087947 */ /* 0x000ff40003800000 */
.L_x_327:
[----:B------:R-:W-:Y:S01]  /*2eae0*/  LOP3.LUT R123, R121, 0x80000, RZ, 0xfc, !PT ;  /* 0x00080000797b7812 */ /* 0x000fe200078efcff */
[----:B------:R-:W-:-:S07]  /*2eaf0*/  IMAD.MOV.U32 R122, RZ, RZ, R120 ;  /* 0x000000ffff7a7224 */ /* 0x000fce00078e0078 */
.L_x_328:
[----:B------:R-:W-:Y:S05]  /*2eb00*/  BSYNC.RECONVERGENT B0 ;  /* 0x0000000000007941 */ /* 0x000fea0003800200 */
.L_x_326:
[----:B------:R-:W-:Y:S02]  /*2eb10*/  IMAD.MOV.U32 R120, RZ, RZ, R126 ;  /* 0x000000ffff787224 */ /* 0x000fe400078e007e */
[----:B------:R-:W-:-:S04]  /*2eb20*/  IMAD.MOV.U32 R121, RZ, RZ, 0x0 ;  /* 0x00000000ff797424 */ /* 0x000fc800078e00ff */
[----:B------:R-:W-:Y:S05]  /*2eb30*/  RET.REL.NODEC R120 `(_Z24update_membership_matrixPdS_S_dii) ;  /* 0xfffffd1478307950 */ /* 0x000fea0003c3ffff */
        .weak           $__internal_1_$__cuda_sm20_div_rn_f64_full
        .type           $__internal_1_$__cuda_sm20_div_rn_f64_full,@function
        .size           $__internal_1_$__cuda_sm20_div_rn_f64_full,($__internal_2_$__cuda_sm20_dsqrt_rn_f64_mediumpath_v1 - $__internal_1_$__cuda_sm20_div_rn_f64_full)
$__internal_1_$__cuda_sm20_div_rn_f64_full:
[C---:B------:R-:W-:Y:S01]  /*2eb40*/  FSETP.GEU.AND P2, PT, |R117|.reuse, 1.469367938527859385e-39, PT ;  /* 0x001000007500780b */ /* 0x040fe20003f4e200 */
[----:B------:R-:W-:Y:S01]  /*2eb50*/  IMAD.MOV.U32 R122, RZ, RZ, 0x1 ;  /* 0x00000001ff7a7424 */ /* 0x000fe200078e00ff */
[----:B------:R-:W-:Y:S01]  /*2eb60*/  LOP3.LUT R118, R117, 0x800fffff, RZ, 0xc0, !PT ;  /* 0x800fffff75767812 */ /* 0x000fe200078ec0ff */
[----:B------:R-:W-:Y:S01]  /*2eb70*/  BSSY.RECONVERGENT B0, `(.L_x_330) ;  /* 0x0000055000007945 */ /* 0x000fe20003800200 */
[C---:B------:R-:W-:Y:S02]  /*2eb80*/  FSETP.GEU.AND P0, PT, |R111|.reuse, 1.469367938527859385e-39, PT ;  /* 0x001000006f00780b */ /* 0x040fe40003f0e200 */
[----:B------:R-:W-:Y:S02]  /*2eb90*/  LOP3.LUT R119, R118, 0x3ff00000, RZ, 0xfc, !PT ;  /* 0x3ff0000076777812 */ /* 0x000fe400078efcff */
[----:B------:R-:W-:Y:S02]  /*2eba0*/  MOV R118, R116 ;  /* 0x0000007400767202 */ /* 0x000fe40000000f00 */
[----:B------:R-:W-:-:S02]  /*2ebb0*/  LOP3.LUT R120, R111, 0x7ff00000, RZ, 0xc0, !PT ;  /* 0x7ff000006f787812 */ /* 0x000fc400078ec0ff */
[----:B------:R-:W-:Y:S01]  /*2ebc0*/  LOP3.LUT R127, R117, 0x7ff00000, RZ, 0xc0, !PT ;  /* 0x7ff00000757f7812 */ /* 0x000fe200078ec0ff */
[----:B------:R-:W-:-:S03]  /*2ebd0*/  @!P2 DMUL R118, R116, 8.98846567431157953865e+307 ;  /* 0x7fe000007476a828 */ /* 0x000fc60000000000 */
[C---:B------:R-:W-:Y:S02]  /*2ebe0*/  ISETP.GE.U32.AND P4, PT, R120.reuse, R127, PT ;  /* 0x0000007f7800720c */ /* 0x040fe40003f86070 */
[----:B------:R-:W-:Y:S01]  /*2ebf0*/  @!P0 LOP3.LUT R121, R117, 0x7ff00000, RZ, 0xc0, !PT ;  /* 0x7ff0000075798812 */ /* 0x000fe200078ec0ff */
[----:B------:R-:W0:Y:S03]  /*2ec00*/  MUFU.RCP64H R123, R119 ;  /* 0x00000077007b7308 */ /* 0x000e260000001800 */
[----:B------:R-:W-:Y:S01]  /*2ec10*/  @!P0 ISETP.GE.U32.AND P3, PT, R120, R121, PT ;  /* 0x000000797800820c */ /* 0x000fe20003f66070 */
[----:B------:R-:W-:-:S05]  /*2ec20*/  IMAD.MOV.U32 R121, RZ, RZ, 0x1ca00000 ;  /* 0x1ca00000ff797424 */ /* 0x000fca00078e00ff */
[----:B------:R-:W-:Y:S01]  /*2ec30*/  SEL R125, R121, 0x63400000, !P4 ;  /* 0x63400000797d7807 */ /* 0x000fe20006000000 */
[----:B0-----:R-:W-:-:S08]  /*2ec40*/  DFMA R108, R122, -R118, 1 ;  /* 0x3ff000007a6c742b */ /* 0x001fd00000000876 */
[----:B------:R-:W-:-:S08]  /*2ec50*/  DFMA R108, R108, R108, R108 ;  /* 0x0000006c6c6c722b */ /* 0x000fd0000000006c */
[----:B------:R-:W-:Y:S01]  /*2ec60*/  DFMA R122, R122, R108, R122 ;  /* 0x0000006c7a7a722b */ /* 0x000fe2000000007a */
[----:B------:R-:W-:Y:S01]  /*2ec70*/  @!P0 SEL R109, R121, 0x63400000, !P3 ;  /* 0x63400000796d8807 */ /* 0x000fe20005800000 */
[----:B------:R-:W-:-:S03]  /*2ec80*/  IMAD.MOV.U32 R108, RZ, RZ, R110 ;  /* 0x000000ffff6c7224 */ /* 0x000fc600078e006e */
[--C-:B------:R-:W-:Y:S02]  /*2ec90*/  @!P0 LOP3.LUT R128, R109, 0x80000000, R111.reuse, 0xf8, !PT ;  /* 0x800000006d808812 */ /* 0x100fe400078ef86f */
[----:B------:R-:W-:Y:S01]  /*2eca0*/  LOP3.LUT R109, R125, 0x800fffff, R111, 0xf8, !PT ;  /* 0x800fffff7d6d7812 */ /* 0x000fe200078ef86f */
[----:B------:R-:W-:Y:S01]  /*2ecb0*/  DFMA R124, R122, -R118, 1 ;  /* 0x3ff000007a7c742b */ /* 0x000fe20000000876 */
[----:B------:R-:W-:Y:S02]  /*2ecc0*/  @!P0 LOP3.LUT R129, R128, 0x100000, RZ, 0xfc, !PT ;  /* 0x0010000080818812 */ /* 0x000fe400078efcff */
[----:B------:R-:W-:-:S05]  /*2ecd0*/  @!P0 MOV R128, RZ ;  /* 0x000000ff00808202 */ /* 0x000fca0000000f00 */
[----:B------:R-:W-:Y:S02]  /*2ece0*/  DFMA R122, R122, R124, R122 ;  /* 0x0000007c7a7a722b */ /* 0x000fe4000000007a */
[----:B------:R-:W-:Y:S01]  /*2ecf0*/  @!P0 DFMA R108, R108, 2, -R128 ;  /* 0x400000006c6c882b */ /* 0x000fe20000000880 */
[----:B------:R-:W-:Y:S02]  /*2ed00*/  IMAD.MOV.U32 R128, RZ, RZ, R120 ;  /* 0x000000ffff807224 */ /* 0x000fe400078e0078 */
[----:B------:R-:W-:Y:S01]  /*2ed10*/  IMAD.MOV.U32 R129, RZ, RZ, R127 ;  /* 0x000000ffff817224 */ /* 0x000fe200078e007f */
[----:B------:R-:W-:-:S04]  /*2ed20*/  @!P2 LOP3.LUT R129, R119, 0x7ff00000, RZ, 0xc0, !PT ;  /* 0x7ff000007781a812 */ /* 0x000fc800078ec0ff */
[----:B------:R-:W-:Y:S01]  /*2ed30*/  DMUL R124, R122, R108 ;  /* 0x0000006c7a7c7228 */ /* 0x000fe20000000000 */
[----:B------:R-:W-:Y:S02]  /*2ed40*/  IADD3 R133, PT, PT, R129, -0x1, RZ ;  /* 0xffffffff81857810 */ /* 0x000fe40007ffe0ff */
[----:B------:R-:W-:-:S05]  /*2ed50*/  @!P0 LOP3.LUT R128, R109, 0x7ff00000, RZ, 0xc0, !PT ;  /* 0x7ff000006d808812 */ /* 0x000fca00078ec0ff */
[----:B------:R-:W-:Y:S01]  /*2ed60*/  VIADD R132, R128, 0xffffffff ;  /* 0xffffffff80847836 */ /* 0x000fe20000000000 */
[----:B------:R-:W-:-:S04]  /*2ed70*/  DFMA R126, R124, -R118, R108 ;  /* 0x800000767c7e722b */ /* 0x000fc8000000006c */
[----:B------:R-:W-:-:S04]  /*2ed80*/  ISETP.GT.U32.AND P0, PT, R132, 0x7feffffe, PT ;  /* 0x7feffffe8400780c */ /* 0x000fc80003f04070 */
[----:B------:R-:W-:Y:S01]  /*2ed90*/  ISETP.GT.U32.OR P0, PT, R133, 0x7feffffe, P0 ;  /* 0x7feffffe8500780c */ /* 0x000fe20000704470 */
[----:B------:R-:W-:-:S12]  /*2eda0*/  DFMA R126, R122, R126, R124 ;  /* 0x0000007e7a7e722b */ /* 0x000fd8000000007c */
[----:B------:R-:W-:Y:S05]  /*2edb0*/  @P0 BRA `(.L_x_331) ;  /* 0x00000000006c0947 */ /* 0x000fea0003800000 */
[----:B------:R-:W-:-:S04]  /*2edc0*/  LOP3.LUT R111, R117, 0x7ff00000, RZ, 0xc0, !PT ;  /* 0x7ff00000756f7812 */ /* 0x000fc800078ec0ff */
[CC--:B------:R-:W-:Y:S02]  /*2edd0*/  VIADDMNMX R110, R120.reuse, -R111.reuse, 0xb9600000, !PT ;  /* 0xb9600000786e7446 */ /* 0x0c0fe4000780096f */
[----:B------:R-:W-:Y:S02]  /*2ede0*/  ISETP.GE.U32.AND P0, PT, R120, R111, PT ;  /* 0x0000006f7800720c */ /* 0x000fe40003f06070 */
[----:B------:R-:W-:Y:S02]  /*2edf0*/  VIMNMX R110, PT, PT, R110, 0x46a00000, PT ;  /* 0x46a000006e6e7848 */ /* 0x000fe40003fe0100 */
[----:B------:R-:W-:-:S05]  /*2ee00*/  SEL R121, R121, 0x63400000, !P0 ;  /* 0x6340000079797807 */ /* 0x000fca0004000000 */
[----:B------:R-:W-:Y:S02]  /*2ee10*/  IMAD.IADD R122, R110, 0x1, -R121 ;  /* 0x000000016e7a7824 */ /* 0x000fe400078e0a79 */
[----:B------:R-:W-:Y:S02]  /*2ee20*/  IMAD.MOV.U32 R110, RZ, RZ, RZ ;  /* 0x000000ffff6e7224 */ /* 0x000fe400078e00ff */
[----:B------:R-:W-:-:S06]  /*2ee30*/  VIADD R111, R122, 0x7fe00000 ;  /* 0x7fe000007a6f7836 */ /* 0x000fcc0000000000 */
[----:B------:R-:W-:-:S10]  /*2ee40*/  DMUL R120, R126, R110 ;  /* 0x0000006e7e787228 */ /* 0x000fd40000000000 */
[----:B------:R-:W-:-:S13]  /*2ee50*/  FSETP.GTU.AND P0, PT, |R121|, 1.469367938527859385e-39, PT ;  /* 0x001000007900780b */ /* 0x000fda0003f0c200 */
[----:B------:R-:W-:Y:S05]  /*2ee60*/  @P0 BRA `(.L_x_332) ;  /* 0x0000000000940947 */ /* 0x000fea0003800000 */
[----:B------:R-:W-:Y:S01]  /*2ee70*/  DFMA R108, R126, -R118, R108 ;  /* 0x800000767e6c722b */ /* 0x000fe2000000006c */
[----:B------:R-:W-:-:S09]  /*2ee80*/  MOV R110, RZ ;  /* 0x000000ff006e7202 */ /* 0x000fd20000000f00 */
[C---:B------:R-:W-:Y:S02]  /*2ee90*/  FSETP.NEU.AND P0, PT, R109.reuse, RZ, PT ;  /* 0x000000ff6d00720b */ /* 0x040fe40003f0d000 */
[----:B------:R-:W-:-:S04]  /*2eea0*/  LOP3.LUT R117, R109, 0x80000000, R117, 0x48, !PT ;  /* 0x800000006d757812 */ /* 0x000fc800078e4875 */
[----:B------:R-:W-:-:S07]  /*2eeb0*/  LOP3.LUT R111, R117, R111, RZ, 0xfc, !PT ;  /* 0x0000006f756f7212 */ /* 0x000fce00078efcff */
[----:B------:R-:W-:Y:S05]  /*2eec0*/  @!P0 BRA `(.L_x_332) ;  /* 0x00000000007c8947 */ /* 0x000fea0003800000 */
[----:B------:R-:W-:Y:S01]  /*2eed0*/  IMAD.MOV R109, RZ, RZ, -R122 ;  /* 0x000000ffff6d7224 */ /* 0x000fe200078e0a7a */
[----:B------:R-:W-:Y:S01]  /*2eee0*/  DMUL.RP R110, R126, R110 ;  /* 0x0000006e7e6e7228 */ /* 0x000fe20000008000 */
[----:B------:R-:W-:-:S06]  /*2eef0*/  IMAD.MOV.U32 R108, RZ, RZ, RZ ;  /* 0x000000ffff6c7224 */ /* 0x000fcc00078e00ff */
[----:B------:R-:W-:-:S03]  /*2ef00*/  DFMA R108, R120, -R108, R126 ;  /* 0x8000006c786c722b */ /* 0x000fc6000000007e */
[----:B------:R-:W-:-:S03]  /*2ef10*/  LOP3.LUT R117, R111, R117, RZ, 0x3c, !PT ;  /* 0x000000756f757212 */ /* 0x000fc600078e3cff */
[----:B------:R-:W-:-:S04]  /*2ef20*/  IADD3 R108, PT, PT, -R122, -0x43300000, RZ ;  /* 0xbcd000007a6c7810 */ /* 0x000fc80007ffe1ff */
[----:B------:R-:W-:-:S04]  /*2ef30*/  FSETP.NEU.AND P0, PT, |R109|, R108, PT ;  /* 0x0000006c6d00720b */ /* 0x000fc80003f0d200 */
[----:B------:R-:W-:Y:S02]  /*2ef40*/  FSEL R120, R110, R120, !P0 ;  /* 0x000000786e787208 */ /* 0x000fe40004000000 */
[----:B------:R-:W-:Y:S01]  /*2ef50*/  FSEL R121, R117, R121, !P0 ;  /* 0x0000007975797208 */ /* 0x000fe20004000000 */
[----:B------:R-:W-:Y:S06]  /*2ef60*/  BRA `(.L_x_332) ;  /* 0x0000000000547947 */ /* 0x000fec0003800000 */
.L_x_331:
[----:B------:R-:W-:-:S14]  /*2ef70*/  DSETP.NAN.AND P0, PT, R110, R110, PT ;  /* 0x0000006e6e00722a */ /* 0x000fdc0003f08000 */
[----:B------:R-:W-:Y:S05]  /*2ef80*/  @P0 BRA `(.L_x_333) ;  /* 0x0000000000440947 */ /* 0x000fea0003800000 */
[----:B------:R-:W-:-:S14]  /*2ef90*/  DSETP.NAN.AND P0, PT, R116, R116, PT ;  /* 0x000000747400722a */ /* 0x000fdc0003f08000 */
[----:B------:R-:W-:Y:S05]  /*2efa0*/  @P0 BRA `(.L_x_334) ;  /* 0x0000000000300947 */ /* 0x000fea0003800000 */
[----:B------:R-:W-:Y:S01]  /*2efb0*/  ISETP.NE.AND P0, PT, R128, R129, PT ;  /* 0x000000818000720c */ /* 0x000fe20003f05270 */
[----:B------:R-:W-:Y:S01]  /*2efc0*/  IMAD.MOV.U32 R120, RZ, RZ, 0x0 ;  /* 0x00000000ff787424 */ /* 0x000fe200078e00ff */
[----:B------:R-:W-:-:S11]  /*2efd0*/  MOV R121, 0xfff80000 ;  /* 0xfff8000000797802 */ /* 0x000fd60000000f00 */
[----:B------:R-:W-:Y:S05]  /*2efe0*/  @!P0 BRA `(.L_x_332) ;  /* 0x0000000000348947 */ /* 0x000fea0003800000 */
[----:B------:R-:W-:Y:S02]  /*2eff0*/  ISETP.NE.AND P0, PT, R128, 0x7ff00000, PT ;  /* 0x7ff000008000780c */ /* 0x000fe40003f05270 */
[----:B------:R-:W-:Y:S02]  /*2f000*/  LOP3.LUT R121, R111, 0x80000000, R117, 0x48, !PT ;  /* 0x800000006f797812 */ /* 0x000fe400078e4875 */
[----:B------:R-:W-:-:S13]  /*2f010*/  ISETP.EQ.OR P0, PT, R129, RZ, !P0 ;  /* 0x000000ff8100720c */ /* 0x000fda0004702670 */
[----:B------:R-:W-:Y:S01]  /*2f020*/  @P0 LOP3.LUT R108, R121, 0x7ff00000, RZ, 0xfc, !PT ;  /* 0x7ff00000796c0812 */ /* 0x000fe200078efcff */
[----:B------:R-:W-:Y:S02]  /*2f030*/  @!P0 IMAD.MOV.U32 R120, RZ, RZ, RZ ;  /* 0x000000ffff788224 */ /* 0x000fe400078e00ff */
[----:B------:R-:W-:Y:S02]  /*2f040*/  @P0 IMAD.MOV.U32 R120, RZ, RZ, RZ ;  /* 0x000000ffff780224 */ /* 0x000fe400078e00ff */
[----:B------:R-:W-:Y:S01]  /*2f050*/  @P0 IMAD.MOV.U32 R121, RZ, RZ, R108 ;  /* 0x000000ffff790224 */ /* 0x000fe200078e006c */
[----:B------:R-:W-:Y:S06]  /*2f060*/  BRA `(.L_x_332) ;  /* 0x0000000000147947 */ /* 0x000fec0003800000 */
.L_x_334:
[----:B------:R-:W-:Y:S02]  /*2f070*/  LOP3.LUT R121, R117, 0x80000, RZ, 0xfc, !PT ;  /* 0x0008000075797812 */ /* 0x000fe400078efcff */
[----:B------:R-:W-:Y:S01]  /*2f080*/  MOV R120, R116 ;  /* 0x0000007400787202 */ /* 0x000fe20000000f00 */
[----:B------:R-:W-:Y:S06]  /*2f090*/  BRA `(.L_x_332) ;  /* 0x0000000000087947 */ /* 0x000fec0003800000 */
.L_x_333:
[----:B------:R-:W-:Y:S01]  /*2f0a0*/  LOP3.LUT R121, R111, 0x80000, RZ, 0xfc, !PT ;  /* 0x000800006f797812 */ /* 0x000fe200078efcff */
[----:B------:R-:W-:-:S07]  /*2f0b0*/  IMAD.MOV.U32 R120, RZ, RZ, R110 ;  /* 0x000000ffff787224 */ /* 0x000fce00078e006e */
.L_x_332:
[----:B------:R-:W-:Y:S05]  /*2f0c0*/  BSYNC.RECONVERGENT B0 ;  /* 0x0000000000007941 */ /* 0x000fea0003800200 */
.L_x_330:
[----:B------:R-:W-:Y:S02]  /*2f0d0*/  IMAD.MOV.U32 R108, RZ, RZ, R0 ;  /* 0x000000ffff6c7224 */ /* 0x000fe400078e0000 */
[----:B------:R-:W-:-:S04]  /*2f0e0*/  IMAD.MOV.U32 R109, RZ, RZ, 0x0 ;  /* 0x00000000ff6d7424 */ /* 0x000fc800078e00ff */
[----:B------:R-:W-:Y:S05]  /*2f0f0*/  RET.REL.NODEC R108 `(_Z24update_membership_matrixPdS_S_dii) ;  /* 0xfffffd0c6cc07950 */ /* 0x000fea0003c3ffff */
        .weak           $__internal_2_$__cuda_sm20_dsqrt_rn_f64_mediumpath_v1
        .type           $__internal_2_$__cuda_sm20_dsqrt_rn_f64_mediumpath_v1,@function
        .size           $__internal_2_$__cuda_sm20_dsqrt_rn_f64_mediumpath_v1,(.L_x_379 - $__internal_2_$__cuda_sm20_dsqrt_rn_f64_mediumpath_v1)
$__internal_2_$__cuda_sm20_dsqrt_rn_f64_mediumpath_v1:
[----:B------:R-:W-:Y:S01]  /*2f100*/  ISETP.GE.U32.AND P0, PT, R2, -0x3400000, PT ;  /* 0xfcc000000200780c */ /* 0x000fe20003f06070 */
[----:B------:R-:W-:Y:S01]  /*2f110*/  BSSY.RECONVERGENT B1, `(.L_x_335) ;  /* 0x000002a000017945 */ /* 0x000fe20003800200 */
[----:B------:R-:W-:Y:S01]  /*2f120*/  IMAD.MOV.U32 R5, RZ, RZ, R3 ;  /* 0x000000ffff057224 */ /* 0x000fe200078e0003 */
[----:B------:R-:W-:Y:S01]  /*2f130*/  MOV R4, R12 ;  /* 0x0000000c00047202 */ /* 0x000fe20000000f00 */
[----:B------:R-:W-:Y:S01]  /*2f140*/  IMAD.MOV.U32 R2, RZ, RZ, R8 ;  /* 0x000000ffff027224 */ /* 0x000fe200078e0008 */
[----:B------:R-:W-:Y:S01]  /*2f150*/  MOV R6, R14 ;  /* 0x0000000e00067202 */ /* 0x000fe20000000f00 */
[----:B------:R-:W-:Y:S02]  /*2f160*/  IMAD.MOV.U32 R3, RZ, RZ, R13 ;  /* 0x000000ffff037224 */ /* 0x000fe400078e000d */
[----:B------:R-:W-:Y:S02]  /*2f170*/  IMAD.MOV.U32 R8, RZ, RZ, R15 ;  /* 0x000000ffff087224 */ /* 0x000fe400078e000f */
[----:B------:R-:W-:-:S03]  /*2f180*/  IMAD.MOV.U32 R9, RZ, RZ, R16 ;  /* 0x000000ffff097224 */ /* 0x000fc600078e0010 */
[----:B------:R-:W-:Y:S05]  /*2f190*/  @!P0 BRA `(.L_x_336) ;  /* 0x0000000000208947 */ /* 0x000fea0003800000 */
[----:B------:R-:W-:-:S10]  /*2f1a0*/  DFMA.RM R2, R2, R6, R8 ;  /* 0x000000060202722b */ /* 0x000fd40000004008 */
[----:B------:R-:W-:-:S05]  /*2f1b0*/  IADD3 R6, P0, PT, R2, 0x1, RZ ;  /* 0x0000000102067810 */ /* 0x000fca0007f1e0ff */
[----:B------:R-:W-:-:S06]  /*2f1c0*/  IMAD.X R7, RZ, RZ, R3, P0 ;  /* 0x000000ffff077224 */ /* 0x000fcc00000e0603 */
[----:B------:R-:W-:-:S08]  /*2f1d0*/  DFMA.RP R4, -R2, R6, R4 ;  /* 0x000000060204722b */ /* 0x000fd00000008104 */
[----:B------:R-:W-:-:S06]  /*2f1e0*/  DSETP.GT.AND P0, PT, R4, RZ, PT ;  /* 0x000000ff0400722a */ /* 0x000fcc0003f04000 */
[----:B------:R-:W-:Y:S02]  /*2f1f0*/  FSEL R2, R6, R2, P0 ;  /* 0x0000000206027208 */ /* 0x000fe40000000000 */
[----:B------:R-:W-:Y:S01]  /*2f200*/  FSEL R3, R7, R3, P0 ;  /* 0x0000000307037208 */ /* 0x000fe20000000000 */
[----:B------:R-:W-:Y:S06]  /*2f210*/  BRA `(.L_x_337) ;  /* 0x0000000000647947 */ /* 0x000fec0003800000 */
.L_x_336:
[----:B------:R-:W-:-:S14]  /*2f220*/  DSETP.NE.AND P0, PT, R4, RZ, PT ;  /* 0x000000ff0400722a */ /* 0x000fdc0003f05000 */
[----:B------:R-:W-:Y:S05]  /*2f230*/  @!P0 BRA `(.L_x_338) ;  /* 0x0000000000588947 */ /* 0x000fea0003800000 */
[----:B------:R-:W-:-:S13]  /*2f240*/  ISETP.GE.AND P0, PT, R5, RZ, PT ;  /* 0x000000ff0500720c */ /* 0x000fda0003f06270 */
[----:B------:R-:W-:Y:S01]  /*2f250*/  @!P0 MOV R2, 0x0 ;  /* 0x0000000000028802 */ /* 0x000fe20000000f00 */
[----:B------:R-:W-:Y:S01]  /*2f260*/  @!P0 IMAD.MOV.U32 R3, RZ, RZ, -0x80000 ;  /* 0xfff80000ff038424 */ /* 0x000fe200078e00ff */
[----:B------:R-:W-:Y:S06]  /*2f270*/  @!P0 BRA `(.L_x_337) ;  /* 0x00000000004c8947 */ /* 0x000fec0003800000 */
[----:B------:R-:W-:-:S13]  /*2f280*/  ISETP.GT.AND P0, PT, R5, 0x7fefffff, PT ;  /* 0x7fefffff0500780c */ /* 0x000fda0003f04270 */
[----:B------:R-:W-:Y:S05]  /*2f290*/  @P0 BRA `(.L_x_338) ;  /* 0x0000000000400947 */ /* 0x000fea0003800000 */
[----:B------:R-:W-:Y:S01]  /*2f2a0*/  DMUL R2, R4, 8.11296384146066816958e+31 ;  /* 0x4690000004027828 */ /* 0x000fe20000000000 */
[----:B------:R-:W-:Y:S01]  /*2f2b0*/  IMAD.MOV.U32 R8, RZ, RZ, 0x0 ;  /* 0x00000000ff087424 */ /* 0x000fe200078e00ff */
[----:B------:R-:W-:Y:S01]  /*2f2c0*/  MOV R9, 0x3fd80000 ;  /* 0x3fd8000000097802 */ /* 0x000fe20000000f00 */
[----:B------:R-:W-:-:S03]  /*2f2d0*/  IMAD.MOV.U32 R4, RZ, RZ, RZ ;  /* 0x000000ffff047224 */ /* 0x000fc600078e00ff */
[----:B------:R-:W0:Y:S03]  /*2f2e0*/  MUFU.RSQ64H R5, R3 ;  /* 0x0000000300057308 */ /* 0x000e260000001c00 */
[----:B0-----:R-:W-:-:S08]  /*2f2f0*/  DMUL R6, R4, R4 ;  /* 0x0000000404067228 */ /* 0x001fd00000000000 */
[----:B------:R-:W-:-:S08]  /*2f300*/  DFMA R6, R2, -R6, 1 ;  /* 0x3ff000000206742b */ /* 0x000fd00000000806 */
[----:B------:R-:W-:Y:S02]  /*2f310*/  DFMA R8, R6, R8, 0.5 ;  /* 0x3fe000000608742b */ /* 0x000fe40000000008 */
[----:B------:R-:W-:-:S08]  /*2f320*/  DMUL R6, R4, R6 ;  /* 0x0000000604067228 */ /* 0x000fd00000000000 */
[----:B------:R-:W-:-:S08]  /*2f330*/  DFMA R6, R8, R6, R4 ;  /* 0x000000060806722b */ /* 0x000fd00000000004 */
[----:B------:R-:W-:Y:S02]  /*2f340*/  DMUL R4, R2, R6 ;  /* 0x0000000602047228 */ /* 0x000fe40000000000 */
[----:B------:R-:W-:-:S06]  /*2f350*/  VIADD R7, R7, 0xfff00000 ;  /* 0xfff0000007077836 */ /* 0x000fcc0000000000 */
[----:B------:R-:W-:-:S08]  /*2f360*/  DFMA R8, R4, -R4, R2 ;  /* 0x800000040408722b */ /* 0x000fd00000000002 */
[----:B------:R-:W-:-:S10]  /*2f370*/  DFMA R2, R6, R8, R4 ;  /* 0x000000080602722b */ /* 0x000fd40000000004 */
[----:B------:R-:W-:Y:S01]  /*2f380*/  VIADD R3, R3, 0xfcb00000 ;  /* 0xfcb0000003037836 */ /* 0x000fe20000000000 */
[----:B------:R-:W-:Y:S06]  /*2f390*/  BRA `(.L_x_337) ;  /* 0x0000000000047947 */ /* 0x000fec0003800000 */
.L_x_338:
[----:B------:R-:W-:-:S11]  /*2f3a0*/  DADD R2, R4, R4 ;  /* 0x0000000004027229 */ /* 0x000fd60000000004 */
.L_x_337:
[----:B------:R-:W-:Y:S05]  /*2f3b0*/  BSYNC.RECONVERGENT B1 ;  /* 0x0000000000017941 */ /* 0x000fea0003800200 */
.L_x_335:
[----:B------:R-:W-:Y:S01]  /*2f3c0*/  IMAD.MOV.U32 R36, RZ, RZ, R2 ;  /* 0x000000ffff247224 */ /* 0x000fe200078e0002 */
[----:B------:R-:W-:Y:S01]  /*2f3d0*/  MOV R37, R3 ;  /* 0x0000000300257202 */ /* 0x000fe20000000f00 */
[----:B------:R-:W-:Y:S02]  /*2f3e0*/  IMAD.MOV.U32 R2, RZ, RZ, R10 ;  /* 0x000000ffff027224 */ /* 0x000fe400078e000a */
[----:B------:R-:W-:-:S04]  /*2f3f0*/  IMAD.MOV.U32 R3, RZ, RZ, 0x0 ;  /* 0x00000000ff037424 */ /* 0x000fc800078e00ff */
[----:B------:R-:W-:Y:S05]  /*2f400*/  RET.REL.NODEC R2 `(_Z24update_membership_matrixPdS_S_dii) ;  /* 0xfffffd0802fc7950 */ /* 0x000fea0003c3ffff */
.L_x_339:
[----:B------:R-:W-:-:S00]  /*2f410*/  BRA `(.L_x_339) ;  /* 0xfffffffc00fc7947 */ /* 0x000fc0000383ffff */
[----:B------:R-:W-:-:S00]  /*2f420*/  NOP ;  /* 0x0000000000007918 */ /* 0x000fc00000000000 */
        /* <DEDUP_REMOVED lines=13> */
.L_x_379:


//--------------------- .text._Z14build_h_matrixPdS_S_S_ --------------------------
	.section	.text._Z14build_h_matrixPdS_S_S_,"ax",@progbits
	.align	128
        .global         _Z14build_h_matrixPdS_S_S_
        .type           _Z14build_h_matrixPdS_S_S_,@function
        .size           _Z14build_h_matrixPdS_S_S_,(.L_x_382 - _Z14build_h_matrixPdS_S_S_)
        .other          _Z14build_h_matrixPdS_S_S_,@"STO_CUDA_ENTRY STV_DEFAULT"
_Z14build_h_matrixPdS_S_S_:
.text._Z14build_h_matrixPdS_S_S_:
[----:B------:R-:W-:Y:S01]  /*0000*/  LDC R1, c[0x0][0x37c] ;  /* 0x0000df00ff017b82 */ /* 0x000fe20000000800 */
[----:B------:R-:W0:Y:S07]  /*0010*/  S2R R0, SR_CTAID.Y ;  /* 0x0000000000007919 */ /* 0x000e2e0000002600 */
[----:B------:R-:W0:Y:S01]  /*0020*/  LDC R3, c[0x0][0x360] ;  /* 0x0000d800ff037b82 */ /* 0x000e220000000800 */
[----:B------:R-:W1:Y:S01]  /*0030*/  LDCU.64 UR6, c[0x0][0x358] ;  /* 0x00006b00ff0677ac */ /* 0x000e620008000a00 */
[----:B------:R-:W0:Y:S06]  /*0040*/  S2R R2, SR_TID.X ;  /* 0x0000000000027919 */ /* 0x000e2c0000002100 */
[----:B------:R-:W2:Y:S08]  /*0050*/  S2UR UR8, SR_CTAID.X ;  /* 0x00000000000879c3 */ /* 0x000eb00000002500 */
[----:B------:R-:W3:Y:S08]  /*0060*/  LDC.64 R4, c[0x0][0x388] ;  /* 0x0000e200ff047b82 */ /* 0x000ef00000000a00 */
[----:B------:R-:W4:Y:S01]  /*0070*/  LDC.64 R6, c[0x0][0x398] ;  /* 0x0000e600ff067b82 */ /* 0x000f220000000a00 */
[----:B0-----:R-:W-:-:S02]  /*0080*/  IMAD R9, R0, R3, R2 ;  /* 0x0000000300097224 */ /* 0x001fc400078e0202 */
[----:B--2---:R-:W-:Y:S02]  /*0090*/  IMAD R11, R3, UR8, R2 ;  /* 0x00000008030b7c24 */ /* 0x004fe4000f8e0202 */
[----:B---3--:R-:W-:-:S06]  /*00a0*/  IMAD.WIDE.U32 R4, R9, 0x8, R4 ;  /* 0x0000000809047825 */ /* 0x008fcc00078e0004 */
[----:B-1----:R-:W2:Y:S01]  /*00b0*/  LDG.E.64 R4, desc[UR6][R4.64] ;  /* 0x0000000604047981 */ /* 0x002ea2000c1e1b00 */
[----:B----4-:R-:W-:-:S06]  /*00c0*/  IMAD.WIDE.U32 R6, R11, 0x8, R6 ;  /* 0x000000080b067825 */ /* 0x010fcc00078e0006 */
[----:B------:R-:W2:Y:S01]  /*00d0*/  LDG.E.64 R6, desc[UR6][R6.64] ;  /* 0x0000000606067981 */ /* 0x000ea2000c1e1b00 */
[----:B------:R-:W0:Y:S01]  /*00e0*/  S2UR UR5, SR_CgaCtaId ;  /* 0x00000000000579c3 */ /* 0x000e220000008800 */
[----:B------:R-:W-:Y:S02]  /*00f0*/  UMOV UR4, 0x400 ;  /* 0x0000040000047882 */ /* 0x000fe40000000000 */
[----:B0-----:R-:W-:-:S06]  /*0100*/  ULEA UR4, UR5, UR4, 0x18 ;  /* 0x0000000405047291 */ /* 0x001fcc000f8ec0ff */
[----:B------:R-:W-:Y:S01]  /*0110*/  LEA R11, R2, UR4, 0x3 ;  /* 0x00000004020b7c11 */ /* 0x000fe2000f8e18ff */
[----:B------:R-:W-:Y:S01]  /*0120*/  UMOV UR5, 0x1 ;  /* 0x0000000100057882 */ /* 0x000fe20000000000 */
[----:B--2---:R-:W-:-:S08]  /*0130*/  DADD R8, R4, -R6 ;  /* 0x0000000004087229 */ /* 0x004fd00000000806 */
[----:B------:R-:W-:-:S07]  /*0140*/  DMUL R8, R8, R8 ;  /* 0x0000000808087228 */ /* 0x000fce0000000000 */
[----:B------:R0:W-:Y:S01]  /*0150*/  STS.64 [R11], R8 ;  /* 0x000000080b007388 */ /* 0x0001e20000000a00 */
[----:B------:R-:W-:Y:S06]  /*0160*/  BAR.SYNC.DEFER_BLOCKING 0x0 ;  /* 0x0000000000007b1d */ /* 0x000fec0000010000 */
.L_x_343:
[----:B-1----:R-:W-:Y:S01]  /*0170*/  IADD3 R4, PT, PT, R2, UR5, RZ ;  /* 0x0000000502047c10 */ /* 0x002fe2000fffe0ff */
[----:B------:R-:W-:Y:S03]  /*0180*/  BSSY.RECONVERGENT B0, `(.L_x_340) ;  /* 0x0000010000007945 */ /* 0x000fe60003800200 */
[----:B------:R-:W-:-:S13]  /*0190*/  ISETP.GT.AND P0, PT, R4, R3, PT ;  /* 0x000000030400720c */ /* 0x000fda0003f04270 */
[----:B------:R-:W-:Y:S05]  /*01a0*/  @P0 BRA `(.L_x_341) ;  /* 0x0000000000340947 */ /* 0x000fea0003800000 */
[----:B0-----:R-:W-:Y:S01]  /*01b0*/  IMAD.MOV.U32 R8, RZ, RZ, R4 ;  /* 0x000000ffff087224 */ /* 0x001fe200078e0004 */
[----:B------:R-:W-:-:S03]  /*01c0*/  MOV R9, UR4 ;  /* 0x0000000400097c02 */ /* 0x000fc60008000f00 */
[----:B------:R-:W-:-:S07]  /*01d0*/  IMAD.MOV.U32 R12, RZ, RZ, R8 ;  /* 0x000000ffff0c7224 */ /* 0x000fce00078e0008 */
.L_x_342:
[-C--:B------:R-:W-:Y:S01]  /*01e0*/  LEA R10, R12, R9.reuse, 0x3 ;  /* 0x000000090c0a7211 */ /* 0x080fe200078e18ff */
[----:B-1----:R-:W-:Y:S01]  /*01f0*/  IMAD R11, R2, 0x8, R9 ;  /* 0x00000008020b7824 */ /* 0x002fe200078e0209 */
[C---:B------:R-:W-:Y:S02]  /*0200*/  IADD3 R8, PT, PT, R3.reuse, R8, RZ ;  /* 0x0000000803087210 */ /* 0x040fe40007ffe0ff */
[----:B------:R-:W-:Y:S01]  /*0210*/  LEA R9, R3, R9, 0x3 ;  /* 0x0000000903097211 */ /* 0x000fe200078e18ff */
[----:B------:R-:W-:Y:S01]  /*0220*/  LDS.64 R4, [R10] ;  /* 0x000000000a047984 */ /* 0x000fe20000000a00 */
[----:B------:R-:W-:-:S03]  /*0230*/  ISETP.GT.AND P0, PT, R8, R3, PT ;  /* 0x000000030800720c */ /* 0x000fc60003f04270 */
[----:B------:R-:W0:Y:S02]  /*0240*/  LDS.64 R6, [R11] ;  /* 0x000000000b067984 */ /* 0x000e240000000a00 */
[----:B0-----:R-:W-:-:S07]  /*0250*/  DADD R4, R4, R6 ;  /* 0x0000000004047229 */ /* 0x001fce0000000006 */
[----:B------:R1:W-:Y:S01]  /*0260*/  STS.64 [R11], R4 ;  /* 0x000000040b007388 */ /* 0x0003e20000000a00 */
[----:B------:R-:W-:Y:S05]  /*0270*/  @!P0 BRA `(.L_x_342) ;  /* 0xfffffffc00d88947 */ /* 0x000fea000383ffff */
.L_x_341:
[----:B------:R-:W-:Y:S05]  /*0280*/  BSYNC.RECONVERGENT B0 ;  /* 0x0000000000007941 */ /* 0x000fea0003800200 */
.L_x_340:
[----:B------:R-:W-:Y:S01]  /*0290*/  USHF.L.U32 UR5, UR5, 0x1, URZ ;  /* 0x0000000105057899 */ /* 0x000fe200080006ff */
[----:B------:R-:W-:Y:S05]  /*02a0*/  BAR.SYNC.DEFER_BLOCKING 0x0 ;  /* 0x0000000000007b1d */ /* 0x000fea0000010000 */
[----:B------:R-:W-:-:S13]  /*02b0*/  ISETP.LT.U32.AND P0, PT, R3, UR5, PT ;  /* 0x0000000503007c0c */ /* 0x000fda000bf01070 */
[----:B------:R-:W-:Y:S05]  /*02c0*/  @!P0 BRA `(.L_x_343) ;  /* 0xfffffffc00a88947 */ /* 0x000fea000383ffff */
[----:B------:R-:W-:-:S13]  /*02d0*/  ISETP.NE.AND P0, PT, R2, RZ, PT ;  /* 0x000000ff0200720c */ /* 0x000fda0003f05270 */
[----:B------:R-:W-:Y:S05]  /*02e0*/  @P0 EXIT ;  /* 0x000000000000094d */ /* 0x000fea0003800000 */
[----:B0-----:R-:W0:Y:S08]  /*02f0*/  LDC R9, c[0x0][0x370] ;  /* 0x0000dc00ff097b82 */ /* 0x001e300000000800 */
[----:B-1----:R-:W1:Y:S08]  /*0300*/  LDC.64 R4, c[0x0][0x390] ;  /* 0x0000e400ff047b82 */ /* 0x002e700000000a00 */
[----:B------:R-:W2:Y:S01]  /*0310*/  S2UR UR5, SR_CgaCtaId ;  /* 0x00000000000579c3 */ /* 0x000ea20000008800 */
[----:B0-----:R-:W-:Y:S01]  /*0320*/  IMAD R9, R0, R9, UR8 ;  /* 0x0000000800097e24 */ /* 0x001fe2000f8e0209 */
[----:B------:R-:W-:-:S06]  /*0330*/  UMOV UR4, 0x400 ;  /* 0x0000040000047882 */ /* 0x000fcc0000000000 */
[----:B------:R-:W0:Y:S01]  /*0340*/  LDC.64 R6, c[0x0][0x380] ;  /* 0x0000e000ff067b82 */ /* 0x000e220000000a00 */
[----:B-1----:R-:W-:-:S06]  /*0350*/  IMAD.WIDE.U32 R4, R9, 0x8, R4 ;  /* 0x0000000809047825 */ /* 0x002fcc00078e0004 */
[----:B------:R-:W3:Y:S01]  /*0360*/  LDG.E.64 R4, desc[UR6][R4.64] ;  /* 0x0000000604047981 */ /* 0x000ee2000c1e1b00 */
[----:B--2---:R-:W-:-:S09]  /*0370*/  ULEA UR4, UR5, UR4, 0x18 ;  /* 0x0000000405047291 */ /* 0x004fd2000f8ec0ff */
[----:B------:R-:W3:Y:S01]  /*0380*/  LDS.64 R2, [UR4] ;  /* 0x00000004ff027984 */ /* 0x000ee20008000a00 */
[----:B0-----:R-:W-:Y:S01]  /*0390*/  IMAD.WIDE.U32 R6, R9, 0x8, R6 ;  /* 0x0000000809067825 */ /* 0x001fe200078e0006 */
[----:B---3--:R-:W-:-:S07]  /*03a0*/  DMUL R2, R2, R4 ;  /* 0x0000000402027228 */ /* 0x008fce0000000000 */
[----:B------:R-:W-:Y:S01]  /*03b0*/  STG.E.64 desc[UR6][R6.64], R2 ;  /* 0x0000000206007986 */ /* 0x000fe2000c101b06 */
[----:B------:R-:W-:Y:S05]  /*03c0*/  EXIT ;  /* 0x000000000000794d */ /* 0x000fea0003800000 */
.L_x_344:
        /* <DEDUP_REMOVED lines=11> */
.L_x_382:


//--------------------- .text._Z6init_SPdi        --------------------------
	.section	.text._Z6init_SPdi,"ax",@progbits
	.align	128
        .global         _Z6init_SPdi
        .type           _Z6init_SPdi,@function
        .size           _Z6init_SPdi,(.L_x_383 - _Z6init_SPdi)
        .other          _Z6init_SPdi,@"STO_CUDA_ENTRY STV_DEFAULT"
_Z6init_SPdi:
.text._Z6init_SPdi:
[----:B------:R-:W-:Y:S01]  /*0000*/  LDC R1, c[0x0][0x37c] ;  /* 0x0000df00ff017b82 */ /* 0x000fe20000000800 */
[----:B------:R-:W0:Y:S07]  /*0010*/  S2R R7, SR_TID.X ;  /* 0x0000000000077919 */ /* 0x000e2e0000002100 */
[----:B------:R-:W0:Y:S01]  /*0020*/  S2UR UR6, SR_CTAID.X ;  /* 0x00000000000679c3 */ /* 0x000e220000002500 */
[----:B------:R-:W1:Y:S01]  /*0030*/  LDCU.64 UR4, c[0x0][0x358] ;  /* 0x00006b00ff0477ac */ /* 0x000e620008000a00 */
[----:B------:R-:W-:Y:S01]  /*0040*/  HFMA2 R4, -RZ, RZ, 0, 0 ;  /* 0x00000000ff047431 */ /* 0x000fe200000001ff */
[----:B------:R-:W-:-:S05]  /*0050*/  MOV R5, 0x3ff00000 ;  /* 0x3ff0000000057802 */ /* 0x000fca0000000f00 */
[----:B------:R-:W0:Y:S08]  /*0060*/  LDC R0, c[0x0][0x388] ;  /* 0x0000e200ff007b82 */ /* 0x000e300000000800 */
[----:B------:R-:W2:Y:S01]  /*0070*/  LDC.64 R2, c[0x0][0x380] ;  /* 0x0000e000ff027b82 */ /* 0x000ea20000000a00 */
[----:B0-----:R-:W-:-:S04]  /*0080*/  IMAD R7, R0, UR6, R7 ;  /* 0x0000000600077c24 */ /* 0x001fc8000f8e0207 */
[----:B--2---:R-:W-:-:S05]  /*0090*/  IMAD.WIDE R2, R7, 0x8, R2 ;  /* 0x0000000807027825 */ /* 0x004fca00078e0202 */
[----:B-1----:R-:W-:Y:S01]  /*00a0*/  STG.E.64 desc[UR4][R2.64], R4 ;  /* 0x0000000402007986 */ /* 0x002fe2000c101b04 */
[----:B------:R-:W-:Y:S05]  /*00b0*/  EXIT ;  /* 0x000000000000794d */ /* 0x000fea0003800000 */
.L_x_345:
        /* <DEDUP_REMOVED lines=12> */
.L_x_383:


//--------------------- .text._Z14find_centroidsPdS_S_ii --------------------------
	.section	.text._Z14find_centroidsPdS_S_ii,"ax",@progbits
	.align	128
        .global         _Z14find_centroidsPdS_S_ii
        .type           _Z14find_centroidsPdS_S_ii,@function
        .size           _Z14find_centroidsPdS_S_ii,(.L_x_380 - _Z14find_centroidsPdS_S_ii)
        .other          _Z14find_centroidsPdS_S_ii,@"STO_CUDA_ENTRY STV_DEFAULT"
_Z14find_centroidsPdS_S_ii:
.text._Z14find_centroidsPdS_S_ii:
[----:B------:R-:W-:Y:S01]  /*0000*/  LDC R1, c[0x0][0x37c] ;  /* 0x0000df00ff017b82 */ /* 0x000fe20000000800 */
[----:B------:R-:W0:Y:S01]  /*0010*/  LDCU UR7, c[0x0][0x398] ;  /* 0x00007300ff0777ac */ /* 0x000e220008000800 */
[----:B------:R-:W1:Y:S06]  /*0020*/  S2R R0, SR_TID.X ;  /* 0x0000000000007919 */ /* 0x000e6c0000002100 */
[----:B------:R-:W2:Y:S01]  /*0030*/  S2UR UR6, SR_CTAID.X ;  /* 0x00000000000679c3 */ /* 0x000ea20000002500 */
[----:B------:R-:W3:Y:S01]  /*0040*/  LDCU.64 UR4, c[0x0][0x358] ;  /* 0x00006b00ff0477ac */ /* 0x000ee20008000a00 */
[----:B0-----:R-:W-:-:S05]  /*0050*/  IMAD.U32 R13, RZ, RZ, UR7 ;  /* 0x00000007ff0d7e24 */ /* 0x001fca000f8e00ff */
[----:B------:R-:W-:-:S13]  /*0060*/  ISETP.GE.AND P0, PT, R13, 0x2, PT ;  /* 0x000000020d00780c */ /* 0x000fda0003f06270 */
[----:B-123--:R-:W-:Y:S05]  /*0070*/  @!P0 BRA `(.L_x_346) ;  /* 0x0000000000948947 */ /* 0x00efea0003800000 */
[----:B------:R-:W-:Y:S01]  /*0080*/  BSSY.RECONVERGENT B0, `(.L_x_346) ;  /* 0x0000024000007945 */ /* 0x000fe20003800200 */
[----:B------:R-:W-:Y:S01]  /*0090*/  IMAD.MOV.U32 R11, RZ, RZ, 0x1 ;  /* 0x00000001ff0b7424 */ /* 0x000fe200078e00ff */
[----:B------:R-:W0:Y:S06]  /*00a0*/  LDCU UR7, c[0x0][0x360] ;  /* 0x00006c00ff0777ac */ /* 0x000e2c0008000800 */
.L_x_352:
[----:B------:R-:W1:Y:S01]  /*00b0*/  LDCU UR8, c[0x0][0x398] ;  /* 0x00007300ff0877ac */ /* 0x000e620008000800 */
[----:B--2---:R-:W-:Y:S01]  /*00c0*/  IADD3 R2, PT, PT, R0, R11, RZ ;  /* 0x0000000b00027210 */ /* 0x004fe20007ffe0ff */
[----:B------:R-:W-:Y:S01]  /*00d0*/  BSSY.RECONVERGENT B1, `(.L_x_347) ;  /* 0x000001a000017945 */ /* 0x000fe20003800200 */
[----:B-1----:R-:W-:-:S05]  /*00e0*/  IMAD.U32 R13, RZ, RZ, UR8 ;  /* 0x00000008ff0d7e24 */ /* 0x002fca000f8e00ff */
[----:B------:R-:W-:-:S13]  /*00f0*/  ISETP.GE.AND P0, PT, R2, R13, PT ;  /* 0x0000000d0200720c */ /* 0x000fda0003f06270 */
[----:B------:R-:W-:Y:S05]  /*0100*/  @P0 BRA `(.L_x_348) ;  /* 0x0000000000580947 */ /* 0x000fea0003800000 */
[----:B------:R-:W1:Y:S01]  /*0110*/  LDC R13, c[0x0][0x398] ;  /* 0x0000e600ff0d7b82 */ /* 0x000e620000000800 */
[----:B------:R-:W-:Y:S01]  /*0120*/  IMAD.SHL.U32 R15, R11, 0x2, RZ ;  /* 0x000000020b0f7824 */ /* 0x000fe200078e00ff */
[----:B------:R-:W-:-:S06]  /*0130*/  MOV R10, R0 ;  /* 0x00000000000a7202 */ /* 0x000fcc0000000f00 */
[----:B------:R-:W2:Y:S02]  /*0140*/  LDC.64 R2, c[0x0][0x390] ;  /* 0x0000e400ff027b82 */ /* 0x000ea40000000a00 */
.L_x_351:
[----:B0-----:R-:W-:Y:S01]  /*0150*/  IMAD R6, R15, R10, RZ ;  /* 0x0000000a0f067224 */ /* 0x001fe200078e02ff */
[----:B------:R-:W-:Y:S01]  /*0160*/  BSSY.RECONVERGENT B2, `(.L_x_349) ;  /* 0x000000f000027945 */ /* 0x000fe20003800200 */
[----:B0-----:R-:W-:-:S03]  /*0170*/  VIADD R10, R10, UR7 ;  /* 0x000000070a0a7c36 */ /* 0x001fc60008000000 */
[----:B------:R-:W-:Y:S01]  /*0180*/  IADD3 R8, PT, PT, R6, R11, RZ ;  /* 0x0000000b06087210 */ /* 0x000fe20007ffe0ff */
[----:B------:R-:W-:-:S03]  /*0190*/  IMAD.IADD R4, R10, 0x1, R11 ;  /* 0x000000010a047824 */ /* 0x000fc600078e020b */
[-C--:B-1----:R-:W-:Y:S02]  /*01a0*/  ISETP.GE.AND P0, PT, R8, R13.reuse, PT ;  /* 0x0000000d0800720c */ /* 0x082fe40003f06270 */
[----:B------:R-:W-:-:S11]  /*01b0*/  ISETP.GE.AND P1, PT, R4, R13, PT ;  /* 0x0000000d0400720c */ /* 0x000fd60003f26270 */
[----:B------:R-:W-:Y:S05]  /*01c0*/  @P0 BRA `(.L_x_350) ;  /* 0x0000000000200947 */ /* 0x000fea0003800000 */
[C---:B------:R-:W-:Y:S02]  /*01d0*/  IMAD R5, R13.reuse, UR6, R8 ;  /* 0x000000060d057c24 */ /* 0x040fe4000f8e0208 */
[----:B------:R-:W-:Y:S02]  /*01e0*/  IMAD R7, R13, UR6, R6 ;  /* 0x000000060d077c24 */ /* 0x000fe4000f8e0206 */
[----:B--2---:R-:W-:-:S04]  /*01f0*/  IMAD.WIDE R4, R5, 0x8, R2 ;  /* 0x0000000805047825 */ /* 0x004fc800078e0202 */
[----:B------:R-:W-:Y:S02]  /*0200*/  IMAD.WIDE R6, R7, 0x8, R2 ;  /* 0x0000000807067825 */ /* 0x000fe400078e0202 */
[----:B------:R-:W2:Y:S04]  /*0210*/  LDG.E.64 R4, desc[UR4][R4.64] ;  /* 0x0000000404047981 */ /* 0x000ea8000c1e1b00 */
[----:B------:R-:W2:Y:S02]  /*0220*/  LDG.E.64 R8, desc[UR4][R6.64] ;  /* 0x0000000406087981 */ /* 0x000ea4000c1e1b00 */
[----:B--2---:R-:W-:-:S07]  /*0230*/  DADD R8, R4, R8 ;  /* 0x0000000004087229 */ /* 0x004fce0000000008 */
[----:B------:R0:W-:Y:S04]  /*0240*/  STG.E.64 desc[UR4][R6.64], R8 ;  /* 0x0000000806007986 */ /* 0x0001e8000c101b04 */
.L_x_350:
[----:B------:R-:W-:Y:S05]  /*0250*/  BSYNC.RECONVERGENT B2 ;  /* 0x0000000000027941 */ /* 0x000fea0003800200 */
.L_x_349:
[----:B------:R-:W-:Y:S05]  /*0260*/  @!P1 BRA `(.L_x_351) ;  /* 0xfffffffc00b89947 */ /* 0x000fea000383ffff */
.L_x_348:
[----:B0-----:R-:W-:Y:S05]  /*0270*/  BSYNC.RECONVERGENT B1 ;  /* 0x0000000000017941 */ /* 0x001fea0003800200 */
.L_x_347:
[----:B------:R-:W-:Y:S01]  /*0280*/  SHF.L.U32 R11, R11, 0x1, RZ ;  /* 0x000000010b0b7819 */ /* 0x000fe200000006ff */
[----:B------:R-:W-:Y:S03]  /*0290*/  BAR.SYNC.DEFER_BLOCKING 0x0 ;  /* 0x0000000000007b1d */ /* 0x000fe60000010000 */
[----:B------:R-:W-:-:S13]  /*02a0*/  ISETP.GE.AND P0, PT, R11, R13, PT ;  /* 0x0000000d0b00720c */ /* 0x000fda0003f06270 */
[----:B------:R-:W-:Y:S05]  /*02b0*/  @!P0 BRA `(.L_x_352) ;  /* 0xfffffffc007c8947 */ /* 0x000fea000383ffff */
[----:B------:R-:W-:Y:S05]  /*02c0*/  BSYNC.RECONVERGENT B0 ;  /* 0x0000000000007941 */ /* 0x000fea0003800200 */
.L_x_346:
[----:B------:R-:W0:Y:S01]  /*02d0*/  LDC.64 R6, c[0x0][0x390] ;  /* 0x0000e400ff067b82 */ /* 0x000e220000000a00 */
[----:B--2---:R-:W-:-:S07]  /*02e0*/  IMAD R3, R13, UR6, RZ ;  /* 0x000000060d037c24 */ /* 0x004fce000f8e02ff */
[----:B------:R-:W1:Y:S01]  /*02f0*/  LDC R5, c[0x0][0x39c] ;  /* 0x0000e700ff057b82 */ /* 0x000e620000000800 */
[----:B0-----:R-:W-:-:S07]  /*0300*/  IMAD.WIDE R6, R3, 0x8, R6 ;  /* 0x0000000803067825 */ /* 0x001fce00078e0206 */
[----:B------:R-:W-:Y:S06]  /*0310*/  BAR.SYNC.DEFER_BLOCKING 0x0 ;  /* 0x0000000000007b1d */ /* 0x000fec0000010000 */
[----:B------:R-:W2:Y:S01]  /*0320*/  LDG.E.64 R6, desc[UR4][R6.64] ;  /* 0x0000000406067981 */ /* 0x000ea2000c1e1b00 */
[----:B------:R-:W-:Y:S01]  /*0330*/  BSSY.RECONVERGENT B0, `(.L_x_353) ;  /* 0x0000019000007945 */ /* 0x000fe20003800200 */
[----:B--2---:R-:W-:-:S06]  /*0340*/  DSETP.NEU.AND P0, PT, R6, RZ, PT ;  /* 0x000000ff0600722a */ /* 0x004fcc0003f0d000 */
[----:B-1----:R-:W-:-:S13]  /*0350*/  ISETP.GE.OR P0, PT, R0, R5, !P0 ;  /* 0x000000050000720c */ /* 0x002fda0004706670 */
[----:B------:R-:W-:Y:S05]  /*0360*/  @P0 BRA `(.L_x_354) ;  /* 0x0000000000540947 */ /* 0x000fea0003800000 */
[----:B------:R-:W0:Y:S01]  /*0370*/  LDC.64 R2, c[0x0][0x388] ;  /* 0x0000e200ff027b82 */ /* 0x000e220000000a00 */
[----:B------:R-:W-:-:S04]  /*0380*/  IMAD R5, R5, UR6, R0 ;  /* 0x0000000605057c24 */ /* 0x000fc8000f8e0200 */
[----:B0-----:R-:W-:-:S05]  /*0390*/  IMAD.WIDE.U32 R2, R5, 0x8, R2 ;  /* 0x0000000805027825 */ /* 0x001fca00078e0002 */
[----:B------:R0:W5:Y:S01]  /*03a0*/  LDG.E.64 R4, desc[UR4][R2.64] ;  /* 0x0000000402047981 */ /* 0x000162000c1e1b00 */
[----:B------:R-:W1:Y:S01]  /*03b0*/  MUFU.RCP64H R9, R7 ;  /* 0x0000000700097308 */ /* 0x000e620000001800 */
[----:B------:R-:W-:Y:S01]  /*03c0*/  VIADD R8, R7, 0x300402 ;  /* 0x0030040207087836 */ /* 0x000fe20000000000 */
[----:B------:R-:W-:Y:S04]  /*03d0*/  BSSY.RECONVERGENT B1, `(.L_x_355) ;  /* 0x000000c000017945 */ /* 0x000fe80003800200 */
[----:B------:R-:W-:Y:S01]  /*03e0*/  FSETP.GEU.AND P0, PT, |R8|, 5.8789094863358348022e-39, PT ;  /* 0x004004020800780b */ /* 0x000fe20003f0e200 */
[----:B-1----:R-:W-:-:S08]  /*03f0*/  DFMA R10, -R6, R8, 1 ;  /* 0x3ff00000060a742b */ /* 0x002fd00000000108 */
[----:B------:R-:W-:-:S08]  /*0400*/  DFMA R10, R10, R10, R10 ;  /* 0x0000000a0a0a722b */ /* 0x000fd0000000000a */
[----:B------:R-:W-:-:S08]  /*0410*/  DFMA R10, R8, R10, R8 ;  /* 0x0000000a080a722b */ /* 0x000fd00000000008 */
[----:B------:R-:W-:-:S08]  /*0420*/  DFMA R12, -R6, R10, 1 ;  /* 0x3ff00000060c742b */ /* 0x000fd0000000010a */
[----:B------:R-:W-:Y:S01]  /*0430*/  DFMA R10, R10, R12, R10 ;  /* 0x0000000c0a0a722b */ /* 0x000fe2000000000a */
[----:B0-----:R-:W-:Y:S10]  /*0440*/  @P0 BRA `(.L_x_356) ;  /* 0x0000000000100947 */ /* 0x001ff40003800000 */
[----:B------:R-:W-:-:S04]  /*0450*/  LOP3.LUT R0, R7, 0x7fffffff, RZ, 0xc0, !PT ;  /* 0x7fffffff07007812 */ /* 0x000fc800078ec0ff */
[----:B------:R-:W-:Y:S02]  /*0460*/  IADD3 R10, PT, PT, R0, -0x100000, RZ ;  /* 0xfff00000000a7810 */ /* 0x000fe40007ffe0ff */
[----:B------:R-:W-:-:S07]  /*0470*/  MOV R0, 0x490 ;  /* 0x0000049000007802 */ /* 0x000fce0000000f00 */
[----:B-----5:R-:W-:Y:S05]  /*0480*/  CALL.REL.NOINC `($__internal_3_$__cuda_sm20_dblrcp_rn_slowpath_v3) ;  /* 0x0000000000187944 */ /* 0x020fea0003c00000 */
.L_x_356:
[----:B------:R-:W-:Y:S05]  /*0490*/  BSYNC.RECONVERGENT B1 ;  /* 0x0000000000017941 */ /* 0x000fea0003800200 */
.L_x_355:
[----:B-----5:R-:W-:-:S07]  /*04a0*/  DMUL R4, R4, R10 ;  /* 0x0000000a04047228 */ /* 0x020fce0000000000 */
[----:B------:R0:W-:Y:S04]  /*04b0*/  STG.E.64 desc[UR4][R2.64], R4 ;  /* 0x0000000402007986 */ /* 0x0001e8000c101b04 */
.L_x_354:
[----:B------:R-:W-:Y:S05]  /*04c0*/  BSYNC.RECONVERGENT B0 ;  /* 0x0000000000007941 */ /* 0x000fea0003800200 */
.L_x_353:
[----:B------:R-:W-:Y:S06]  /*04d0*/  BAR.SYNC.DEFER_BLOCKING 0x0 ;  /* 0x0000000000007b1d */ /* 0x000fec0000010000 */
[----:B------:R-:W-:Y:S05]  /*04e0*/  EXIT ;  /* 0x000000000000794d */ /* 0x000fea0003800000 */
        .weak           $__internal_3_$__cuda_sm20_dblrcp_rn_slowpath_v3
        .type           $__internal_3_$__cuda_sm20_dblrcp_rn_slowpath_v3,@function
        .size           $__internal_3_$__cuda_sm20_dblrcp_rn_slowpath_v3,(.L_x_380 - $__internal_3_$__cuda_sm20_dblrcp_rn_slowpath_v3)
$__internal_3_$__cuda_sm20_dblrcp_rn_slowpath_v3:
        /* <DEDUP_REMOVED lines=11> */
[----:B------:R-:W-:Y:S01]  /*05a0*/  VIADD R9, R7, 0xc0200000 ;  /* 0xc020000007097836 */ /* 0x000fe20000000000 */
[----:B------:R-:W-:-:S03]  /*05b0*/  MOV R8, R6 ;  /* 0x0000000600087202 */ /* 0x000fc60000000f00 */
[----:B------:R-:W0:Y:S03]  /*05c0*/  MUFU.RCP64H R11, R9 ;  /* 0x00000009000b7308 */ /* 0x000e260000001800 */
        /* <DEDUP_REMOVED lines=10> */
.L_x_360:
[----:B------:R-:W-:Y:S01]  /*0670*/  DMUL R6, R6, 8.11296384146066816958e+31 ;  /* 0x4690000006067828 */ /* 0x000fe20000000000 */
[----:B------:R-:W-:-:S05]  /*0680*/  IMAD.MOV.U32 R8, RZ, RZ, R10 ;  /* 0x000000ffff087224 */ /* 0x000fca00078e000a */
        /* <DEDUP_REMOVED lines=8> */
.L_x_358:
[----:B------:R-:W-:Y:S02]  /*0710*/  LOP3.LUT R9, R7, 0x80000, RZ, 0xfc, !PT ;  /* 0x0008000007097812 */ /* 0x000fe400078efcff */
[----:B------:R-:W-:-:S07]  /*0720*/  MOV R8, R6 ;  /* 0x0000000600087202 */ /* 0x000fce0000000f00 */
.L_x_359:
[----:B------:R-:W-:Y:S05]  /*0730*/  BSYNC.RECONVERGENT B2 ;  /* 0x0000000000027941 */ /* 0x000fea0003800200 */
.L_x_357:
[----:B------:R-:W-:Y:S02]  /*0740*/  HFMA2 R7, -RZ, RZ, 0, 0 ;  /* 0x00000000ff077431 */ /* 0x000fe400000001ff */
[----:B------:R-:W-:Y:S01]  /*0750*/  IMAD.MOV.U32 R6, RZ, RZ, R0 ;  /* 0x000000ffff067224 */ /* 0x000fe200078e0000 */
[----:B------:R-:W-:Y:S01]  /*0760*/  MOV R11, R9 ;  /* 0x00000009000b7202 */ /* 0x000fe20000000f00 */
[----:B------:R-:W-:Y:S02]  /*0770*/  IMAD.MOV.U32 R10, RZ, RZ, R8 ;  /* 0x000000ffff0a7224 */ /* 0x000fe400078e0008 */
[----:B------:R-:W-:Y:S05]  /*0780*/  RET.REL.NODEC R6 `(_Z14find_centroidsPdS_S_ii) ;  /* 0xfffffff8061c7950 */ /* 0x000fea0003c3ffff */
.L_x_361:
        /* <DEDUP_REMOVED lines=15> */
.L_x_380:


//--------------------- .text._Z19calculate_centroidsPdS_S_ii --------------------------
	.section	.text._Z19calculate_centroidsPdS_S_ii,"ax",@progbits
	.align	128
        .global         _Z19calculate_centroidsPdS_S_ii
        .type           _Z19calculate_centroidsPdS_S_ii,@function
        .size           _Z19calculate_centroidsPdS_S_ii,(.L_x_385 - _Z19calculate_centroidsPdS_S_ii)
        .other          _Z19calculate_centroidsPdS_S_ii,@"STO_CUDA_ENTRY STV_DEFAULT"
_Z19calculate_centroidsPdS_S_ii:
.text._Z19calculate_centroidsPdS_S_ii:
[----:B------:R-:W-:Y:S01]  /*0000*/  LDC R1, c[0x0][0x37c] ;  /* 0x0000df00ff017b82 */ /* 0x000fe20000000800 */
[----:B------:R-:W0:Y:S01]  /*0010*/  S2R R9, SR_TID.X ;  /* 0x0000000000097919 */ /* 0x000e220000002100 */
[----:B------:R-:W1:Y:S06]  /*0020*/  LDCU UR4, c[0x0][0x398] ;  /* 0x00007300ff0477ac */ /* 0x000e6c0008000800 */
[----:B------:R-:W2:Y:S01]  /*0030*/  S2UR UR8, SR_CTAID.X ;  /* 0x00000000000879c3 */ /* 0x000ea20000002500 */
[----:B------:R-:W-:Y:S01]  /*0040*/  BSSY.RECONVERGENT B0, `(.L_x_362) ;  /* 0x000001a000007945 */ /* 0x000fe20003800200 */
[----:B------:R-:W3:Y:S01]  /*0050*/  S2R R3, SR_CTAID.Y ;  /* 0x0000000000037919 */ /* 0x000ee20000002600 */
[----:B------:R-:W4:Y:S01]  /*0060*/  LDCU.64 UR6, c[0x0][0x358] ;  /* 0x00006b00ff0677ac */ /* 0x000f220008000a00 */
[----:B-1----:R-:W-:Y:S01]  /*0070*/  IMAD.U32 R0, RZ, RZ, UR4 ;  /* 0x00000004ff007e24 */ /* 0x002fe2000f8e00ff */
[----:B------:R-:W1:Y:S04]  /*0080*/  LDCU UR4, c[0x0][0x39c] ;  /* 0x00007380ff0477ac */ /* 0x000e680008000800 */
[----:B0-----:R-:W-:-:S13]  /*0090*/  ISETP.GE.AND P0, PT, R9, R0, PT ;  /* 0x000000000900720c */ /* 0x001fda0003f06270 */
[----:B-1234-:R-:W-:Y:S05]  /*00a0*/  @P0 BRA `(.L_x_363) ;  /* 0x00000000004c0947 */ /* 0x01efea0003800000 */
[----:B------:R-:W0:Y:S01]  /*00b0*/  S2R R11, SR_CgaCtaId ;  /* 0x00000000000b7919 */ /* 0x000e220000008800 */
[----:B------:R-:W1:Y:S01]  /*00c0*/  LDC R8, c[0x0][0x360] ;  /* 0x0000d800ff087b82 */ /* 0x000e620000000800 */
[----:B------:R-:W-:Y:S01]  /*00d0*/  MOV R2, 0x400 ;  /* 0x0000040000027802 */ /* 0x000fe20000000f00 */
[----:B------:R-:W-:-:S06]  /*00e0*/  IMAD.MOV.U32 R17, RZ, RZ, R9 ;  /* 0x000000ffff117224 */ /* 0x000fcc00078e0009 */
[----:B------:R-:W2:Y:S08]  /*00f0*/  LDC.64 R6, c[0x0][0x390] ;  /* 0x0000e400ff067b82 */ /* 0x000eb00000000a00 */
[----:B------:R-:W3:Y:S01]  /*0100*/  LDC.64 R4, c[0x0][0x380] ;  /* 0x0000e000ff047b82 */ /* 0x000ee20000000a00 */
[----:B0-----:R-:W-:-:S07]  /*0110*/  LEA R2, R11, R2, 0x18 ;  /* 0x000000020b027211 */ /* 0x001fce00078ec0ff */
.L_x_364:
[----:B------:R-:W-:Y:S02]  /*0120*/  IMAD R11, R0, UR8, R17 ;  /* 0x00000008000b7c24 */ /* 0x000fe4000f8e0211 */
[----:B------:R-:W-:Y:S02]  /*0130*/  IMAD R13, R17, UR4, R3 ;  /* 0x00000004110d7c24 */ /* 0x000fe4000f8e0203 */
[----:B--2---:R-:W-:-:S04]  /*0140*/  IMAD.WIDE R10, R11, 0x8, R6 ;  /* 0x000000080b0a7825 */ /* 0x004fc800078e0206 */
[----:B---3--:R-:W-:Y:S02]  /*0150*/  IMAD.WIDE R12, R13, 0x8, R4 ;  /* 0x000000080d0c7825 */ /* 0x008fe400078e0204 */
[----:B------:R-:W2:Y:S04]  /*0160*/  LDG.E.64 R10, desc[UR6][R10.64] ;  /* 0x000000060a0a7981 */ /* 0x000ea8000c1e1b00 */
[----:B------:R-:W2:Y:S01]  /*0170*/  LDG.E.64 R12, desc[UR6][R12.64] ;  /* 0x000000060c0c7981 */ /* 0x000ea2000c1e1b00 */
[----:B0-----:R-:W-:Y:S01]  /*0180*/  LEA R19, R17, R2, 0x3 ;  /* 0x0000000211137211 */ /* 0x001fe200078e18ff */
[----:B-1----:R-:W-:-:S05]  /*0190*/  IMAD.IADD R17, R8, 0x1, R17 ;  /* 0x0000000108117824 */ /* 0x002fca00078e0211 */
[----:B------:R-:W-:Y:S01]  /*01a0*/  ISETP.GE.AND P0, PT, R17, R0, PT ;  /* 0x000000001100720c */ /* 0x000fe20003f06270 */
[----:B--2---:R-:W-:-:S07]  /*01b0*/  DMUL R14, R10, R12 ;  /* 0x0000000c0a0e7228 */ /* 0x004fce0000000000 */
[----:B------:R0:W-:Y:S05]  /*01c0*/  STS.64 [R19], R14 ;  /* 0x0000000e13007388 */ /* 0x0001ea0000000a00 */
[----:B------:R-:W-:Y:S05]  /*01d0*/  @!P0 BRA `(.L_x_364) ;  /* 0xfffffffc00d08947 */ /* 0x000fea000383ffff */
.L_x_363:
[----:B------:R-:W-:Y:S05]  /*01e0*/  BSYNC.RECONVERGENT B0 ;  /* 0x0000000000007941 */ /* 0x000fea0003800200 */
.L_x_362:
[----:B------:R-:W-:Y:S01]  /*01f0*/  BAR.SYNC.DEFER_BLOCKING 0x0 ;  /* 0x0000000000007b1d */ /* 0x000fe20000010000 */
[----:B------:R-:W-:-:S13]  /*0200*/  ISETP.GE.AND P0, PT, R0, 0x2, PT ;  /* 0x000000020000780c */ /* 0x000fda0003f06270 */
[----:B------:R-:W-:Y:S05]  /*0210*/  @!P0 BRA `(.L_x_365) ;  /* 0x0000000000948947 */ /* 0x000fea0003800000 */
[----:B------:R-:W-:Y:S01]  /*0220*/  BSSY.RECONVERGENT B0, `(.L_x_365) ;  /* 0x0000024000007945 */ /* 0x000fe20003800200 */
[----:B------:R-:W-:Y:S01]  /*0230*/  MOV R2, 0x1 ;  /* 0x0000000100027802 */ /* 0x000fe20000000f00 */
[----:B------:R-:W1:Y:S06]  /*0240*/  LDCU UR9, c[0x0][0x360] ;  /* 0x00006c00ff0977ac */ /* 0x000e6c0008000800 */
.L_x_371:
[----:B------:R-:W2:Y:S01]  /*0250*/  LDCU UR4, c[0x0][0x398] ;  /* 0x00007300ff0477ac */ /* 0x000ea20008000800 */
[----:B------:R-:W-:Y:S01]  /*0260*/  IMAD.IADD R5, R9, 0x1, R2 ;  /* 0x0000000109057824 */ /* 0x000fe200078e0202 */
[----:B------:R-:W-:Y:S01]  /*0270*/  BSSY.RECONVERGENT B1, `(.L_x_366) ;  /* 0x000001a000017945 */ /* 0x000fe20003800200 */
[----:B--2---:R-:W-:-:S04]  /*0280*/  MOV R0, UR4 ;  /* 0x0000000400007c02 */ /* 0x004fc80008000f00 */
[----:B------:R-:W-:-:S13]  /*0290*/  ISETP.GE.AND P0, PT, R5, R0, PT ;  /* 0x000000000500720c */ /* 0x000fda0003f06270 */
[----:B------:R-:W-:Y:S05]  /*02a0*/  @P0 BRA `(.L_x_367) ;  /* 0x0000000000580947 */ /* 0x000fea0003800000 */
[----:B------:R-:W2:Y:S01]  /*02b0*/  LDC R0, c[0x0][0x398] ;  /* 0x0000e600ff007b82 */ /* 0x000ea20000000800 */
[----:B------:R-:W-:Y:S01]  /*02c0*/  IMAD.SHL.U32 R10, R2, 0x2, RZ ;  /* 0x00000002020a7824 */ /* 0x000fe200078e00ff */
[----:B------:R-:W-:-:S07]  /*02d0*/  MOV R11, R9 ;  /* 0x00000009000b7202 */ /* 0x000fce0000000f00 */
.L_x_370:
[----:B-1----:R-:W-:Y:S01]  /*02e0*/  IMAD R13, R10, R11, RZ ;  /* 0x0000000b0a0d7224 */ /* 0x002fe200078e02ff */
[----:B------:R-:W-:Y:S01]  /*02f0*/  BSSY.RECONVERGENT B2, `(.L_x_368) ;  /* 0x0000010000027945 */ /* 0x000fe20003800200 */
[----:B-1----:R-:W-:-:S03]  /*0300*/  VIADD R11, R11, UR9 ;  /* 0x000000090b0b7c36 */ /* 0x002fc60008000000 */
[----:B------:R-:W-:Y:S01]  /*0310*/  IADD3 R7, PT, PT, R13, R2, RZ ;  /* 0x000000020d077210 */ /* 0x000fe20007ffe0ff */
[----:B------:R-:W-:-:S03]  /*0320*/  IMAD.IADD R5, R11, 0x1, R2 ;  /* 0x000000010b057824 */ /* 0x000fc600078e0202 */
[-C--:B--2---:R-:W-:Y:S02]  /*0330*/  ISETP.GE.AND P0, PT, R7, R0.reuse, PT ;  /* 0x000000000700720c */ /* 0x084fe40003f06270 */
[----:B------:R-:W-:-:S11]  /*0340*/  ISETP.GE.AND P1, PT, R5, R0, PT ;  /* 0x000000000500720c */ /* 0x000fd60003f26270 */
[----:B------:R-:W-:Y:S05]  /*0350*/  @P0 BRA `(.L_x_369) ;  /* 0x0000000000240947 */ /* 0x000fea0003800000 */
[----:B------:R-:W1:Y:S01]  /*0360*/  S2UR UR5, SR_CgaCtaId ;  /* 0x00000000000579c3 */ /* 0x000e620000008800 */
[----:B------:R-:W-:Y:S02]  /*0370*/  UMOV UR4, 0x400 ;  /* 0x0000040000047882 */ /* 0x000fe40000000000 */
[----:B-1----:R-:W-:-:S06]  /*0380*/  ULEA UR4, UR5, UR4, 0x18 ;  /* 0x0000000405047291 */ /* 0x002fcc000f8ec0ff */
[----:B------:R-:W-:Y:S02]  /*0390*/  LEA R8, R7, UR4, 0x3 ;  /* 0x0000000407087c11 */ /* 0x000fe4000f8e18ff */
[----:B------:R-:W-:-:S03]  /*03a0*/  LEA R13, R13, UR4, 0x3 ;  /* 0x000000040d0d7c11 */ /* 0x000fc6000f8e18ff */
[----:B------:R-:W-:Y:S04]  /*03b0*/  LDS.64 R4, [R8] ;  /* 0x0000000008047984 */ /* 0x000fe80000000a00 */
[----:B------:R-:W1:Y:S02]  /*03c0*/  LDS.64 R6, [R13] ;  /* 0x000000000d067984 */ /* 0x000e640000000a00 */
[----:B-1----:R-:W-:-:S07]  /*03d0*/  DADD R4, R4, R6 ;  /* 0x0000000004047229 */ /* 0x002fce0000000006 */
[----:B------:R1:W-:Y:S04]  /*03e0*/  STS.64 [R13], R4 ;  /* 0x000000040d007388 */ /* 0x0003e80000000a00 */
.L_x_369:
[----:B------:R-:W-:Y:S05]  /*03f0*/  BSYNC.RECONVERGENT B2 ;  /* 0x0000000000027941 */ /* 0x000fea0003800200 */
.L_x_368:
[----:B------:R-:W-:Y:S05]  /*0400*/  @!P1 BRA `(.L_x_370) ;  /* 0xfffffffc00b49947 */ /* 0x000fea000383ffff */
.L_x_367:
[----:B-1----:R-:W-:Y:S05]  /*0410*/  BSYNC.RECONVERGENT B1 ;  /* 0x0000000000017941 */ /* 0x002fea0003800200 */
.L_x_366:
[----:B------:R-:W-:Y:S01]  /*0420*/  SHF.L.U32 R2, R2, 0x1, RZ ;  /* 0x0000000102027819 */ /* 0x000fe200000006ff */
[----:B------:R-:W-:Y:S03]  /*0430*/  BAR.SYNC.DEFER_BLOCKING 0x0 ;  /* 0x0000000000007b1d */ /* 0x000fe60000010000 */
[----:B------:R-:W-:-:S13]  /*0440*/  ISETP.GE.AND P0, PT, R2, R0, PT ;  /* 0x000000000200720c */ /* 0x000fda0003f06270 */
[----:B------:R-:W-:Y:S05]  /*0450*/  @!P0 BRA `(.L_x_371) ;  /* 0xfffffffc007c8947 */ /* 0x000fea000383ffff */
[----:B------:R-:W-:Y:S05]  /*0460*/  BSYNC.RECONVERGENT B0 ;  /* 0x0000000000007941 */ /* 0x000fea0003800200 */
.L_x_365:
[----:B------:R-:W1:Y:S08]  /*0470*/  S2UR UR5, SR_CgaCtaId ;  /* 0x00000000000579c3 */ /* 0x000e700000008800 */
[----:B------:R-:W-:Y:S01]  /*0480*/  BAR.SYNC.DEFER_BLOCKING 0x0 ;  /* 0x0000000000007b1d */ /* 0x000fe20000010000 */
[----:B------:R-:W-:-:S05]  /*0490*/  IMAD R3, R0, UR8, R3 ;  /* 0x0000000800037c24 */ /* 0x000fca000f8e0203 */
[----:B------:R-:W-:Y:S02]  /*04a0*/  UMOV UR4, 0x400 ;  /* 0x0000040000047882 */ /* 0x000fe40000000000 */
[----:B------:R-:W2:Y:S01]  /*04b0*/  LDC.64 R6, c[0x0][0x388] ;  /* 0x0000e200ff067b82 */ /* 0x000ea20000000a00 */
[----:B-1----:R-:W-:Y:S01]  /*04c0*/  ULEA UR4, UR5, UR4, 0x18 ;  /* 0x0000000405047291 */ /* 0x002fe2000f8ec0ff */
[----:B--2---:R-:W-:-:S08]  /*04d0*/  IMAD.WIDE R2, R3, 0x8, R6 ;  /* 0x0000000803027825 */ /* 0x004fd000078e0206 */
[----:B------:R-:W1:Y:S04]  /*04e0*/  LDS.64 R4, [UR4] ;  /* 0x00000004ff047984 */ /* 0x000e680008000a00 */
[----:B-1----:R-:W-:Y:S01]  /*04f0*/  STG.E.64 desc[UR6][R2.64], R4 ;  /* 0x0000000402007986 */ /* 0x002fe2000c101b06 */
[----:B------:R-:W-:Y:S05]  /*0500*/  EXIT ;  /* 0x000000000000794d */ /* 0x000fea0003800000 */
.L_x_372:
        /* <DEDUP_REMOVED lines=15> */
.L_x_385:


//--------------------- .text._Z18load_scalar_bufferPdS_S_ii --------------------------
	.section	.text._Z18load_scalar_bufferPdS_S_ii,"ax",@progbits
	.align	128
        .global         _Z18load_scalar_bufferPdS_S_ii
        .type           _Z18load_scalar_bufferPdS_S_ii,@function
        .size           _Z18load_scalar_bufferPdS_S_ii,(.L_x_386 - _Z18load_scalar_bufferPdS_S_ii)
        .other          _Z18load_scalar_bufferPdS_S_ii,@"STO_CUDA_ENTRY STV_DEFAULT"
_Z18load_scalar_bufferPdS_S_ii:
.text._Z18load_scalar_bufferPdS_S_ii:
[----:B------:R-:W-:Y:S01]  /*0000*/  LDC R1, c[0x0][0x37c] ;  /* 0x0000df00ff017b82 */ /* 0x000fe20000000800 */
[----:B------:R-:W0:Y:S01]  /*0010*/  S2R R0, SR_TID.X ;  /* 0x0000000000007919 */ /* 0x000e220000002100 */
[----:B------:R-:W0:Y:S01]  /*0020*/  LDCU UR4, c[0x0][0x398] ;  /* 0x00007300ff0477ac */ /* 0x000e220008000800 */
[----:B------:R-:W-:Y:S01]  /*0030*/  BSSY.RECONVERGENT B0, `(.L_x_373) ;  /* 0x000001a000007945 */ /* 0x000fe20003800200 */
[----:B------:R-:W1:Y:S01]  /*0040*/  LDCU UR5, c[0x0][0x39c] ;  /* 0x00007380ff0577ac */ /* 0x000e620008000800 */
[----:B0-----:R-:W-:-:S13]  /*0050*/  ISETP.GE.AND P0, PT, R0, UR4, PT ;  /* 0x0000000400007c0c */ /* 0x001fda000bf06270 */
[----:B-1----:R-:W-:Y:S05]  /*0060*/  @P0 BRA `(.L_x_374) ;  /* 0x0000000000580947 */ /* 0x002fea0003800000 */
[----:B------:R-:W0:Y:S01]  /*0070*/  S2R R17, SR_CTAID.X ;  /* 0x0000000000117919 */ /* 0x000e220000002500 */
[----:B------:R-:W1:Y:S08]  /*0080*/  LDC R21, c[0x0][0x360] ;  /* 0x0000d800ff157b82 */ /* 0x000e700000000800 */
[----:B------:R-:W2:Y:S08]  /*0090*/  LDC.64 R18, c[0x0][0x358] ;  /* 0x0000d600ff127b82 */ /* 0x000eb00000000a00 */
[----:B------:R-:W3:Y:S08]  /*00a0*/  LDC.64 R2, c[0x0][0x390] ;  /* 0x0000e400ff027b82 */ /* 0x000ef00000000a00 */
[----:B------:R-:W4:Y:S08]  /*00b0*/  LDC.64 R4, c[0x0][0x380] ;  /* 0x0000e000ff047b82 */ /* 0x000f300000000a00 */
[----:B------:R-:W0:Y:S02]  /*00c0*/  LDC.64 R6, c[0x0][0x388] ;  /* 0x0000e200ff067b82 */ /* 0x000e240000000a00 */
.L_x_375:
[----:B--2---:R-:W-:Y:S01]  /*00d0*/  R2UR UR6, R18 ;  /* 0x00000000120672ca */ /* 0x004fe200000e0000 */
[----:B0-----:R-:W-:Y:S01]  /*00e0*/  IMAD R11, R0, UR5, R17 ;  /* 0x00000005000b7c24 */ /* 0x001fe2000f8e0211 */
[----:B------:R-:W-:Y:S02]  /*00f0*/  R2UR UR7, R19 ;  /* 0x00000000130772ca */ /* 0x000fe400000e0000 */
[----:B------:R-:W-:Y:S01]  /*0100*/  R2UR UR8, R18 ;  /* 0x00000000120872ca */ /* 0x000fe200000e0000 */
[----:B------:R-:W-:Y:S01]  /*0110*/  IMAD.WIDE R8, R11, 0x8, R6 ;  /* 0x000000080b087825 */ /* 0x000fe200078e0206 */
[----:B------:R-:W-:-:S03]  /*0120*/  R2UR UR9, R19 ;  /* 0x00000000130972ca */ /* 0x000fc600000e0000 */
[----:B---3--:R-:W-:-:S06]  /*0130*/  IMAD.WIDE R10, R11, 0x8, R2 ;  /* 0x000000080b0a7825 */ /* 0x008fcc00078e0202 */
[----:B------:R-:W2:Y:S04]  /*0140*/  LDG.E.64 R8, desc[UR6][R8.64] ;  /* 0x0000000608087981 */ /* 0x000ea8000c1e1b00 */
[----:B------:R-:W2:Y:S01]  /*0150*/  LDG.E.64 R10, desc[UR8][R10.64] ;  /* 0x000000080a0a7981 */ /* 0x000ea2000c1e1b00 */
[----:B------:R-:W-:Y:S01]  /*0160*/  IMAD R15, R17, UR4, R0 ;  /* 0x00000004110f7c24 */ /* 0x000fe2000f8e0200 */
[----:B-1----:R-:W-:-:S03]  /*0170*/  IADD3 R0, PT, PT, R21, R0, RZ ;  /* 0x0000000015007210 */ /* 0x002fc60007ffe0ff */
[----:B----4-:R-:W-:Y:S01]  /*0180*/  IMAD.WIDE R14, R15, 0x8, R4 ;  /* 0x000000080f0e7825 */ /* 0x010fe200078e0204 */
[----:B------:R-:W-:Y:S01]  /*0190*/  ISETP.GE.AND P0, PT, R0, UR4, PT ;  /* 0x0000000400007c0c */ /* 0x000fe2000bf06270 */
[----:B--2---:R-:W-:-:S07]  /*01a0*/  DMUL R12, R8, R10 ;  /* 0x0000000a080c7228 */ /* 0x004fce0000000000 */
[----:B------:R0:W-:Y:S05]  /*01b0*/  STG.E.64 desc[UR6][R14.64], R12 ;  /* 0x0000000c0e007986 */ /* 0x0001ea000c101b06 */
[----:B------:R-:W-:Y:S05]  /*01c0*/  @!P0 BRA `(.L_x_375) ;  /* 0xfffffffc00c08947 */ /* 0x000fea000383ffff */
.L_x_374:
[----:B------:R-:W-:Y:S05]  /*01d0*/  BSYNC.RECONVERGENT B0 ;  /* 0x0000000000007941 */ /* 0x000fea0003800200 */
.L_x_373:
[----:B------:R-:W-:Y:S06]  /*01e0*/  BAR.SYNC.DEFER_BLOCKING 0x0 ;  /* 0x0000000000007b1d */ /* 0x000fec0000010000 */
[----:B------:R-:W-:Y:S05]  /*01f0*/  EXIT ;  /* 0x000000000000794d */ /* 0x000fea0003800000 */
.L_x_376:
        /* <DEDUP_REMOVED lines=16> */
.L_x_386:


//--------------------- .nv.global.init           --------------------------
	.section	.nv.global.init,"aw",@progbits
.nv.global.init:
	.type		$str$4,@object
	.size		$str$4,($str$3 - $str$4)
$str$4:
        /*0000*/ 	.byte	0x53, 0x71, 0x75, 0x61, 0x72, 0x65, 0x64, 0x20, 0x6e, 0x6f, 0x72, 0x6d, 0x20, 0x66, 0x6f, 0x72
        /*0010*/ 	.byte	0x20, 0x73, 0x6f, 0x6c, 0x75, 0x74, 0x69, 0x6f, 0x6e, 0x20, 0x69, 0x73, 0x20, 0x25, 0x2e, 0x38
        /*0020*/ 	.byte	0x67, 0x2e, 0x0a, 0x00
	.type		$str$3,@object
	.size		$str$3,($str$1 - $str$3)
$str$3:
        /*0024*/ 	.byte	0x25, 0x33, 0x64, 0x20, 0x20, 0x20, 0x25, 0x31, 0x30, 0x2e, 0x33, 0x65, 0x20, 0x20, 0x25, 0x39
        /*0034*/ 	.byte	0x2e, 0x32, 0x65, 0x20, 0x20, 0x25, 0x39, 0x2e, 0x32, 0x65, 0x20, 0x20, 0x25, 0x39, 0x2e, 0x32
        /*0044*/ 	.byte	0x65, 0x20, 0x20, 0x25, 0x20, 0x36, 0x2e, 0x34, 0x66, 0x0a, 0x00
	.type		$str$1,@object
	.size		$str$1,($str$5 - $str$1)
$str$1:
        /*004f*/ 	.byte	0x41, 0x66, 0x74, 0x65, 0x72, 0x20, 0x72, 0x65, 0x66, 0x69, 0x6e, 0x65, 0x6d, 0x65, 0x6e, 0x74
        /*005f*/ 	.byte	0x20, 0x77, 0x65, 0x20, 0x67, 0x65, 0x74, 0x20, 0x73, 0x71, 0x75, 0x61, 0x72, 0x65, 0x64, 0x20
        /*006f*/ 	.byte	0x6e, 0x6f, 0x72, 0x6d, 0x20, 0x25, 0x2e, 0x36, 0x67, 0x2e, 0x0a, 0x00
	.type		$str$5,@object
	.size		$str$5,($str - $str$5)
$str$5:
        /*007b*/ 	.byte	0x53, 0x71, 0x75, 0x61, 0x72, 0x65, 0x64, 0x20, 0x46, 0x72, 0x6f, 0x62, 0x65, 0x6e, 0x69, 0x75
        /*008b*/ 	.byte	0x73, 0x20, 0x66, 0x6f, 0x72, 0x20, 0x66, 0x61, 0x63, 0x74, 0x6f, 0x72, 0x69, 0x7a, 0x61, 0x74
        /*009b*/ 	.byte	0x69, 0x6f, 0x6e, 0x20, 0x69, 0x73, 0x20, 0x25, 0x2e, 0x38, 0x67, 0x2e, 0x0a, 0x00
	.type		$str,@object
	.size		$str,($str$2 - $str)
$str:
        /*00a9*/ 	.byte	0x49, 0x6e, 0x69, 0x74, 0x69, 0x61, 0x6c, 0x20, 0x72, 0x65, 0x73, 0x69, 0x64, 0x75, 0x61, 0x6c
        /*00b9*/ 	.byte	0x20, 0x62, 0x65, 0x66, 0x6f, 0x72, 0x65, 0x20, 0x72, 0x65, 0x66, 0x69, 0x6e, 0x65, 0x6d, 0x65
        /*00c9*/ 	.byte	0x6e, 0x74, 0x20, 0x68, 0x61, 0x73, 0x20, 0x6e, 0x6f, 0x72, 0x6d, 0x20, 0x73, 0x71, 0x75, 0x61
        /*00d9*/ 	.byte	0x72, 0x65, 0x64, 0x20, 0x25, 0x2e, 0x36, 0x67, 0x2e, 0x0a, 0x00
	.type		$str$2,@object
	.size		$str$2,(.L_2 - $str$2)
$str$2:
        /*00e4*/ 	.byte	0x69, 0x74, 0x65, 0x72, 0x20, 0x20, 0x20, 0x20, 0x20, 0x6f, 0x62, 0x6a, 0x76, 0x20, 0x20, 0x20
        /*00f4*/ 	.byte	0x20, 0x20, 0x20, 0x20, 0x20, 0x67, 0x61, 0x70, 0x20, 0x20, 0x20, 0x20, 0x20, 0x20, 0x20, 0x7c
        /*0104*/ 	.byte	0x41, 0x78, 0x2d, 0x62, 0x7c, 0x20, 0x20, 0x20, 0x20, 0x7c, 0x47, 0x78, 0x2b, 0x73, 0x2d, 0x68
        /*0114*/ 	.byte	0x7c, 0x20, 0x20, 0x20, 0x20, 0x73, 0x74, 0x65, 0x70, 0x0a, 0x00
.L_2:


//--------------------- .nv.shared._Z24update_membership_matrixPdS_S_dii --------------------------
	.section	.nv.shared._Z24update_membership_matrixPdS_S_dii,"aw",@nobits
	.sectionflags	@""
	.align	16
	.zero		1024


//--------------------- .nv.shared.reserved.0     --------------------------
	.section	.nv.shared.reserved.0,"aw",@nobits
	.weak		__nv_reservedSMEM_offset_0_alias
	.size		__nv_reservedSMEM_offset_0_alias, 0, 64
	.other		__nv_reservedSMEM_offset_0_alias,@"STO_CUDA_RESERVED_SHARED STV_DEFAULT"
__nv_reservedSMEM_offset_0_alias:
	.zero		0
	.zero		64


//--------------------- .nv.shared._Z14build_h_matrixPdS_S_S_ --------------------------
	.section	.nv.shared._Z14build_h_matrixPdS_S_S_,"aw",@nobits
	.sectionflags	@""
	.align	16
.nv.shared._Z14build_h_matrixPdS_S_S_:
	.zero		1424


//--------------------- .nv.shared._Z6init_SPdi   --------------------------
	.section	.nv.shared._Z6init_SPdi,"aw",@nobits
	.sectionflags	@""
	.align	16
	.zero		1024


//--------------------- .nv.shared._Z14find_centroidsPdS_S_ii --------------------------
	.section	.nv.shared._Z14find_centroidsPdS_S_ii,"aw",@nobits
	.sectionflags	@""
	.align	16
	.zero		1024


//--------------------- .nv.shared._Z19calculate_centroidsPdS_S_ii --------------------------
	.section	.nv.shared._Z19calculate_centroidsPdS_S_ii,"aw",@nobits
	.sectionflags	@""
	.align	16
	.zero		1024


//--------------------- .nv.shared._Z18load_scalar_bufferPdS_S_ii --------------------------
	.section	.nv.shared._Z18load_scalar_bufferPdS_S_ii,"aw",@nobits
	.sectionflags	@""
	.align	16
	.zero		1024


//--------------------- .nv.constant0._Z24update_membership_matrixPdS_S_dii --------------------------
	.section	.nv.constant0._Z24update_membership_matrixPdS_S_dii,"a",@progbits
	.sectionflags	@""
	.align	4
.nv.constant0._Z24update_membership_matrixPdS_S_dii:
	.zero		936


//--------------------- .nv.constant0._Z14build_h_matrixPdS_S_S_ --------------------------
	.section	.nv.constant0._Z14build_h_matrixPdS_S_S_,"a",@progbits
	.sectionflags	@""
	.align	4
.nv.constant0._Z14build_h_matrixPdS_S_S_:
	.zero		928


//--------------------- .nv.constant0._Z6init_SPdi --------------------------
	.section	.nv.constant0._Z6init_SPdi,"a",@progbits
	.sectionflags	@""
	.align	4
.nv.constant0._Z6init_SPdi:
	.zero		908


//--------------------- .nv.constant0._Z14find_centroidsPdS_S_ii --------------------------
	.section	.nv.constant0._Z14find_centroidsPdS_S_ii,"a",@progbits
	.sectionflags	@""
	.align	4
.nv.constant0._Z14find_centroidsPdS_S_ii:
	.zero		928


//--------------------- .nv.constant0._Z19calculate_centroidsPdS_S_ii --------------------------
	.section	.nv.constant0._Z19calculate_centroidsPdS_S_ii,"a",@progbits
	.sectionflags	@""
	.align	4
.nv.constant0._Z19calculate_centroidsPdS_S_ii:
	.zero		928


//--------------------- .nv.constant0._Z18load_scalar_bufferPdS_S_ii --------------------------
	.section	.nv.constant0._Z18load_scalar_bufferPdS_S_ii,"a",@progbits
	.sectionflags	@""
	.align	4
.nv.constant0._Z18load_scalar_bufferPdS_S_ii:
	.zero		928


//--------------------- SYMBOLS --------------------------

	.type		.nv.reservedSmem.offset0,@object
	.size		.nv.reservedSmem.offset0,0x4
	.type		.nv.reservedSmem.cap,@object
	.size		.nv.reservedSmem.cap,0x4
	.type		vprintf,@function
